//
// Generated by NVIDIA NVVM Compiler
//
// Compiler Build ID: CL-36424714
// Cuda compilation tools, release 13.0, V13.0.88
// Based on NVVM 20.0.0
//

.version 9.0
.target sm_100
.address_size 64

	// .globl	_ZN3cub18CUB_300001_SM_10006detail11EmptyKernelIvEEvv
// _ZZN3cub18CUB_300001_SM_10006detail6reduce28DeviceReduceSingleTileKernelINS2_10policy_hubIN4cuda3std3__45tupleIJblEEEjN6thrust24THRUST_300001_SM_1000_NS8cuda_cub9__find_if7functorIS9_EEE10Policy1000ENSB_12zip_iteratorINS8_IJNSD_26transform_input_iterator_tIbNSB_6detail15normal_iteratorINSB_10device_ptrIfEEEENS7_10__not_fn_tINSK_10functional5actorINSQ_9compositeIJNSQ_16operator_adaptorINS7_8equal_toIvEEEENSR_INSQ_8argumentILj0EEEEENSR_INSQ_5valueIiEEEEEEEEEEEEENSB_17counting_iteratorIlNSB_11use_defaultES18_S18_EEEEEEEPS9_jSF_S9_S9_NS7_10__identityEEEvT0_T1_T2_T3_T4_T6_E12temp_storage has been demoted
// _ZZN3cub18CUB_300001_SM_10006detail6reduce18DeviceReduceKernelINS2_10policy_hubIN4cuda3std3__45tupleIJblEEEjN6thrust24THRUST_300001_SM_1000_NS8cuda_cub9__find_if7functorIS9_EEE10Policy1000ENSB_12zip_iteratorINS8_IJNSD_26transform_input_iterator_tIbNSB_6detail15normal_iteratorINSB_10device_ptrIfEEEENS7_10__not_fn_tINSK_10functional5actorINSQ_9compositeIJNSQ_16operator_adaptorINS7_8equal_toIvEEEENSR_INSQ_8argumentILj0EEEEENSR_INSQ_5valueIiEEEEEEEEEEEEENSB_17counting_iteratorIlNSB_11use_defaultES18_S18_EEEEEEEjSF_S9_NS7_10__identityEEEvT0_PT3_T1_NS0_13GridEvenShareIS1G_EET2_T4_E12temp_storage has been demoted
// _ZZN3cub18CUB_300001_SM_10006detail6reduce28DeviceReduceSingleTileKernelINS2_10policy_hubIN4cuda3std3__45tupleIJblEEEjN6thrust24THRUST_300001_SM_1000_NS8cuda_cub9__find_if7functorIS9_EEE10Policy1000EPS9_SI_iSF_S9_S9_NS7_10__identityEEEvT0_T1_T2_T3_T4_T6_E12temp_storage has been demoted
// _ZZN3cub18CUB_300001_SM_10006detail6reduce28DeviceReduceSingleTileKernelINS2_10policy_hubIN4cuda3std3__45tupleIJblEEEyN6thrust24THRUST_300001_SM_1000_NS8cuda_cub9__find_if7functorIS9_EEE10Policy1000ENSB_12zip_iteratorINS8_IJNSD_26transform_input_iterator_tIbNSB_6detail15normal_iteratorINSB_10device_ptrIfEEEENS7_10__not_fn_tINSK_10functional5actorINSQ_9compositeIJNSQ_16operator_adaptorINS7_8equal_toIvEEEENSR_INSQ_8argumentILj0EEEEENSR_INSQ_5valueIiEEEEEEEEEEEEENSB_17counting_iteratorIlNSB_11use_defaultES18_S18_EEEEEEEPS9_ySF_S9_S9_NS7_10__identityEEEvT0_T1_T2_T3_T4_T6_E12temp_storage has been demoted
// _ZZN3cub18CUB_300001_SM_10006detail6reduce18DeviceReduceKernelINS2_10policy_hubIN4cuda3std3__45tupleIJblEEEyN6thrust24THRUST_300001_SM_1000_NS8cuda_cub9__find_if7functorIS9_EEE10Policy1000ENSB_12zip_iteratorINS8_IJNSD_26transform_input_iterator_tIbNSB_6detail15normal_iteratorINSB_10device_ptrIfEEEENS7_10__not_fn_tINSK_10functional5actorINSQ_9compositeIJNSQ_16operator_adaptorINS7_8equal_toIvEEEENSR_INSQ_8argumentILj0EEEEENSR_INSQ_5valueIiEEEEEEEEEEEEENSB_17counting_iteratorIlNSB_11use_defaultES18_S18_EEEEEEEySF_S9_NS7_10__identityEEEvT0_PT3_T1_NS0_13GridEvenShareIS1G_EET2_T4_E12temp_storage has been demoted
// _ZZN3cub18CUB_300001_SM_10006detail6reduce28DeviceReduceSingleTileKernelINS2_10policy_hubIN4cuda3std3__45tupleIJblEEEyN6thrust24THRUST_300001_SM_1000_NS8cuda_cub9__find_if7functorIS9_EEE10Policy1000EPS9_SI_iSF_S9_S9_NS7_10__identityEEEvT0_T1_T2_T3_T4_T6_E12temp_storage has been demoted
.global .align 1 .b8 _ZN30_INTERNAL_27797ba6_4_k_cu_main4cuda3std3__45__cpo5beginE[1];
.global .align 1 .b8 _ZN30_INTERNAL_27797ba6_4_k_cu_main4cuda3std3__45__cpo3endE[1];
.global .align 1 .b8 _ZN30_INTERNAL_27797ba6_4_k_cu_main4cuda3std3__45__cpo6cbeginE[1];
.global .align 1 .b8 _ZN30_INTERNAL_27797ba6_4_k_cu_main4cuda3std3__45__cpo4cendE[1];
.global .align 1 .b8 _ZN30_INTERNAL_27797ba6_4_k_cu_main4cuda3std3__45__cpo6rbeginE[1];
.global .align 1 .b8 _ZN30_INTERNAL_27797ba6_4_k_cu_main4cuda3std3__45__cpo4rendE[1];
.global .align 1 .b8 _ZN30_INTERNAL_27797ba6_4_k_cu_main4cuda3std3__45__cpo7crbeginE[1];
.global .align 1 .b8 _ZN30_INTERNAL_27797ba6_4_k_cu_main4cuda3std3__45__cpo5crendE[1];
.global .align 1 .b8 _ZN30_INTERNAL_27797ba6_4_k_cu_main4cuda3std3__432_GLOBAL__N__27797ba6_4_k_cu_main6ignoreE[1];
.global .align 1 .b8 _ZN30_INTERNAL_27797ba6_4_k_cu_main4cuda3std3__419piecewise_constructE[1];
.global .align 1 .b8 _ZN30_INTERNAL_27797ba6_4_k_cu_main4cuda3std3__48in_placeE[1];
.global .align 1 .b8 _ZN30_INTERNAL_27797ba6_4_k_cu_main4cuda3std3__420unreachable_sentinelE[1];
.global .align 1 .b8 _ZN30_INTERNAL_27797ba6_4_k_cu_main4cuda3std3__47nulloptE[1];
.global .align 1 .b8 _ZN30_INTERNAL_27797ba6_4_k_cu_main4cuda3std3__48unexpectE[1];
.global .align 1 .b8 _ZN30_INTERNAL_27797ba6_4_k_cu_main4cuda3std6ranges3__45__cpo4swapE[1];
.global .align 1 .b8 _ZN30_INTERNAL_27797ba6_4_k_cu_main4cuda3std6ranges3__45__cpo9iter_moveE[1];
.global .align 1 .b8 _ZN30_INTERNAL_27797ba6_4_k_cu_main4cuda3std6ranges3__45__cpo5beginE[1];
.global .align 1 .b8 _ZN30_INTERNAL_27797ba6_4_k_cu_main4cuda3std6ranges3__45__cpo3endE[1];
.global .align 1 .b8 _ZN30_INTERNAL_27797ba6_4_k_cu_main4cuda3std6ranges3__45__cpo6cbeginE[1];
.global .align 1 .b8 _ZN30_INTERNAL_27797ba6_4_k_cu_main4cuda3std6ranges3__45__cpo4cendE[1];
.global .align 1 .b8 _ZN30_INTERNAL_27797ba6_4_k_cu_main4cuda3std6ranges3__45__cpo7advanceE[1];
.global .align 1 .b8 _ZN30_INTERNAL_27797ba6_4_k_cu_main4cuda3std6ranges3__45__cpo9iter_swapE[1];
.global .align 1 .b8 _ZN30_INTERNAL_27797ba6_4_k_cu_main4cuda3std6ranges3__45__cpo4nextE[1];
.global .align 1 .b8 _ZN30_INTERNAL_27797ba6_4_k_cu_main4cuda3std6ranges3__45__cpo4prevE[1];
.global .align 1 .b8 _ZN30_INTERNAL_27797ba6_4_k_cu_main4cuda3std6ranges3__45__cpo4dataE[1];
.global .align 1 .b8 _ZN30_INTERNAL_27797ba6_4_k_cu_main4cuda3std6ranges3__45__cpo5cdataE[1];
.global .align 1 .b8 _ZN30_INTERNAL_27797ba6_4_k_cu_main4cuda3std6ranges3__45__cpo4sizeE[1];
.global .align 1 .b8 _ZN30_INTERNAL_27797ba6_4_k_cu_main4cuda3std6ranges3__45__cpo5ssizeE[1];
.global .align 1 .b8 _ZN30_INTERNAL_27797ba6_4_k_cu_main4cuda3std6ranges3__45__cpo8distanceE[1];
.global .align 1 .b8 _ZN30_INTERNAL_27797ba6_4_k_cu_main6thrust24THRUST_300001_SM_1000_NS8cuda_cub3parE[1];
.global .align 1 .b8 _ZN30_INTERNAL_27797ba6_4_k_cu_main6thrust24THRUST_300001_SM_1000_NS8cuda_cub10par_nosyncE[1];
.global .align 1 .b8 _ZN30_INTERNAL_27797ba6_4_k_cu_main6thrust24THRUST_300001_SM_1000_NS6system6detail10sequential3seqE[1];
.global .align 1 .b8 _ZN30_INTERNAL_27797ba6_4_k_cu_main6thrust24THRUST_300001_SM_1000_NS12placeholders2_1E[1];
.global .align 1 .b8 _ZN30_INTERNAL_27797ba6_4_k_cu_main6thrust24THRUST_300001_SM_1000_NS12placeholders2_2E[1];
.global .align 1 .b8 _ZN30_INTERNAL_27797ba6_4_k_cu_main6thrust24THRUST_300001_SM_1000_NS12placeholders2_3E[1];
.global .align 1 .b8 _ZN30_INTERNAL_27797ba6_4_k_cu_main6thrust24THRUST_300001_SM_1000_NS12placeholders2_4E[1];
.global .align 1 .b8 _ZN30_INTERNAL_27797ba6_4_k_cu_main6thrust24THRUST_300001_SM_1000_NS12placeholders2_5E[1];
.global .align 1 .b8 _ZN30_INTERNAL_27797ba6_4_k_cu_main6thrust24THRUST_300001_SM_1000_NS12placeholders2_6E[1];
.global .align 1 .b8 _ZN30_INTERNAL_27797ba6_4_k_cu_main6thrust24THRUST_300001_SM_1000_NS12placeholders2_7E[1];
.global .align 1 .b8 _ZN30_INTERNAL_27797ba6_4_k_cu_main6thrust24THRUST_300001_SM_1000_NS12placeholders2_8E[1];
.global .align 1 .b8 _ZN30_INTERNAL_27797ba6_4_k_cu_main6thrust24THRUST_300001_SM_1000_NS12placeholders2_9E[1];
.global .align 1 .b8 _ZN30_INTERNAL_27797ba6_4_k_cu_main6thrust24THRUST_300001_SM_1000_NS12placeholders3_10E[1];
.global .align 1 .b8 _ZN30_INTERNAL_27797ba6_4_k_cu_main6thrust24THRUST_300001_SM_1000_NS3seqE[1];

.visible .entry _ZN3cub18CUB_300001_SM_10006detail11EmptyKernelIvEEvv()
{


	ret;

}
	// .globl	_ZN3cub18CUB_300001_SM_10006detail8for_each13static_kernelINS2_12policy_hub_t12policy_500_tEmNS2_12op_wrapper_tImN6thrust24THRUST_300001_SM_1000_NS6detail23allocator_traits_detail24construct1_via_allocatorI23uninitialized_allocatorIfEEENS8_10device_ptrIfEEEEEEvT0_T1_
.visible .entry _ZN3cub18CUB_300001_SM_10006detail8for_each13static_kernelINS2_12policy_hub_t12policy_500_tEmNS2_12op_wrapper_tImN6thrust24THRUST_300001_SM_1000_NS6detail23allocator_traits_detail24construct1_via_allocatorI23uninitialized_allocatorIfEEENS8_10device_ptrIfEEEEEEvT0_T1_(
	.param .u64 _ZN3cub18CUB_300001_SM_10006detail8for_each13static_kernelINS2_12policy_hub_t12policy_500_tEmNS2_12op_wrapper_tImN6thrust24THRUST_300001_SM_1000_NS6detail23allocator_traits_detail24construct1_via_allocatorI23uninitialized_allocatorIfEEENS8_10device_ptrIfEEEEEEvT0_T1__param_0,
	.param .align 8 .b8 _ZN3cub18CUB_300001_SM_10006detail8for_each13static_kernelINS2_12policy_hub_t12policy_500_tEmNS2_12op_wrapper_tImN6thrust24THRUST_300001_SM_1000_NS6detail23allocator_traits_detail24construct1_via_allocatorI23uninitialized_allocatorIfEEENS8_10device_ptrIfEEEEEEvT0_T1__param_1[16]
)
.maxntid 256
{


	ret;

}
	// .globl	_ZN3cub18CUB_300001_SM_10006detail8for_each13static_kernelINS2_12policy_hub_t12policy_500_tEmN6thrust24THRUST_300001_SM_1000_NS8cuda_cub6__fill7functorINS7_6detail15normal_iteratorINS7_10device_ptrIfEEEEfEEEEvT0_T1_
.visible .entry _ZN3cub18CUB_300001_SM_10006detail8for_each13static_kernelINS2_12policy_hub_t12policy_500_tEmN6thrust24THRUST_300001_SM_1000_NS8cuda_cub6__fill7functorINS7_6detail15normal_iteratorINS7_10device_ptrIfEEEEfEEEEvT0_T1_(
	.param .u64 _ZN3cub18CUB_300001_SM_10006detail8for_each13static_kernelINS2_12policy_hub_t12policy_500_tEmN6thrust24THRUST_300001_SM_1000_NS8cuda_cub6__fill7functorINS7_6detail15normal_iteratorINS7_10device_ptrIfEEEEfEEEEvT0_T1__param_0,
	.param .align 8 .b8 _ZN3cub18CUB_300001_SM_10006detail8for_each13static_kernelINS2_12policy_hub_t12policy_500_tEmN6thrust24THRUST_300001_SM_1000_NS8cuda_cub6__fill7functorINS7_6detail15normal_iteratorINS7_10device_ptrIfEEEEfEEEEvT0_T1__param_1[16]
)
.maxntid 256
{
	.reg .pred 	%p<4>;
	.reg .b16 	%rs<5>;
	.reg .b32 	%r<10>;
	.reg .b32 	%f<3>;
	.reg .b64 	%rd<16>;

	ld.param.f32 	%f2, [_ZN3cub18CUB_300001_SM_10006detail8for_each13static_kernelINS2_12policy_hub_t12policy_500_tEmN6thrust24THRUST_300001_SM_1000_NS8cuda_cub6__fill7functorINS7_6detail15normal_iteratorINS7_10device_ptrIfEEEEfEEEEvT0_T1__param_1+8];
	ld.param.u64 	%rd4, [_ZN3cub18CUB_300001_SM_10006detail8for_each13static_kernelINS2_12policy_hub_t12policy_500_tEmN6thrust24THRUST_300001_SM_1000_NS8cuda_cub6__fill7functorINS7_6detail15normal_iteratorINS7_10device_ptrIfEEEEfEEEEvT0_T1__param_1];
	ld.param.u64 	%rd5, [_ZN3cub18CUB_300001_SM_10006detail8for_each13static_kernelINS2_12policy_hub_t12policy_500_tEmN6thrust24THRUST_300001_SM_1000_NS8cuda_cub6__fill7functorINS7_6detail15normal_iteratorINS7_10device_ptrIfEEEEfEEEEvT0_T1__param_0];
	mov.u32 	%r7, %ctaid.x;
	mul.wide.u32 	%rd1, %r7, 512;
	sub.s64 	%rd2, %rd5, %rd1;
	setp.lt.u64 	%p1, %rd2, 512;
	@%p1 bra 	$L__BB2_2;
	mov.u32 	%r9, %tid.x;
	cvta.to.global.u64 	%rd11, %rd4;
	cvt.u64.u32 	%rd12, %r9;
	add.s64 	%rd13, %rd1, %rd12;
	shl.b64 	%rd14, %rd13, 2;
	add.s64 	%rd15, %rd11, %rd14;
	st.global.f32 	[%rd15], %f2;
	st.global.f32 	[%rd15+1024], %f2;
	bra.uni 	$L__BB2_6;
$L__BB2_2:
	cvta.to.global.u64 	%rd6, %rd4;
	mov.u32 	%r1, %tid.x;
	cvt.u64.u32 	%rd7, %r1;
	setp.le.u64 	%p2, %rd2, %rd7;
	add.s64 	%rd8, %rd1, %rd7;
	shl.b64 	%rd9, %rd8, 2;
	add.s64 	%rd3, %rd6, %rd9;
	@%p2 bra 	$L__BB2_4;
	st.global.f32 	[%rd3], %f2;
$L__BB2_4:
	add.s32 	%r8, %r1, 256;
	cvt.u64.u32 	%rd10, %r8;
	setp.le.u64 	%p3, %rd2, %rd10;
	@%p3 bra 	$L__BB2_6;
	st.global.f32 	[%rd3+1024], %f2;
$L__BB2_6:
	ret;

}
	// .globl	_ZN3cub18CUB_300001_SM_10006detail8for_each13static_kernelINS2_12policy_hub_t12policy_500_tEmN6thrust24THRUST_300001_SM_1000_NS8cuda_cub20__uninitialized_fill7functorINS7_10device_ptrIfEEfEEEEvT0_T1_
.visible .entry _ZN3cub18CUB_300001_SM_10006detail8for_each13static_kernelINS2_12policy_hub_t12policy_500_tEmN6thrust24THRUST_300001_SM_1000_NS8cuda_cub20__uninitialized_fill7functorINS7_10device_ptrIfEEfEEEEvT0_T1_(
	.param .u64 _ZN3cub18CUB_300001_SM_10006detail8for_each13static_kernelINS2_12policy_hub_t12policy_500_tEmN6thrust24THRUST_300001_SM_1000_NS8cuda_cub20__uninitialized_fill7functorINS7_10device_ptrIfEEfEEEEvT0_T1__param_0,
	.param .align 8 .b8 _ZN3cub18CUB_300001_SM_10006detail8for_each13static_kernelINS2_12policy_hub_t12policy_500_tEmN6thrust24THRUST_300001_SM_1000_NS8cuda_cub20__uninitialized_fill7functorINS7_10device_ptrIfEEfEEEEvT0_T1__param_1[16]
)
.maxntid 256
{
	.reg .pred 	%p<4>;
	.reg .b16 	%rs<5>;
	.reg .b32 	%r<10>;
	.reg .b32 	%f<3>;
	.reg .b64 	%rd<16>;

	ld.param.f32 	%f2, [_ZN3cub18CUB_300001_SM_10006detail8for_each13static_kernelINS2_12policy_hub_t12policy_500_tEmN6thrust24THRUST_300001_SM_1000_NS8cuda_cub20__uninitialized_fill7functorINS7_10device_ptrIfEEfEEEEvT0_T1__param_1+8];
	ld.param.u64 	%rd4, [_ZN3cub18CUB_300001_SM_10006detail8for_each13static_kernelINS2_12policy_hub_t12policy_500_tEmN6thrust24THRUST_300001_SM_1000_NS8cuda_cub20__uninitialized_fill7functorINS7_10device_ptrIfEEfEEEEvT0_T1__param_1];
	ld.param.u64 	%rd5, [_ZN3cub18CUB_300001_SM_10006detail8for_each13static_kernelINS2_12policy_hub_t12policy_500_tEmN6thrust24THRUST_300001_SM_1000_NS8cuda_cub20__uninitialized_fill7functorINS7_10device_ptrIfEEfEEEEvT0_T1__param_0];
	mov.u32 	%r7, %ctaid.x;
	mul.wide.u32 	%rd1, %r7, 512;
	sub.s64 	%rd2, %rd5, %rd1;
	setp.lt.u64 	%p1, %rd2, 512;
	@%p1 bra 	$L__BB3_2;
	mov.u32 	%r9, %tid.x;
	cvta.to.global.u64 	%rd11, %rd4;
	cvt.u64.u32 	%rd12, %r9;
	add.s64 	%rd13, %rd1, %rd12;
	shl.b64 	%rd14, %rd13, 2;
	add.s64 	%rd15, %rd11, %rd14;
	st.global.f32 	[%rd15], %f2;
	st.global.f32 	[%rd15+1024], %f2;
	bra.uni 	$L__BB3_6;
$L__BB3_2:
	cvta.to.global.u64 	%rd6, %rd4;
	mov.u32 	%r1, %tid.x;
	cvt.u64.u32 	%rd7, %r1;
	setp.le.u64 	%p2, %rd2, %rd7;
	add.s64 	%rd8, %rd1, %rd7;
	shl.b64 	%rd9, %rd8, 2;
	add.s64 	%rd3, %rd6, %rd9;
	@%p2 bra 	$L__BB3_4;
	st.global.f32 	[%rd3], %f2;
$L__BB3_4:
	add.s32 	%r8, %r1, 256;
	cvt.u64.u32 	%rd10, %r8;
	setp.le.u64 	%p3, %rd2, %rd10;
	@%p3 bra 	$L__BB3_6;
	st.global.f32 	[%rd3+1024], %f2;
$L__BB3_6:
	ret;

}
	// .globl	_ZN3cub18CUB_300001_SM_10006detail8for_each13static_kernelINS2_12policy_hub_t12policy_500_tElN6thrust24THRUST_300001_SM_1000_NS8cuda_cub6__fill7functorINS7_6detail15normal_iteratorINS7_10device_ptrIfEEEEfEEEEvT0_T1_
.visible .entry _ZN3cub18CUB_300001_SM_10006detail8for_each13static_kernelINS2_12policy_hub_t12policy_500_tElN6thrust24THRUST_300001_SM_1000_NS8cuda_cub6__fill7functorINS7_6detail15normal_iteratorINS7_10device_ptrIfEEEEfEEEEvT0_T1_(
	.param .u64 _ZN3cub18CUB_300001_SM_10006detail8for_each13static_kernelINS2_12policy_hub_t12policy_500_tElN6thrust24THRUST_300001_SM_1000_NS8cuda_cub6__fill7functorINS7_6detail15normal_iteratorINS7_10device_ptrIfEEEEfEEEEvT0_T1__param_0,
	.param .align 8 .b8 _ZN3cub18CUB_300001_SM_10006detail8for_each13static_kernelINS2_12policy_hub_t12policy_500_tElN6thrust24THRUST_300001_SM_1000_NS8cuda_cub6__fill7functorINS7_6detail15normal_iteratorINS7_10device_ptrIfEEEEfEEEEvT0_T1__param_1[16]
)
.maxntid 256
{
	.reg .pred 	%p<4>;
	.reg .b16 	%rs<5>;
	.reg .b32 	%r<10>;
	.reg .b32 	%f<3>;
	.reg .b64 	%rd<17>;

	ld.param.f32 	%f2, [_ZN3cub18CUB_300001_SM_10006detail8for_each13static_kernelINS2_12policy_hub_t12policy_500_tElN6thrust24THRUST_300001_SM_1000_NS8cuda_cub6__fill7functorINS7_6detail15normal_iteratorINS7_10device_ptrIfEEEEfEEEEvT0_T1__param_1+8];
	ld.param.u64 	%rd5, [_ZN3cub18CUB_300001_SM_10006detail8for_each13static_kernelINS2_12policy_hub_t12policy_500_tElN6thrust24THRUST_300001_SM_1000_NS8cuda_cub6__fill7functorINS7_6detail15normal_iteratorINS7_10device_ptrIfEEEEfEEEEvT0_T1__param_1];
	ld.param.u64 	%rd6, [_ZN3cub18CUB_300001_SM_10006detail8for_each13static_kernelINS2_12policy_hub_t12policy_500_tElN6thrust24THRUST_300001_SM_1000_NS8cuda_cub6__fill7functorINS7_6detail15normal_iteratorINS7_10device_ptrIfEEEEfEEEEvT0_T1__param_0];
	mov.u32 	%r7, %ctaid.x;
	mul.wide.u32 	%rd1, %r7, 512;
	sub.s64 	%rd2, %rd6, %rd1;
	setp.lt.s64 	%p1, %rd2, 512;
	@%p1 bra 	$L__BB4_2;
	mov.u32 	%r9, %tid.x;
	cvta.to.global.u64 	%rd12, %rd5;
	cvt.u64.u32 	%rd13, %r9;
	add.s64 	%rd14, %rd1, %rd13;
	shl.b64 	%rd15, %rd14, 2;
	add.s64 	%rd16, %rd12, %rd15;
	st.global.f32 	[%rd16], %f2;
	st.global.f32 	[%rd16+1024], %f2;
	bra.uni 	$L__BB4_6;
$L__BB4_2:
	cvta.to.global.u64 	%rd7, %rd5;
	mov.u32 	%r1, %tid.x;
	cvt.s64.s32 	%rd3, %rd2;
	cvt.u64.u32 	%rd8, %r1;
	setp.le.s64 	%p2, %rd3, %rd8;
	add.s64 	%rd9, %rd1, %rd8;
	shl.b64 	%rd10, %rd9, 2;
	add.s64 	%rd4, %rd7, %rd10;
	@%p2 bra 	$L__BB4_4;
	st.global.f32 	[%rd4], %f2;
$L__BB4_4:
	add.s32 	%r8, %r1, 256;
	cvt.u64.u32 	%rd11, %r8;
	setp.le.s64 	%p3, %rd3, %rd11;
	@%p3 bra 	$L__BB4_6;
	st.global.f32 	[%rd4+1024], %f2;
$L__BB4_6:
	ret;

}
	// .globl	_ZN3cub18CUB_300001_SM_10006detail6reduce28DeviceReduceSingleTileKernelINS2_10policy_hubIN4cuda3std3__45tupleIJblEEEjN6thrust24THRUST_300001_SM_1000_NS8cuda_cub9__find_if7functorIS9_EEE10Policy1000ENSB_12zip_iteratorINS8_IJNSD_26transform_input_iterator_tIbNSB_6detail15normal_iteratorINSB_10device_ptrIfEEEENS7_10__not_fn_tINSK_10functional5actorINSQ_9compositeIJNSQ_16operator_adaptorINS7_8equal_toIvEEEENSR_INSQ_8argumentILj0EEEEENSR_INSQ_5valueIiEEEEEEEEEEEEENSB_17counting_iteratorIlNSB_11use_defaultES18_S18_EEEEEEEPS9_jSF_S9_S9_NS7_10__identityEEEvT0_T1_T2_T3_T4_T6_
.visible .entry _ZN3cub18CUB_300001_SM_10006detail6reduce28DeviceReduceSingleTileKernelINS2_10policy_hubIN4cuda3std3__45tupleIJblEEEjN6thrust24THRUST_300001_SM_1000_NS8cuda_cub9__find_if7functorIS9_EEE10Policy1000ENSB_12zip_iteratorINS8_IJNSD_26transform_input_iterator_tIbNSB_6detail15normal_iteratorINSB_10device_ptrIfEEEENS7_10__not_fn_tINSK_10functional5actorINSQ_9compositeIJNSQ_16operator_adaptorINS7_8equal_toIvEEEENSR_INSQ_8argumentILj0EEEEENSR_INSQ_5valueIiEEEEEEEEEEEEENSB_17counting_iteratorIlNSB_11use_defaultES18_S18_EEEEEEEPS9_jSF_S9_S9_NS7_10__identityEEEvT0_T1_T2_T3_T4_T6_(
	.param .align 8 .b8 _ZN3cub18CUB_300001_SM_10006detail6reduce28DeviceReduceSingleTileKernelINS2_10policy_hubIN4cuda3std3__45tupleIJblEEEjN6thrust24THRUST_300001_SM_1000_NS8cuda_cub9__find_if7functorIS9_EEE10Policy1000ENSB_12zip_iteratorINS8_IJNSD_26transform_input_iterator_tIbNSB_6detail15normal_iteratorINSB_10device_ptrIfEEEENS7_10__not_fn_tINSK_10functional5actorINSQ_9compositeIJNSQ_16operator_adaptorINS7_8equal_toIvEEEENSR_INSQ_8argumentILj0EEEEENSR_INSQ_5valueIiEEEEEEEEEEEEENSB_17counting_iteratorIlNSB_11use_defaultES18_S18_EEEEEEEPS9_jSF_S9_S9_NS7_10__identityEEEvT0_T1_T2_T3_T4_T6__param_0[24],
	.param .u64 .ptr .align 1 _ZN3cub18CUB_300001_SM_10006detail6reduce28DeviceReduceSingleTileKernelINS2_10policy_hubIN4cuda3std3__45tupleIJblEEEjN6thrust24THRUST_300001_SM_1000_NS8cuda_cub9__find_if7functorIS9_EEE10Policy1000ENSB_12zip_iteratorINS8_IJNSD_26transform_input_iterator_tIbNSB_6detail15normal_iteratorINSB_10device_ptrIfEEEENS7_10__not_fn_tINSK_10functional5actorINSQ_9compositeIJNSQ_16operator_adaptorINS7_8equal_toIvEEEENSR_INSQ_8argumentILj0EEEEENSR_INSQ_5valueIiEEEEEEEEEEEEENSB_17counting_iteratorIlNSB_11use_defaultES18_S18_EEEEEEEPS9_jSF_S9_S9_NS7_10__identityEEEvT0_T1_T2_T3_T4_T6__param_1,
	.param .u32 _ZN3cub18CUB_300001_SM_10006detail6reduce28DeviceReduceSingleTileKernelINS2_10policy_hubIN4cuda3std3__45tupleIJblEEEjN6thrust24THRUST_300001_SM_1000_NS8cuda_cub9__find_if7functorIS9_EEE10Policy1000ENSB_12zip_iteratorINS8_IJNSD_26transform_input_iterator_tIbNSB_6detail15normal_iteratorINSB_10device_ptrIfEEEENS7_10__not_fn_tINSK_10functional5actorINSQ_9compositeIJNSQ_16operator_adaptorINS7_8equal_toIvEEEENSR_INSQ_8argumentILj0EEEEENSR_INSQ_5valueIiEEEEEEEEEEEEENSB_17counting_iteratorIlNSB_11use_defaultES18_S18_EEEEEEEPS9_jSF_S9_S9_NS7_10__identityEEEvT0_T1_T2_T3_T4_T6__param_2,
	.param .align 1 .b8 _ZN3cub18CUB_300001_SM_10006detail6reduce28DeviceReduceSingleTileKernelINS2_10policy_hubIN4cuda3std3__45tupleIJblEEEjN6thrust24THRUST_300001_SM_1000_NS8cuda_cub9__find_if7functorIS9_EEE10Policy1000ENSB_12zip_iteratorINS8_IJNSD_26transform_input_iterator_tIbNSB_6detail15normal_iteratorINSB_10device_ptrIfEEEENS7_10__not_fn_tINSK_10functional5actorINSQ_9compositeIJNSQ_16operator_adaptorINS7_8equal_toIvEEEENSR_INSQ_8argumentILj0EEEEENSR_INSQ_5valueIiEEEEEEEEEEEEENSB_17counting_iteratorIlNSB_11use_defaultES18_S18_EEEEEEEPS9_jSF_S9_S9_NS7_10__identityEEEvT0_T1_T2_T3_T4_T6__param_3[1],
	.param .align 8 .b8 _ZN3cub18CUB_300001_SM_10006detail6reduce28DeviceReduceSingleTileKernelINS2_10policy_hubIN4cuda3std3__45tupleIJblEEEjN6thrust24THRUST_300001_SM_1000_NS8cuda_cub9__find_if7functorIS9_EEE10Policy1000ENSB_12zip_iteratorINS8_IJNSD_26transform_input_iterator_tIbNSB_6detail15normal_iteratorINSB_10device_ptrIfEEEENS7_10__not_fn_tINSK_10functional5actorINSQ_9compositeIJNSQ_16operator_adaptorINS7_8equal_toIvEEEENSR_INSQ_8argumentILj0EEEEENSR_INSQ_5valueIiEEEEEEEEEEEEENSB_17counting_iteratorIlNSB_11use_defaultES18_S18_EEEEEEEPS9_jSF_S9_S9_NS7_10__identityEEEvT0_T1_T2_T3_T4_T6__param_4[16],
	.param .align 1 .b8 _ZN3cub18CUB_300001_SM_10006detail6reduce28DeviceReduceSingleTileKernelINS2_10policy_hubIN4cuda3std3__45tupleIJblEEEjN6thrust24THRUST_300001_SM_1000_NS8cuda_cub9__find_if7functorIS9_EEE10Policy1000ENSB_12zip_iteratorINS8_IJNSD_26transform_input_iterator_tIbNSB_6detail15normal_iteratorINSB_10device_ptrIfEEEENS7_10__not_fn_tINSK_10functional5actorINSQ_9compositeIJNSQ_16operator_adaptorINS7_8equal_toIvEEEENSR_INSQ_8argumentILj0EEEEENSR_INSQ_5valueIiEEEEEEEEEEEEENSB_17counting_iteratorIlNSB_11use_defaultES18_S18_EEEEEEEPS9_jSF_S9_S9_NS7_10__identityEEEvT0_T1_T2_T3_T4_T6__param_5[1]
)
.maxntid 256
.minnctapersm 1
{
	.reg .pred 	%p<331>;
	.reg .b16 	%rs<410>;
	.reg .b32 	%r<439>;
	.reg .b32 	%f<45>;
	.reg .b64 	%rd<449>;
	// demoted variable
	.shared .align 8 .b8 _ZZN3cub18CUB_300001_SM_10006detail6reduce28DeviceReduceSingleTileKernelINS2_10policy_hubIN4cuda3std3__45tupleIJblEEEjN6thrust24THRUST_300001_SM_1000_NS8cuda_cub9__find_if7functorIS9_EEE10Policy1000ENSB_12zip_iteratorINS8_IJNSD_26transform_input_iterator_tIbNSB_6detail15normal_iteratorINSB_10device_ptrIfEEEENS7_10__not_fn_tINSK_10functional5actorINSQ_9compositeIJNSQ_16operator_adaptorINS7_8equal_toIvEEEENSR_INSQ_8argumentILj0EEEEENSR_INSQ_5valueIiEEEEEEEEEEEEENSB_17counting_iteratorIlNSB_11use_defaultES18_S18_EEEEEEEPS9_jSF_S9_S9_NS7_10__identityEEEvT0_T1_T2_T3_T4_T6_E12temp_storage[152];
	ld.param.u64 	%rd117, [_ZN3cub18CUB_300001_SM_10006detail6reduce28DeviceReduceSingleTileKernelINS2_10policy_hubIN4cuda3std3__45tupleIJblEEEjN6thrust24THRUST_300001_SM_1000_NS8cuda_cub9__find_if7functorIS9_EEE10Policy1000ENSB_12zip_iteratorINS8_IJNSD_26transform_input_iterator_tIbNSB_6detail15normal_iteratorINSB_10device_ptrIfEEEENS7_10__not_fn_tINSK_10functional5actorINSQ_9compositeIJNSQ_16operator_adaptorINS7_8equal_toIvEEEENSR_INSQ_8argumentILj0EEEEENSR_INSQ_5valueIiEEEEEEEEEEEEENSB_17counting_iteratorIlNSB_11use_defaultES18_S18_EEEEEEEPS9_jSF_S9_S9_NS7_10__identityEEEvT0_T1_T2_T3_T4_T6__param_4+8];
	ld.param.u64 	%rd116, [_ZN3cub18CUB_300001_SM_10006detail6reduce28DeviceReduceSingleTileKernelINS2_10policy_hubIN4cuda3std3__45tupleIJblEEEjN6thrust24THRUST_300001_SM_1000_NS8cuda_cub9__find_if7functorIS9_EEE10Policy1000ENSB_12zip_iteratorINS8_IJNSD_26transform_input_iterator_tIbNSB_6detail15normal_iteratorINSB_10device_ptrIfEEEENS7_10__not_fn_tINSK_10functional5actorINSQ_9compositeIJNSQ_16operator_adaptorINS7_8equal_toIvEEEENSR_INSQ_8argumentILj0EEEEENSR_INSQ_5valueIiEEEEEEEEEEEEENSB_17counting_iteratorIlNSB_11use_defaultES18_S18_EEEEEEEPS9_jSF_S9_S9_NS7_10__identityEEEvT0_T1_T2_T3_T4_T6__param_0+16];
	ld.param.u32 	%r47, [_ZN3cub18CUB_300001_SM_10006detail6reduce28DeviceReduceSingleTileKernelINS2_10policy_hubIN4cuda3std3__45tupleIJblEEEjN6thrust24THRUST_300001_SM_1000_NS8cuda_cub9__find_if7functorIS9_EEE10Policy1000ENSB_12zip_iteratorINS8_IJNSD_26transform_input_iterator_tIbNSB_6detail15normal_iteratorINSB_10device_ptrIfEEEENS7_10__not_fn_tINSK_10functional5actorINSQ_9compositeIJNSQ_16operator_adaptorINS7_8equal_toIvEEEENSR_INSQ_8argumentILj0EEEEENSR_INSQ_5valueIiEEEEEEEEEEEEENSB_17counting_iteratorIlNSB_11use_defaultES18_S18_EEEEEEEPS9_jSF_S9_S9_NS7_10__identityEEEvT0_T1_T2_T3_T4_T6__param_0+12];
	ld.param.u64 	%rd115, [_ZN3cub18CUB_300001_SM_10006detail6reduce28DeviceReduceSingleTileKernelINS2_10policy_hubIN4cuda3std3__45tupleIJblEEEjN6thrust24THRUST_300001_SM_1000_NS8cuda_cub9__find_if7functorIS9_EEE10Policy1000ENSB_12zip_iteratorINS8_IJNSD_26transform_input_iterator_tIbNSB_6detail15normal_iteratorINSB_10device_ptrIfEEEENS7_10__not_fn_tINSK_10functional5actorINSQ_9compositeIJNSQ_16operator_adaptorINS7_8equal_toIvEEEENSR_INSQ_8argumentILj0EEEEENSR_INSQ_5valueIiEEEEEEEEEEEEENSB_17counting_iteratorIlNSB_11use_defaultES18_S18_EEEEEEEPS9_jSF_S9_S9_NS7_10__identityEEEvT0_T1_T2_T3_T4_T6__param_0];
	ld.param.u64 	%rd118, [_ZN3cub18CUB_300001_SM_10006detail6reduce28DeviceReduceSingleTileKernelINS2_10policy_hubIN4cuda3std3__45tupleIJblEEEjN6thrust24THRUST_300001_SM_1000_NS8cuda_cub9__find_if7functorIS9_EEE10Policy1000ENSB_12zip_iteratorINS8_IJNSD_26transform_input_iterator_tIbNSB_6detail15normal_iteratorINSB_10device_ptrIfEEEENS7_10__not_fn_tINSK_10functional5actorINSQ_9compositeIJNSQ_16operator_adaptorINS7_8equal_toIvEEEENSR_INSQ_8argumentILj0EEEEENSR_INSQ_5valueIiEEEEEEEEEEEEENSB_17counting_iteratorIlNSB_11use_defaultES18_S18_EEEEEEEPS9_jSF_S9_S9_NS7_10__identityEEEvT0_T1_T2_T3_T4_T6__param_1];
	ld.param.u32 	%r48, [_ZN3cub18CUB_300001_SM_10006detail6reduce28DeviceReduceSingleTileKernelINS2_10policy_hubIN4cuda3std3__45tupleIJblEEEjN6thrust24THRUST_300001_SM_1000_NS8cuda_cub9__find_if7functorIS9_EEE10Policy1000ENSB_12zip_iteratorINS8_IJNSD_26transform_input_iterator_tIbNSB_6detail15normal_iteratorINSB_10device_ptrIfEEEENS7_10__not_fn_tINSK_10functional5actorINSQ_9compositeIJNSQ_16operator_adaptorINS7_8equal_toIvEEEENSR_INSQ_8argumentILj0EEEEENSR_INSQ_5valueIiEEEEEEEEEEEEENSB_17counting_iteratorIlNSB_11use_defaultES18_S18_EEEEEEEPS9_jSF_S9_S9_NS7_10__identityEEEvT0_T1_T2_T3_T4_T6__param_2];
	ld.param.u8 	%rs96, [_ZN3cub18CUB_300001_SM_10006detail6reduce28DeviceReduceSingleTileKernelINS2_10policy_hubIN4cuda3std3__45tupleIJblEEEjN6thrust24THRUST_300001_SM_1000_NS8cuda_cub9__find_if7functorIS9_EEE10Policy1000ENSB_12zip_iteratorINS8_IJNSD_26transform_input_iterator_tIbNSB_6detail15normal_iteratorINSB_10device_ptrIfEEEENS7_10__not_fn_tINSK_10functional5actorINSQ_9compositeIJNSQ_16operator_adaptorINS7_8equal_toIvEEEENSR_INSQ_8argumentILj0EEEEENSR_INSQ_5valueIiEEEEEEEEEEEEENSB_17counting_iteratorIlNSB_11use_defaultES18_S18_EEEEEEEPS9_jSF_S9_S9_NS7_10__identityEEEvT0_T1_T2_T3_T4_T6__param_4];
	cvta.to.global.u64 	%rd1, %rd118;
	setp.ne.s32 	%p1, %r48, 0;
	@%p1 bra 	$L__BB5_3;
	mov.u32 	%r424, %tid.x;
	setp.ne.s32 	%p330, %r424, 0;
	@%p330 bra 	$L__BB5_127;
	st.global.u8 	[%rd1], %rs96;
	st.global.u64 	[%rd1+8], %rd117;
	bra.uni 	$L__BB5_127;
$L__BB5_3:
	cvta.to.global.u64 	%rd2, %rd115;
	setp.gt.u32 	%p2, %r48, 1023;
	@%p2 bra 	$L__BB5_80;
	mov.u32 	%r4, %tid.x;
	setp.ge.u32 	%p151, %r4, %r48;
	mov.b16 	%rs377, 0;
	mov.b64 	%rd416, 0;
	mov.u32 	%r428, %r4;
	@%p151 bra 	$L__BB5_6;
	cvt.u64.u32 	%rd278, %r4;
	mul.wide.u32 	%rd279, %r4, 4;
	add.s64 	%rd280, %rd2, %rd279;
	add.s64 	%rd416, %rd116, %rd278;
	ld.global.f32 	%f28, [%rd280];
	cvt.rn.f32.s32 	%f29, %r47;
	setp.neu.f32 	%p152, %f28, %f29;
	selp.u16 	%rs377, 1, 0, %p152;
	add.s32 	%r428, %r4, 256;
$L__BB5_6:
	setp.ge.u32 	%p153, %r428, %r48;
	@%p153 bra 	$L__BB5_18;
	cvt.rn.f32.s32 	%f1, %r47;
	not.b32 	%r186, %r428;
	add.s32 	%r7, %r48, %r186;
	shr.u32 	%r187, %r7, 8;
	add.s32 	%r8, %r187, 1;
	and.b32  	%r9, %r8, 7;
	setp.lt.u32 	%p154, %r7, 1792;
	@%p154 bra 	$L__BB5_10;
	and.b32  	%r188, %r8, 33554424;
	neg.s32 	%r426, %r188;
$L__BB5_9:
	.pragma "nounroll";
	cvt.u64.u32 	%rd282, %r428;
	mul.wide.u32 	%rd283, %r428, 4;
	add.s64 	%rd284, %rd2, %rd283;
	add.s64 	%rd285, %rd116, %rd282;
	ld.global.f32 	%f30, [%rd284];
	setp.neu.f32 	%p155, %f30, %f1;
	selp.u16 	%rs218, 1, 0, %p155;
	and.b16  	%rs219, %rs377, 255;
	setp.ne.s16 	%p157, %rs219, 0;
	and.pred  	%p158, %p157, %p155;
	min.s64 	%rd286, %rd285, %rd416;
	setp.eq.s16 	%p159, %rs219, 0;
	selp.b64 	%rd287, %rd285, %rd416, %p159;
	selp.b16 	%rs220, %rs218, %rs377, %p159;
	selp.b64 	%rd288, %rd286, %rd287, %p158;
	selp.b16 	%rs221, 1, %rs220, %p158;
	and.b16  	%rs222, %rs221, 255;
	add.s64 	%rd289, %rd285, 256;
	ld.global.f32 	%f31, [%rd284+1024];
	setp.neu.f32 	%p160, %f31, %f1;
	selp.u16 	%rs223, 1, 0, %p160;
	setp.ne.s16 	%p162, %rs222, 0;
	and.pred  	%p163, %p162, %p160;
	min.s64 	%rd290, %rd289, %rd288;
	setp.eq.s16 	%p164, %rs222, 0;
	selp.b64 	%rd291, %rd289, %rd288, %p164;
	selp.b16 	%rs224, %rs223, %rs221, %p164;
	selp.b64 	%rd292, %rd290, %rd291, %p163;
	selp.b16 	%rs225, 1, %rs224, %p163;
	and.b16  	%rs226, %rs225, 255;
	add.s64 	%rd293, %rd285, 512;
	ld.global.f32 	%f32, [%rd284+2048];
	setp.neu.f32 	%p165, %f32, %f1;
	selp.u16 	%rs227, 1, 0, %p165;
	setp.ne.s16 	%p167, %rs226, 0;
	and.pred  	%p168, %p167, %p165;
	min.s64 	%rd294, %rd293, %rd292;
	setp.eq.s16 	%p169, %rs226, 0;
	selp.b64 	%rd295, %rd293, %rd292, %p169;
	selp.b16 	%rs228, %rs227, %rs225, %p169;
	selp.b64 	%rd296, %rd294, %rd295, %p168;
	selp.b16 	%rs229, 1, %rs228, %p168;
	and.b16  	%rs230, %rs229, 255;
	add.s64 	%rd297, %rd285, 768;
	ld.global.f32 	%f33, [%rd284+3072];
	setp.neu.f32 	%p170, %f33, %f1;
	selp.u16 	%rs231, 1, 0, %p170;
	setp.ne.s16 	%p172, %rs230, 0;
	and.pred  	%p173, %p172, %p170;
	min.s64 	%rd298, %rd297, %rd296;
	setp.eq.s16 	%p174, %rs230, 0;
	selp.b64 	%rd299, %rd297, %rd296, %p174;
	selp.b16 	%rs232, %rs231, %rs229, %p174;
	selp.b64 	%rd300, %rd298, %rd299, %p173;
	selp.b16 	%rs233, 1, %rs232, %p173;
	and.b16  	%rs234, %rs233, 255;
	add.s64 	%rd301, %rd285, 1024;
	ld.global.f32 	%f34, [%rd284+4096];
	setp.neu.f32 	%p175, %f34, %f1;
	selp.u16 	%rs235, 1, 0, %p175;
	setp.ne.s16 	%p177, %rs234, 0;
	and.pred  	%p178, %p177, %p175;
	min.s64 	%rd302, %rd301, %rd300;
	setp.eq.s16 	%p179, %rs234, 0;
	selp.b64 	%rd303, %rd301, %rd300, %p179;
	selp.b16 	%rs236, %rs235, %rs233, %p179;
	selp.b64 	%rd304, %rd302, %rd303, %p178;
	selp.b16 	%rs237, 1, %rs236, %p178;
	and.b16  	%rs238, %rs237, 255;
	add.s64 	%rd305, %rd285, 1280;
	ld.global.f32 	%f35, [%rd284+5120];
	setp.neu.f32 	%p180, %f35, %f1;
	selp.u16 	%rs239, 1, 0, %p180;
	setp.ne.s16 	%p182, %rs238, 0;
	and.pred  	%p183, %p182, %p180;
	min.s64 	%rd306, %rd305, %rd304;
	setp.eq.s16 	%p184, %rs238, 0;
	selp.b64 	%rd307, %rd305, %rd304, %p184;
	selp.b16 	%rs240, %rs239, %rs237, %p184;
	selp.b64 	%rd308, %rd306, %rd307, %p183;
	selp.b16 	%rs241, 1, %rs240, %p183;
	and.b16  	%rs242, %rs241, 255;
	add.s64 	%rd309, %rd285, 1536;
	ld.global.f32 	%f36, [%rd284+6144];
	setp.neu.f32 	%p185, %f36, %f1;
	selp.u16 	%rs243, 1, 0, %p185;
	setp.ne.s16 	%p187, %rs242, 0;
	and.pred  	%p188, %p187, %p185;
	min.s64 	%rd310, %rd309, %rd308;
	setp.eq.s16 	%p189, %rs242, 0;
	selp.b64 	%rd311, %rd309, %rd308, %p189;
	selp.b16 	%rs244, %rs243, %rs241, %p189;
	selp.b64 	%rd312, %rd310, %rd311, %p188;
	selp.b16 	%rs245, 1, %rs244, %p188;
	and.b16  	%rs246, %rs245, 255;
	add.s64 	%rd313, %rd285, 1792;
	ld.global.f32 	%f37, [%rd284+7168];
	setp.neu.f32 	%p190, %f37, %f1;
	selp.u16 	%rs247, 1, 0, %p190;
	setp.ne.s16 	%p192, %rs246, 0;
	and.pred  	%p193, %p192, %p190;
	min.s64 	%rd314, %rd313, %rd312;
	setp.eq.s16 	%p194, %rs246, 0;
	selp.b64 	%rd315, %rd313, %rd312, %p194;
	selp.b16 	%rs248, %rs247, %rs245, %p194;
	selp.b64 	%rd416, %rd314, %rd315, %p193;
	selp.b16 	%rs377, 1, %rs248, %p193;
	add.s32 	%r428, %r428, 2048;
	add.s32 	%r426, %r426, 8;
	setp.ne.s32 	%p195, %r426, 0;
	@%p195 bra 	$L__BB5_9;
$L__BB5_10:
	setp.eq.s32 	%p196, %r9, 0;
	@%p196 bra 	$L__BB5_18;
	setp.lt.u32 	%p197, %r9, 4;
	@%p197 bra 	$L__BB5_13;
	cvt.u64.u32 	%rd317, %r428;
	mul.wide.u32 	%rd318, %r428, 4;
	add.s64 	%rd319, %rd2, %rd318;
	add.s64 	%rd320, %rd116, %rd317;
	ld.global.f32 	%f38, [%rd319];
	setp.neu.f32 	%p198, %f38, %f1;
	selp.u16 	%rs250, 1, 0, %p198;
	and.b16  	%rs251, %rs377, 255;
	setp.ne.s16 	%p200, %rs251, 0;
	and.pred  	%p201, %p200, %p198;
	min.s64 	%rd321, %rd320, %rd416;
	setp.eq.s16 	%p202, %rs251, 0;
	selp.b64 	%rd322, %rd320, %rd416, %p202;
	selp.b16 	%rs252, %rs250, %rs377, %p202;
	selp.b64 	%rd323, %rd321, %rd322, %p201;
	selp.b16 	%rs253, 1, %rs252, %p201;
	and.b16  	%rs254, %rs253, 255;
	add.s32 	%r189, %r428, 256;
	cvt.u64.u32 	%rd324, %r189;
	add.s64 	%rd325, %rd116, %rd324;
	ld.global.f32 	%f39, [%rd319+1024];
	setp.neu.f32 	%p203, %f39, %f1;
	selp.u16 	%rs255, 1, 0, %p203;
	setp.ne.s16 	%p205, %rs254, 0;
	and.pred  	%p206, %p205, %p203;
	min.s64 	%rd326, %rd325, %rd323;
	setp.eq.s16 	%p207, %rs254, 0;
	selp.b64 	%rd327, %rd325, %rd323, %p207;
	selp.b16 	%rs256, %rs255, %rs253, %p207;
	selp.b64 	%rd328, %rd326, %rd327, %p206;
	selp.b16 	%rs257, 1, %rs256, %p206;
	and.b16  	%rs258, %rs257, 255;
	add.s32 	%r190, %r428, 512;
	cvt.u64.u32 	%rd329, %r190;
	add.s64 	%rd330, %rd116, %rd329;
	ld.global.f32 	%f40, [%rd319+2048];
	setp.neu.f32 	%p208, %f40, %f1;
	selp.u16 	%rs259, 1, 0, %p208;
	setp.ne.s16 	%p210, %rs258, 0;
	and.pred  	%p211, %p210, %p208;
	min.s64 	%rd331, %rd330, %rd328;
	setp.eq.s16 	%p212, %rs258, 0;
	selp.b64 	%rd332, %rd330, %rd328, %p212;
	selp.b16 	%rs260, %rs259, %rs257, %p212;
	selp.b64 	%rd333, %rd331, %rd332, %p211;
	selp.b16 	%rs261, 1, %rs260, %p211;
	and.b16  	%rs262, %rs261, 255;
	add.s32 	%r191, %r428, 768;
	cvt.u64.u32 	%rd334, %r191;
	add.s64 	%rd335, %rd116, %rd334;
	ld.global.f32 	%f41, [%rd319+3072];
	setp.neu.f32 	%p213, %f41, %f1;
	selp.u16 	%rs263, 1, 0, %p213;
	setp.ne.s16 	%p215, %rs262, 0;
	and.pred  	%p216, %p215, %p213;
	min.s64 	%rd336, %rd335, %rd333;
	setp.eq.s16 	%p217, %rs262, 0;
	selp.b64 	%rd337, %rd335, %rd333, %p217;
	selp.b16 	%rs264, %rs263, %rs261, %p217;
	selp.b64 	%rd416, %rd336, %rd337, %p216;
	selp.b16 	%rs377, 1, %rs264, %p216;
	add.s32 	%r428, %r428, 1024;
$L__BB5_13:
	and.b32  	%r192, %r8, 3;
	setp.eq.s32 	%p218, %r192, 0;
	@%p218 bra 	$L__BB5_18;
	setp.eq.s32 	%p219, %r192, 1;
	@%p219 bra 	$L__BB5_16;
	cvt.u64.u32 	%rd339, %r428;
	mul.wide.u32 	%rd340, %r428, 4;
	add.s64 	%rd341, %rd2, %rd340;
	add.s64 	%rd342, %rd116, %rd339;
	ld.global.f32 	%f42, [%rd341];
	setp.neu.f32 	%p220, %f42, %f1;
	selp.u16 	%rs266, 1, 0, %p220;
	and.b16  	%rs267, %rs377, 255;
	setp.ne.s16 	%p222, %rs267, 0;
	and.pred  	%p223, %p222, %p220;
	min.s64 	%rd343, %rd342, %rd416;
	setp.eq.s16 	%p224, %rs267, 0;
	selp.b64 	%rd344, %rd342, %rd416, %p224;
	selp.b16 	%rs268, %rs266, %rs377, %p224;
	selp.b64 	%rd345, %rd343, %rd344, %p223;
	selp.b16 	%rs269, 1, %rs268, %p223;
	and.b16  	%rs270, %rs269, 255;
	add.s32 	%r193, %r428, 256;
	cvt.u64.u32 	%rd346, %r193;
	add.s64 	%rd347, %rd116, %rd346;
	ld.global.f32 	%f43, [%rd341+1024];
	setp.neu.f32 	%p225, %f43, %f1;
	selp.u16 	%rs271, 1, 0, %p225;
	setp.ne.s16 	%p227, %rs270, 0;
	and.pred  	%p228, %p227, %p225;
	min.s64 	%rd348, %rd347, %rd345;
	setp.eq.s16 	%p229, %rs270, 0;
	selp.b64 	%rd349, %rd347, %rd345, %p229;
	selp.b16 	%rs272, %rs271, %rs269, %p229;
	selp.b64 	%rd416, %rd348, %rd349, %p228;
	selp.b16 	%rs377, 1, %rs272, %p228;
	add.s32 	%r428, %r428, 512;
$L__BB5_16:
	and.b32  	%r194, %r7, 256;
	setp.ne.s32 	%p230, %r194, 0;
	@%p230 bra 	$L__BB5_18;
	cvt.u64.u32 	%rd350, %r428;
	mul.wide.u32 	%rd351, %r428, 4;
	add.s64 	%rd352, %rd2, %rd351;
	add.s64 	%rd353, %rd116, %rd350;
	ld.global.f32 	%f44, [%rd352];
	setp.neu.f32 	%p231, %f44, %f1;
	selp.u16 	%rs273, 1, 0, %p231;
	and.b16  	%rs274, %rs377, 255;
	setp.ne.s16 	%p233, %rs274, 0;
	and.pred  	%p234, %p233, %p231;
	min.s64 	%rd354, %rd353, %rd416;
	setp.eq.s16 	%p235, %rs274, 0;
	selp.b64 	%rd355, %rd353, %rd416, %p235;
	selp.b16 	%rs275, %rs273, %rs377, %p235;
	selp.b64 	%rd416, %rd354, %rd355, %p234;
	selp.b16 	%rs377, 1, %rs275, %p234;
$L__BB5_18:
	setp.lt.u32 	%p236, %r48, 256;
	@%p236 bra 	$L__BB5_43;
	// begin inline asm
	mov.u32 %r313, %laneid;
	// end inline asm
	cvt.u32.u16 	%r334, %rs377;
	and.b32  	%r315, %r334, 255;
	mov.b32 	%r331, 1;
	mov.b32 	%r332, 31;
	mov.b32 	%r333, -1;
	// begin inline asm
	shfl.sync.down.b32 %r314, %r315, %r331, %r332, %r333;
	// end inline asm
	// begin inline asm
	shfl.sync.down.b32 %r319, %r320, %r331, %r332, %r333;
	// end inline asm
	mov.b64 	{%r325, %r330}, %rd416;
	// begin inline asm
	shfl.sync.down.b32 %r324, %r325, %r331, %r332, %r333;
	// end inline asm
	// begin inline asm
	shfl.sync.down.b32 %r329, %r330, %r331, %r332, %r333;
	// end inline asm
	mov.b64 	%rd18, {%r324, %r329};
	cvt.u16.u32 	%rs15, %r314;
	setp.gt.s32 	%p286, %r313, 30;
	@%p286 bra 	$L__BB5_23;
	and.b16  	%rs317, %rs377, 255;
	setp.eq.s16 	%p287, %rs317, 0;
	and.b16  	%rs318, %rs15, 255;
	setp.eq.s16 	%p288, %rs318, 0;
	or.pred  	%p289, %p287, %p288;
	@%p289 bra 	$L__BB5_22;
	min.s64 	%rd416, %rd18, %rd416;
	mov.b16 	%rs377, 1;
	bra.uni 	$L__BB5_23;
$L__BB5_22:
	setp.eq.s16 	%p290, %rs317, 0;
	selp.b64 	%rd416, %rd18, %rd416, %p290;
	selp.b16 	%rs377, %rs15, %rs377, %p290;
$L__BB5_23:
	cvt.u32.u16 	%r355, %rs377;
	and.b32  	%r336, %r355, 255;
	mov.b32 	%r352, 2;
	mov.b32 	%r353, 31;
	mov.b32 	%r354, -1;
	// begin inline asm
	shfl.sync.down.b32 %r335, %r336, %r352, %r353, %r354;
	// end inline asm
	// begin inline asm
	shfl.sync.down.b32 %r340, %r341, %r352, %r353, %r354;
	// end inline asm
	mov.b64 	{%r346, %r351}, %rd416;
	// begin inline asm
	shfl.sync.down.b32 %r345, %r346, %r352, %r353, %r354;
	// end inline asm
	// begin inline asm
	shfl.sync.down.b32 %r350, %r351, %r352, %r353, %r354;
	// end inline asm
	mov.b64 	%rd22, {%r345, %r350};
	cvt.u16.u32 	%rs18, %r335;
	setp.gt.s32 	%p291, %r313, 29;
	@%p291 bra 	$L__BB5_27;
	and.b16  	%rs321, %rs377, 255;
	setp.eq.s16 	%p292, %rs321, 0;
	and.b16  	%rs322, %rs18, 255;
	setp.eq.s16 	%p293, %rs322, 0;
	or.pred  	%p294, %p292, %p293;
	@%p294 bra 	$L__BB5_26;
	min.s64 	%rd416, %rd22, %rd416;
	mov.b16 	%rs377, 1;
	bra.uni 	$L__BB5_27;
$L__BB5_26:
	setp.eq.s16 	%p295, %rs321, 0;
	selp.b64 	%rd416, %rd22, %rd416, %p295;
	selp.b16 	%rs377, %rs18, %rs377, %p295;
$L__BB5_27:
	cvt.u32.u16 	%r376, %rs377;
	and.b32  	%r357, %r376, 255;
	mov.b32 	%r373, 4;
	mov.b32 	%r374, 31;
	mov.b32 	%r375, -1;
	// begin inline asm
	shfl.sync.down.b32 %r356, %r357, %r373, %r374, %r375;
	// end inline asm
	// begin inline asm
	shfl.sync.down.b32 %r361, %r362, %r373, %r374, %r375;
	// end inline asm
	mov.b64 	{%r367, %r372}, %rd416;
	// begin inline asm
	shfl.sync.down.b32 %r366, %r367, %r373, %r374, %r375;
	// end inline asm
	// begin inline asm
	shfl.sync.down.b32 %r371, %r372, %r373, %r374, %r375;
	// end inline asm
	mov.b64 	%rd26, {%r366, %r371};
	cvt.u16.u32 	%rs21, %r356;
	setp.gt.s32 	%p296, %r313, 27;
	@%p296 bra 	$L__BB5_31;
	and.b16  	%rs325, %rs377, 255;
	setp.eq.s16 	%p297, %rs325, 0;
	and.b16  	%rs326, %rs21, 255;
	setp.eq.s16 	%p298, %rs326, 0;
	or.pred  	%p299, %p297, %p298;
	@%p299 bra 	$L__BB5_30;
	min.s64 	%rd416, %rd26, %rd416;
	mov.b16 	%rs377, 1;
	bra.uni 	$L__BB5_31;
$L__BB5_30:
	setp.eq.s16 	%p300, %rs325, 0;
	selp.b64 	%rd416, %rd26, %rd416, %p300;
	selp.b16 	%rs377, %rs21, %rs377, %p300;
$L__BB5_31:
	cvt.u32.u16 	%r397, %rs377;
	and.b32  	%r378, %r397, 255;
	mov.b32 	%r394, 8;
	mov.b32 	%r395, 31;
	mov.b32 	%r396, -1;
	// begin inline asm
	shfl.sync.down.b32 %r377, %r378, %r394, %r395, %r396;
	// end inline asm
	// begin inline asm
	shfl.sync.down.b32 %r382, %r383, %r394, %r395, %r396;
	// end inline asm
	mov.b64 	{%r388, %r393}, %rd416;
	// begin inline asm
	shfl.sync.down.b32 %r387, %r388, %r394, %r395, %r396;
	// end inline asm
	// begin inline asm
	shfl.sync.down.b32 %r392, %r393, %r394, %r395, %r396;
	// end inline asm
	mov.b64 	%rd30, {%r387, %r392};
	cvt.u16.u32 	%rs24, %r377;
	setp.gt.s32 	%p301, %r313, 23;
	@%p301 bra 	$L__BB5_35;
	and.b16  	%rs329, %rs377, 255;
	setp.eq.s16 	%p302, %rs329, 0;
	and.b16  	%rs330, %rs24, 255;
	setp.eq.s16 	%p303, %rs330, 0;
	or.pred  	%p304, %p302, %p303;
	@%p304 bra 	$L__BB5_34;
	min.s64 	%rd416, %rd30, %rd416;
	mov.b16 	%rs377, 1;
	bra.uni 	$L__BB5_35;
$L__BB5_34:
	setp.eq.s16 	%p305, %rs329, 0;
	selp.b64 	%rd416, %rd30, %rd416, %p305;
	selp.b16 	%rs377, %rs24, %rs377, %p305;
$L__BB5_35:
	cvt.u32.u16 	%r418, %rs377;
	and.b32  	%r399, %r418, 255;
	mov.b32 	%r415, 16;
	mov.b32 	%r416, 31;
	mov.b32 	%r417, -1;
	// begin inline asm
	shfl.sync.down.b32 %r398, %r399, %r415, %r416, %r417;
	// end inline asm
	// begin inline asm
	shfl.sync.down.b32 %r403, %r404, %r415, %r416, %r417;
	// end inline asm
	mov.b64 	{%r409, %r414}, %rd416;
	// begin inline asm
	shfl.sync.down.b32 %r408, %r409, %r415, %r416, %r417;
	// end inline asm
	// begin inline asm
	shfl.sync.down.b32 %r413, %r414, %r415, %r416, %r417;
	// end inline asm
	mov.b64 	%rd34, {%r408, %r413};
	cvt.u16.u32 	%rs27, %r398;
	setp.gt.s32 	%p306, %r313, 15;
	@%p306 bra 	$L__BB5_39;
	and.b16  	%rs333, %rs377, 255;
	setp.eq.s16 	%p307, %rs333, 0;
	and.b16  	%rs334, %rs27, 255;
	setp.eq.s16 	%p308, %rs334, 0;
	or.pred  	%p309, %p307, %p308;
	@%p309 bra 	$L__BB5_38;
	min.s64 	%rd416, %rd34, %rd416;
	mov.b16 	%rs377, 1;
	bra.uni 	$L__BB5_39;
$L__BB5_38:
	setp.eq.s16 	%p310, %rs333, 0;
	selp.b64 	%rd416, %rd34, %rd416, %p310;
	selp.b16 	%rs377, %rs27, %rs377, %p310;
$L__BB5_39:
	setp.ne.s32 	%p311, %r313, 0;
	@%p311 bra 	$L__BB5_41;
	shr.u32 	%r419, %r4, 1;
	and.b32  	%r420, %r419, 496;
	mov.u32 	%r421, _ZZN3cub18CUB_300001_SM_10006detail6reduce28DeviceReduceSingleTileKernelINS2_10policy_hubIN4cuda3std3__45tupleIJblEEEjN6thrust24THRUST_300001_SM_1000_NS8cuda_cub9__find_if7functorIS9_EEE10Policy1000ENSB_12zip_iteratorINS8_IJNSD_26transform_input_iterator_tIbNSB_6detail15normal_iteratorINSB_10device_ptrIfEEEENS7_10__not_fn_tINSK_10functional5actorINSQ_9compositeIJNSQ_16operator_adaptorINS7_8equal_toIvEEEENSR_INSQ_8argumentILj0EEEEENSR_INSQ_5valueIiEEEEEEEEEEEEENSB_17counting_iteratorIlNSB_11use_defaultES18_S18_EEEEEEEPS9_jSF_S9_S9_NS7_10__identityEEEvT0_T1_T2_T3_T4_T6_E12temp_storage;
	add.s32 	%r422, %r421, %r420;
	st.shared.u8 	[%r422+8], %rs377;
	st.shared.u64 	[%r422+16], %rd416;
$L__BB5_41:
	bar.sync 	0;
	setp.ne.s32 	%p312, %r4, 0;
	@%p312 bra 	$L__BB5_125;
	ld.shared.u8 	%rs337, [_ZZN3cub18CUB_300001_SM_10006detail6reduce28DeviceReduceSingleTileKernelINS2_10policy_hubIN4cuda3std3__45tupleIJblEEEjN6thrust24THRUST_300001_SM_1000_NS8cuda_cub9__find_if7functorIS9_EEE10Policy1000ENSB_12zip_iteratorINS8_IJNSD_26transform_input_iterator_tIbNSB_6detail15normal_iteratorINSB_10device_ptrIfEEEENS7_10__not_fn_tINSK_10functional5actorINSQ_9compositeIJNSQ_16operator_adaptorINS7_8equal_toIvEEEENSR_INSQ_8argumentILj0EEEEENSR_INSQ_5valueIiEEEEEEEEEEEEENSB_17counting_iteratorIlNSB_11use_defaultES18_S18_EEEEEEEPS9_jSF_S9_S9_NS7_10__identityEEEvT0_T1_T2_T3_T4_T6_E12temp_storage+24];
	ld.shared.u64 	%rd377, [_ZZN3cub18CUB_300001_SM_10006detail6reduce28DeviceReduceSingleTileKernelINS2_10policy_hubIN4cuda3std3__45tupleIJblEEEjN6thrust24THRUST_300001_SM_1000_NS8cuda_cub9__find_if7functorIS9_EEE10Policy1000ENSB_12zip_iteratorINS8_IJNSD_26transform_input_iterator_tIbNSB_6detail15normal_iteratorINSB_10device_ptrIfEEEENS7_10__not_fn_tINSK_10functional5actorINSQ_9compositeIJNSQ_16operator_adaptorINS7_8equal_toIvEEEENSR_INSQ_8argumentILj0EEEEENSR_INSQ_5valueIiEEEEEEEEEEEEENSB_17counting_iteratorIlNSB_11use_defaultES18_S18_EEEEEEEPS9_jSF_S9_S9_NS7_10__identityEEEvT0_T1_T2_T3_T4_T6_E12temp_storage+32];
	and.b16  	%rs338, %rs377, 255;
	setp.eq.s16 	%p313, %rs338, 0;
	setp.eq.s16 	%p314, %rs337, 0;
	min.s64 	%rd378, %rd377, %rd416;
	selp.b16 	%rs339, %rs377, 1, %p314;
	selp.b16 	%rs340, %rs337, %rs339, %p313;
	and.b16  	%rs341, %rs340, 255;
	selp.b64 	%rd379, %rd416, %rd378, %p314;
	selp.b64 	%rd380, %rd377, %rd379, %p313;
	ld.shared.u8 	%rs342, [_ZZN3cub18CUB_300001_SM_10006detail6reduce28DeviceReduceSingleTileKernelINS2_10policy_hubIN4cuda3std3__45tupleIJblEEEjN6thrust24THRUST_300001_SM_1000_NS8cuda_cub9__find_if7functorIS9_EEE10Policy1000ENSB_12zip_iteratorINS8_IJNSD_26transform_input_iterator_tIbNSB_6detail15normal_iteratorINSB_10device_ptrIfEEEENS7_10__not_fn_tINSK_10functional5actorINSQ_9compositeIJNSQ_16operator_adaptorINS7_8equal_toIvEEEENSR_INSQ_8argumentILj0EEEEENSR_INSQ_5valueIiEEEEEEEEEEEEENSB_17counting_iteratorIlNSB_11use_defaultES18_S18_EEEEEEEPS9_jSF_S9_S9_NS7_10__identityEEEvT0_T1_T2_T3_T4_T6_E12temp_storage+40];
	ld.shared.u64 	%rd381, [_ZZN3cub18CUB_300001_SM_10006detail6reduce28DeviceReduceSingleTileKernelINS2_10policy_hubIN4cuda3std3__45tupleIJblEEEjN6thrust24THRUST_300001_SM_1000_NS8cuda_cub9__find_if7functorIS9_EEE10Policy1000ENSB_12zip_iteratorINS8_IJNSD_26transform_input_iterator_tIbNSB_6detail15normal_iteratorINSB_10device_ptrIfEEEENS7_10__not_fn_tINSK_10functional5actorINSQ_9compositeIJNSQ_16operator_adaptorINS7_8equal_toIvEEEENSR_INSQ_8argumentILj0EEEEENSR_INSQ_5valueIiEEEEEEEEEEEEENSB_17counting_iteratorIlNSB_11use_defaultES18_S18_EEEEEEEPS9_jSF_S9_S9_NS7_10__identityEEEvT0_T1_T2_T3_T4_T6_E12temp_storage+48];
	setp.eq.s16 	%p315, %rs341, 0;
	setp.eq.s16 	%p316, %rs342, 0;
	min.s64 	%rd382, %rd381, %rd380;
	selp.b16 	%rs343, %rs340, 1, %p316;
	selp.b16 	%rs344, %rs342, %rs343, %p315;
	and.b16  	%rs345, %rs344, 255;
	selp.b64 	%rd383, %rd380, %rd382, %p316;
	selp.b64 	%rd384, %rd381, %rd383, %p315;
	ld.shared.u8 	%rs346, [_ZZN3cub18CUB_300001_SM_10006detail6reduce28DeviceReduceSingleTileKernelINS2_10policy_hubIN4cuda3std3__45tupleIJblEEEjN6thrust24THRUST_300001_SM_1000_NS8cuda_cub9__find_if7functorIS9_EEE10Policy1000ENSB_12zip_iteratorINS8_IJNSD_26transform_input_iterator_tIbNSB_6detail15normal_iteratorINSB_10device_ptrIfEEEENS7_10__not_fn_tINSK_10functional5actorINSQ_9compositeIJNSQ_16operator_adaptorINS7_8equal_toIvEEEENSR_INSQ_8argumentILj0EEEEENSR_INSQ_5valueIiEEEEEEEEEEEEENSB_17counting_iteratorIlNSB_11use_defaultES18_S18_EEEEEEEPS9_jSF_S9_S9_NS7_10__identityEEEvT0_T1_T2_T3_T4_T6_E12temp_storage+56];
	ld.shared.u64 	%rd385, [_ZZN3cub18CUB_300001_SM_10006detail6reduce28DeviceReduceSingleTileKernelINS2_10policy_hubIN4cuda3std3__45tupleIJblEEEjN6thrust24THRUST_300001_SM_1000_NS8cuda_cub9__find_if7functorIS9_EEE10Policy1000ENSB_12zip_iteratorINS8_IJNSD_26transform_input_iterator_tIbNSB_6detail15normal_iteratorINSB_10device_ptrIfEEEENS7_10__not_fn_tINSK_10functional5actorINSQ_9compositeIJNSQ_16operator_adaptorINS7_8equal_toIvEEEENSR_INSQ_8argumentILj0EEEEENSR_INSQ_5valueIiEEEEEEEEEEEEENSB_17counting_iteratorIlNSB_11use_defaultES18_S18_EEEEEEEPS9_jSF_S9_S9_NS7_10__identityEEEvT0_T1_T2_T3_T4_T6_E12temp_storage+64];
	setp.eq.s16 	%p317, %rs345, 0;
	setp.eq.s16 	%p318, %rs346, 0;
	min.s64 	%rd386, %rd385, %rd384;
	selp.b16 	%rs347, %rs344, 1, %p318;
	selp.b16 	%rs348, %rs346, %rs347, %p317;
	and.b16  	%rs349, %rs348, 255;
	selp.b64 	%rd387, %rd384, %rd386, %p318;
	selp.b64 	%rd388, %rd385, %rd387, %p317;
	ld.shared.u8 	%rs350, [_ZZN3cub18CUB_300001_SM_10006detail6reduce28DeviceReduceSingleTileKernelINS2_10policy_hubIN4cuda3std3__45tupleIJblEEEjN6thrust24THRUST_300001_SM_1000_NS8cuda_cub9__find_if7functorIS9_EEE10Policy1000ENSB_12zip_iteratorINS8_IJNSD_26transform_input_iterator_tIbNSB_6detail15normal_iteratorINSB_10device_ptrIfEEEENS7_10__not_fn_tINSK_10functional5actorINSQ_9compositeIJNSQ_16operator_adaptorINS7_8equal_toIvEEEENSR_INSQ_8argumentILj0EEEEENSR_INSQ_5valueIiEEEEEEEEEEEEENSB_17counting_iteratorIlNSB_11use_defaultES18_S18_EEEEEEEPS9_jSF_S9_S9_NS7_10__identityEEEvT0_T1_T2_T3_T4_T6_E12temp_storage+72];
	ld.shared.u64 	%rd389, [_ZZN3cub18CUB_300001_SM_10006detail6reduce28DeviceReduceSingleTileKernelINS2_10policy_hubIN4cuda3std3__45tupleIJblEEEjN6thrust24THRUST_300001_SM_1000_NS8cuda_cub9__find_if7functorIS9_EEE10Policy1000ENSB_12zip_iteratorINS8_IJNSD_26transform_input_iterator_tIbNSB_6detail15normal_iteratorINSB_10device_ptrIfEEEENS7_10__not_fn_tINSK_10functional5actorINSQ_9compositeIJNSQ_16operator_adaptorINS7_8equal_toIvEEEENSR_INSQ_8argumentILj0EEEEENSR_INSQ_5valueIiEEEEEEEEEEEEENSB_17counting_iteratorIlNSB_11use_defaultES18_S18_EEEEEEEPS9_jSF_S9_S9_NS7_10__identityEEEvT0_T1_T2_T3_T4_T6_E12temp_storage+80];
	setp.eq.s16 	%p319, %rs349, 0;
	setp.eq.s16 	%p320, %rs350, 0;
	min.s64 	%rd390, %rd389, %rd388;
	selp.b16 	%rs351, %rs348, 1, %p320;
	selp.b16 	%rs352, %rs350, %rs351, %p319;
	and.b16  	%rs353, %rs352, 255;
	selp.b64 	%rd391, %rd388, %rd390, %p320;
	selp.b64 	%rd392, %rd389, %rd391, %p319;
	ld.shared.u8 	%rs354, [_ZZN3cub18CUB_300001_SM_10006detail6reduce28DeviceReduceSingleTileKernelINS2_10policy_hubIN4cuda3std3__45tupleIJblEEEjN6thrust24THRUST_300001_SM_1000_NS8cuda_cub9__find_if7functorIS9_EEE10Policy1000ENSB_12zip_iteratorINS8_IJNSD_26transform_input_iterator_tIbNSB_6detail15normal_iteratorINSB_10device_ptrIfEEEENS7_10__not_fn_tINSK_10functional5actorINSQ_9compositeIJNSQ_16operator_adaptorINS7_8equal_toIvEEEENSR_INSQ_8argumentILj0EEEEENSR_INSQ_5valueIiEEEEEEEEEEEEENSB_17counting_iteratorIlNSB_11use_defaultES18_S18_EEEEEEEPS9_jSF_S9_S9_NS7_10__identityEEEvT0_T1_T2_T3_T4_T6_E12temp_storage+88];
	ld.shared.u64 	%rd393, [_ZZN3cub18CUB_300001_SM_10006detail6reduce28DeviceReduceSingleTileKernelINS2_10policy_hubIN4cuda3std3__45tupleIJblEEEjN6thrust24THRUST_300001_SM_1000_NS8cuda_cub9__find_if7functorIS9_EEE10Policy1000ENSB_12zip_iteratorINS8_IJNSD_26transform_input_iterator_tIbNSB_6detail15normal_iteratorINSB_10device_ptrIfEEEENS7_10__not_fn_tINSK_10functional5actorINSQ_9compositeIJNSQ_16operator_adaptorINS7_8equal_toIvEEEENSR_INSQ_8argumentILj0EEEEENSR_INSQ_5valueIiEEEEEEEEEEEEENSB_17counting_iteratorIlNSB_11use_defaultES18_S18_EEEEEEEPS9_jSF_S9_S9_NS7_10__identityEEEvT0_T1_T2_T3_T4_T6_E12temp_storage+96];
	setp.eq.s16 	%p321, %rs353, 0;
	setp.eq.s16 	%p322, %rs354, 0;
	min.s64 	%rd394, %rd393, %rd392;
	selp.b16 	%rs355, %rs352, 1, %p322;
	selp.b16 	%rs356, %rs354, %rs355, %p321;
	and.b16  	%rs357, %rs356, 255;
	selp.b64 	%rd395, %rd392, %rd394, %p322;
	selp.b64 	%rd396, %rd393, %rd395, %p321;
	ld.shared.u8 	%rs358, [_ZZN3cub18CUB_300001_SM_10006detail6reduce28DeviceReduceSingleTileKernelINS2_10policy_hubIN4cuda3std3__45tupleIJblEEEjN6thrust24THRUST_300001_SM_1000_NS8cuda_cub9__find_if7functorIS9_EEE10Policy1000ENSB_12zip_iteratorINS8_IJNSD_26transform_input_iterator_tIbNSB_6detail15normal_iteratorINSB_10device_ptrIfEEEENS7_10__not_fn_tINSK_10functional5actorINSQ_9compositeIJNSQ_16operator_adaptorINS7_8equal_toIvEEEENSR_INSQ_8argumentILj0EEEEENSR_INSQ_5valueIiEEEEEEEEEEEEENSB_17counting_iteratorIlNSB_11use_defaultES18_S18_EEEEEEEPS9_jSF_S9_S9_NS7_10__identityEEEvT0_T1_T2_T3_T4_T6_E12temp_storage+104];
	ld.shared.u64 	%rd397, [_ZZN3cub18CUB_300001_SM_10006detail6reduce28DeviceReduceSingleTileKernelINS2_10policy_hubIN4cuda3std3__45tupleIJblEEEjN6thrust24THRUST_300001_SM_1000_NS8cuda_cub9__find_if7functorIS9_EEE10Policy1000ENSB_12zip_iteratorINS8_IJNSD_26transform_input_iterator_tIbNSB_6detail15normal_iteratorINSB_10device_ptrIfEEEENS7_10__not_fn_tINSK_10functional5actorINSQ_9compositeIJNSQ_16operator_adaptorINS7_8equal_toIvEEEENSR_INSQ_8argumentILj0EEEEENSR_INSQ_5valueIiEEEEEEEEEEEEENSB_17counting_iteratorIlNSB_11use_defaultES18_S18_EEEEEEEPS9_jSF_S9_S9_NS7_10__identityEEEvT0_T1_T2_T3_T4_T6_E12temp_storage+112];
	setp.eq.s16 	%p323, %rs357, 0;
	setp.eq.s16 	%p324, %rs358, 0;
	min.s64 	%rd398, %rd397, %rd396;
	selp.b16 	%rs359, %rs356, 1, %p324;
	selp.b16 	%rs360, %rs358, %rs359, %p323;
	and.b16  	%rs361, %rs360, 255;
	selp.b64 	%rd399, %rd396, %rd398, %p324;
	selp.b64 	%rd400, %rd397, %rd399, %p323;
	ld.shared.u8 	%rs362, [_ZZN3cub18CUB_300001_SM_10006detail6reduce28DeviceReduceSingleTileKernelINS2_10policy_hubIN4cuda3std3__45tupleIJblEEEjN6thrust24THRUST_300001_SM_1000_NS8cuda_cub9__find_if7functorIS9_EEE10Policy1000ENSB_12zip_iteratorINS8_IJNSD_26transform_input_iterator_tIbNSB_6detail15normal_iteratorINSB_10device_ptrIfEEEENS7_10__not_fn_tINSK_10functional5actorINSQ_9compositeIJNSQ_16operator_adaptorINS7_8equal_toIvEEEENSR_INSQ_8argumentILj0EEEEENSR_INSQ_5valueIiEEEEEEEEEEEEENSB_17counting_iteratorIlNSB_11use_defaultES18_S18_EEEEEEEPS9_jSF_S9_S9_NS7_10__identityEEEvT0_T1_T2_T3_T4_T6_E12temp_storage+120];
	ld.shared.u64 	%rd401, [_ZZN3cub18CUB_300001_SM_10006detail6reduce28DeviceReduceSingleTileKernelINS2_10policy_hubIN4cuda3std3__45tupleIJblEEEjN6thrust24THRUST_300001_SM_1000_NS8cuda_cub9__find_if7functorIS9_EEE10Policy1000ENSB_12zip_iteratorINS8_IJNSD_26transform_input_iterator_tIbNSB_6detail15normal_iteratorINSB_10device_ptrIfEEEENS7_10__not_fn_tINSK_10functional5actorINSQ_9compositeIJNSQ_16operator_adaptorINS7_8equal_toIvEEEENSR_INSQ_8argumentILj0EEEEENSR_INSQ_5valueIiEEEEEEEEEEEEENSB_17counting_iteratorIlNSB_11use_defaultES18_S18_EEEEEEEPS9_jSF_S9_S9_NS7_10__identityEEEvT0_T1_T2_T3_T4_T6_E12temp_storage+128];
	setp.eq.s16 	%p325, %rs361, 0;
	setp.eq.s16 	%p326, %rs362, 0;
	min.s64 	%rd402, %rd401, %rd400;
	selp.b16 	%rs363, %rs360, 1, %p326;
	selp.b16 	%rs377, %rs362, %rs363, %p325;
	selp.b64 	%rd403, %rd400, %rd402, %p326;
	selp.b64 	%rd416, %rd401, %rd403, %p325;
	bra.uni 	$L__BB5_125;
$L__BB5_43:
	// begin inline asm
	mov.u32 %r195, %laneid;
	// end inline asm
	and.b32  	%r216, %r4, 992;
	add.s32 	%r217, %r216, 32;
	setp.gt.u32 	%p237, %r217, %r48;
	not.b32 	%r218, %r216;
	add.s32 	%r219, %r48, %r218;
	selp.b32 	%r214, %r219, 31, %p237;
	cvt.u32.u16 	%r220, %rs377;
	and.b32  	%r197, %r220, 255;
	mov.b32 	%r213, 1;
	mov.b32 	%r215, -1;
	// begin inline asm
	shfl.sync.down.b32 %r196, %r197, %r213, %r214, %r215;
	// end inline asm
	// begin inline asm
	shfl.sync.down.b32 %r201, %r202, %r213, %r214, %r215;
	// end inline asm
	mov.b64 	{%r207, %r212}, %rd416;
	// begin inline asm
	shfl.sync.down.b32 %r206, %r207, %r213, %r214, %r215;
	// end inline asm
	// begin inline asm
	shfl.sync.down.b32 %r211, %r212, %r213, %r214, %r215;
	// end inline asm
	mov.b64 	%rd39, {%r206, %r211};
	cvt.u16.u32 	%rs31, %r196;
	setp.ge.s32 	%p238, %r195, %r214;
	@%p238 bra 	$L__BB5_47;
	and.b16  	%rs276, %rs377, 255;
	setp.eq.s16 	%p239, %rs276, 0;
	and.b16  	%rs277, %rs31, 255;
	setp.eq.s16 	%p240, %rs277, 0;
	or.pred  	%p241, %p239, %p240;
	@%p241 bra 	$L__BB5_46;
	min.s64 	%rd416, %rd39, %rd416;
	mov.b16 	%rs377, 1;
	bra.uni 	$L__BB5_47;
$L__BB5_46:
	setp.eq.s16 	%p242, %rs276, 0;
	selp.b16 	%rs377, %rs31, %rs377, %p242;
	selp.b64 	%rd416, %rd39, %rd416, %p242;
$L__BB5_47:
	cvt.u32.u16 	%r241, %rs377;
	and.b32  	%r222, %r241, 255;
	mov.b32 	%r238, 2;
	mov.b32 	%r240, -1;
	// begin inline asm
	shfl.sync.down.b32 %r221, %r222, %r238, %r214, %r240;
	// end inline asm
	// begin inline asm
	shfl.sync.down.b32 %r226, %r227, %r238, %r214, %r240;
	// end inline asm
	mov.b64 	{%r232, %r237}, %rd416;
	// begin inline asm
	shfl.sync.down.b32 %r231, %r232, %r238, %r214, %r240;
	// end inline asm
	// begin inline asm
	shfl.sync.down.b32 %r236, %r237, %r238, %r214, %r240;
	// end inline asm
	mov.b64 	%rd43, {%r231, %r236};
	cvt.u16.u32 	%rs34, %r221;
	add.s32 	%r242, %r195, 2;
	setp.gt.s32 	%p243, %r242, %r214;
	@%p243 bra 	$L__BB5_51;
	and.b16  	%rs280, %rs377, 255;
	setp.eq.s16 	%p244, %rs280, 0;
	and.b16  	%rs281, %rs34, 255;
	setp.eq.s16 	%p245, %rs281, 0;
	or.pred  	%p246, %p244, %p245;
	@%p246 bra 	$L__BB5_50;
	min.s64 	%rd416, %rd43, %rd416;
	mov.b16 	%rs377, 1;
	bra.uni 	$L__BB5_51;
$L__BB5_50:
	setp.eq.s16 	%p247, %rs280, 0;
	selp.b16 	%rs377, %rs34, %rs377, %p247;
	selp.b64 	%rd416, %rd43, %rd416, %p247;
$L__BB5_51:
	cvt.u32.u16 	%r263, %rs377;
	and.b32  	%r244, %r263, 255;
	mov.b32 	%r260, 4;
	mov.b32 	%r262, -1;
	// begin inline asm
	shfl.sync.down.b32 %r243, %r244, %r260, %r214, %r262;
	// end inline asm
	// begin inline asm
	shfl.sync.down.b32 %r248, %r249, %r260, %r214, %r262;
	// end inline asm
	mov.b64 	{%r254, %r259}, %rd416;
	// begin inline asm
	shfl.sync.down.b32 %r253, %r254, %r260, %r214, %r262;
	// end inline asm
	// begin inline asm
	shfl.sync.down.b32 %r258, %r259, %r260, %r214, %r262;
	// end inline asm
	mov.b64 	%rd47, {%r253, %r258};
	cvt.u16.u32 	%rs37, %r243;
	add.s32 	%r264, %r195, 4;
	setp.gt.s32 	%p248, %r264, %r214;
	@%p248 bra 	$L__BB5_55;
	and.b16  	%rs284, %rs377, 255;
	setp.eq.s16 	%p249, %rs284, 0;
	and.b16  	%rs285, %rs37, 255;
	setp.eq.s16 	%p250, %rs285, 0;
	or.pred  	%p251, %p249, %p250;
	@%p251 bra 	$L__BB5_54;
	min.s64 	%rd416, %rd47, %rd416;
	mov.b16 	%rs377, 1;
	bra.uni 	$L__BB5_55;
$L__BB5_54:
	setp.eq.s16 	%p252, %rs284, 0;
	selp.b16 	%rs377, %rs37, %rs377, %p252;
	selp.b64 	%rd416, %rd47, %rd416, %p252;
$L__BB5_55:
	cvt.u32.u16 	%r285, %rs377;
	and.b32  	%r266, %r285, 255;
	mov.b32 	%r282, 8;
	mov.b32 	%r284, -1;
	// begin inline asm
	shfl.sync.down.b32 %r265, %r266, %r282, %r214, %r284;
	// end inline asm
	// begin inline asm
	shfl.sync.down.b32 %r270, %r271, %r282, %r214, %r284;
	// end inline asm
	mov.b64 	{%r276, %r281}, %rd416;
	// begin inline asm
	shfl.sync.down.b32 %r275, %r276, %r282, %r214, %r284;
	// end inline asm
	// begin inline asm
	shfl.sync.down.b32 %r280, %r281, %r282, %r214, %r284;
	// end inline asm
	mov.b64 	%rd51, {%r275, %r280};
	cvt.u16.u32 	%rs40, %r265;
	add.s32 	%r286, %r195, 8;
	setp.gt.s32 	%p253, %r286, %r214;
	@%p253 bra 	$L__BB5_59;
	and.b16  	%rs288, %rs377, 255;
	setp.eq.s16 	%p254, %rs288, 0;
	and.b16  	%rs289, %rs40, 255;
	setp.eq.s16 	%p255, %rs289, 0;
	or.pred  	%p256, %p254, %p255;
	@%p256 bra 	$L__BB5_58;
	min.s64 	%rd416, %rd51, %rd416;
	mov.b16 	%rs377, 1;
	bra.uni 	$L__BB5_59;
$L__BB5_58:
	setp.eq.s16 	%p257, %rs288, 0;
	selp.b16 	%rs377, %rs40, %rs377, %p257;
	selp.b64 	%rd416, %rd51, %rd416, %p257;
$L__BB5_59:
	cvt.u32.u16 	%r307, %rs377;
	and.b32  	%r288, %r307, 255;
	mov.b32 	%r304, 16;
	mov.b32 	%r306, -1;
	// begin inline asm
	shfl.sync.down.b32 %r287, %r288, %r304, %r214, %r306;
	// end inline asm
	// begin inline asm
	shfl.sync.down.b32 %r292, %r293, %r304, %r214, %r306;
	// end inline asm
	mov.b64 	{%r298, %r303}, %rd416;
	// begin inline asm
	shfl.sync.down.b32 %r297, %r298, %r304, %r214, %r306;
	// end inline asm
	// begin inline asm
	shfl.sync.down.b32 %r302, %r303, %r304, %r214, %r306;
	// end inline asm
	mov.b64 	%rd55, {%r297, %r302};
	cvt.u16.u32 	%rs43, %r287;
	add.s32 	%r308, %r195, 16;
	setp.gt.s32 	%p258, %r308, %r214;
	@%p258 bra 	$L__BB5_63;
	and.b16  	%rs292, %rs377, 255;
	setp.eq.s16 	%p259, %rs292, 0;
	and.b16  	%rs293, %rs43, 255;
	setp.eq.s16 	%p260, %rs293, 0;
	or.pred  	%p261, %p259, %p260;
	@%p261 bra 	$L__BB5_62;
	min.s64 	%rd416, %rd55, %rd416;
	mov.b16 	%rs377, 1;
	bra.uni 	$L__BB5_63;
$L__BB5_62:
	setp.eq.s16 	%p262, %rs292, 0;
	selp.b16 	%rs377, %rs43, %rs377, %p262;
	selp.b64 	%rd416, %rd55, %rd416, %p262;
$L__BB5_63:
	setp.ne.s32 	%p263, %r195, 0;
	@%p263 bra 	$L__BB5_65;
	shr.u32 	%r309, %r4, 1;
	and.b32  	%r310, %r309, 496;
	mov.u32 	%r311, _ZZN3cub18CUB_300001_SM_10006detail6reduce28DeviceReduceSingleTileKernelINS2_10policy_hubIN4cuda3std3__45tupleIJblEEEjN6thrust24THRUST_300001_SM_1000_NS8cuda_cub9__find_if7functorIS9_EEE10Policy1000ENSB_12zip_iteratorINS8_IJNSD_26transform_input_iterator_tIbNSB_6detail15normal_iteratorINSB_10device_ptrIfEEEENS7_10__not_fn_tINSK_10functional5actorINSQ_9compositeIJNSQ_16operator_adaptorINS7_8equal_toIvEEEENSR_INSQ_8argumentILj0EEEEENSR_INSQ_5valueIiEEEEEEEEEEEEENSB_17counting_iteratorIlNSB_11use_defaultES18_S18_EEEEEEEPS9_jSF_S9_S9_NS7_10__identityEEEvT0_T1_T2_T3_T4_T6_E12temp_storage;
	add.s32 	%r312, %r311, %r310;
	st.shared.u8 	[%r312+8], %rs377;
	st.shared.u64 	[%r312+16], %rd416;
$L__BB5_65:
	bar.sync 	0;
	setp.ne.s32 	%p264, %r4, 0;
	@%p264 bra 	$L__BB5_125;
	setp.lt.u32 	%p265, %r48, 33;
	@%p265 bra 	$L__BB5_68;
	ld.shared.u8 	%rs296, [_ZZN3cub18CUB_300001_SM_10006detail6reduce28DeviceReduceSingleTileKernelINS2_10policy_hubIN4cuda3std3__45tupleIJblEEEjN6thrust24THRUST_300001_SM_1000_NS8cuda_cub9__find_if7functorIS9_EEE10Policy1000ENSB_12zip_iteratorINS8_IJNSD_26transform_input_iterator_tIbNSB_6detail15normal_iteratorINSB_10device_ptrIfEEEENS7_10__not_fn_tINSK_10functional5actorINSQ_9compositeIJNSQ_16operator_adaptorINS7_8equal_toIvEEEENSR_INSQ_8argumentILj0EEEEENSR_INSQ_5valueIiEEEEEEEEEEEEENSB_17counting_iteratorIlNSB_11use_defaultES18_S18_EEEEEEEPS9_jSF_S9_S9_NS7_10__identityEEEvT0_T1_T2_T3_T4_T6_E12temp_storage+24];
	ld.shared.u64 	%rd356, [_ZZN3cub18CUB_300001_SM_10006detail6reduce28DeviceReduceSingleTileKernelINS2_10policy_hubIN4cuda3std3__45tupleIJblEEEjN6thrust24THRUST_300001_SM_1000_NS8cuda_cub9__find_if7functorIS9_EEE10Policy1000ENSB_12zip_iteratorINS8_IJNSD_26transform_input_iterator_tIbNSB_6detail15normal_iteratorINSB_10device_ptrIfEEEENS7_10__not_fn_tINSK_10functional5actorINSQ_9compositeIJNSQ_16operator_adaptorINS7_8equal_toIvEEEENSR_INSQ_8argumentILj0EEEEENSR_INSQ_5valueIiEEEEEEEEEEEEENSB_17counting_iteratorIlNSB_11use_defaultES18_S18_EEEEEEEPS9_jSF_S9_S9_NS7_10__identityEEEvT0_T1_T2_T3_T4_T6_E12temp_storage+32];
	and.b16  	%rs297, %rs377, 255;
	setp.eq.s16 	%p266, %rs297, 0;
	setp.eq.s16 	%p267, %rs296, 0;
	min.s64 	%rd357, %rd356, %rd416;
	selp.b16 	%rs298, %rs377, 1, %p267;
	selp.b16 	%rs377, %rs296, %rs298, %p266;
	selp.b64 	%rd358, %rd416, %rd357, %p267;
	selp.b64 	%rd416, %rd356, %rd358, %p266;
$L__BB5_68:
	setp.lt.u32 	%p268, %r48, 65;
	@%p268 bra 	$L__BB5_70;
	ld.shared.u8 	%rs299, [_ZZN3cub18CUB_300001_SM_10006detail6reduce28DeviceReduceSingleTileKernelINS2_10policy_hubIN4cuda3std3__45tupleIJblEEEjN6thrust24THRUST_300001_SM_1000_NS8cuda_cub9__find_if7functorIS9_EEE10Policy1000ENSB_12zip_iteratorINS8_IJNSD_26transform_input_iterator_tIbNSB_6detail15normal_iteratorINSB_10device_ptrIfEEEENS7_10__not_fn_tINSK_10functional5actorINSQ_9compositeIJNSQ_16operator_adaptorINS7_8equal_toIvEEEENSR_INSQ_8argumentILj0EEEEENSR_INSQ_5valueIiEEEEEEEEEEEEENSB_17counting_iteratorIlNSB_11use_defaultES18_S18_EEEEEEEPS9_jSF_S9_S9_NS7_10__identityEEEvT0_T1_T2_T3_T4_T6_E12temp_storage+40];
	ld.shared.u64 	%rd359, [_ZZN3cub18CUB_300001_SM_10006detail6reduce28DeviceReduceSingleTileKernelINS2_10policy_hubIN4cuda3std3__45tupleIJblEEEjN6thrust24THRUST_300001_SM_1000_NS8cuda_cub9__find_if7functorIS9_EEE10Policy1000ENSB_12zip_iteratorINS8_IJNSD_26transform_input_iterator_tIbNSB_6detail15normal_iteratorINSB_10device_ptrIfEEEENS7_10__not_fn_tINSK_10functional5actorINSQ_9compositeIJNSQ_16operator_adaptorINS7_8equal_toIvEEEENSR_INSQ_8argumentILj0EEEEENSR_INSQ_5valueIiEEEEEEEEEEEEENSB_17counting_iteratorIlNSB_11use_defaultES18_S18_EEEEEEEPS9_jSF_S9_S9_NS7_10__identityEEEvT0_T1_T2_T3_T4_T6_E12temp_storage+48];
	and.b16  	%rs300, %rs377, 255;
	setp.eq.s16 	%p269, %rs300, 0;
	setp.eq.s16 	%p270, %rs299, 0;
	min.s64 	%rd360, %rd359, %rd416;
	selp.b16 	%rs301, %rs377, 1, %p270;
	selp.b16 	%rs377, %rs299, %rs301, %p269;
	selp.b64 	%rd361, %rd416, %rd360, %p270;
	selp.b64 	%rd416, %rd359, %rd361, %p269;
$L__BB5_70:
	setp.lt.u32 	%p271, %r48, 97;
	@%p271 bra 	$L__BB5_72;
	ld.shared.u8 	%rs302, [_ZZN3cub18CUB_300001_SM_10006detail6reduce28DeviceReduceSingleTileKernelINS2_10policy_hubIN4cuda3std3__45tupleIJblEEEjN6thrust24THRUST_300001_SM_1000_NS8cuda_cub9__find_if7functorIS9_EEE10Policy1000ENSB_12zip_iteratorINS8_IJNSD_26transform_input_iterator_tIbNSB_6detail15normal_iteratorINSB_10device_ptrIfEEEENS7_10__not_fn_tINSK_10functional5actorINSQ_9compositeIJNSQ_16operator_adaptorINS7_8equal_toIvEEEENSR_INSQ_8argumentILj0EEEEENSR_INSQ_5valueIiEEEEEEEEEEEEENSB_17counting_iteratorIlNSB_11use_defaultES18_S18_EEEEEEEPS9_jSF_S9_S9_NS7_10__identityEEEvT0_T1_T2_T3_T4_T6_E12temp_storage+56];
	ld.shared.u64 	%rd362, [_ZZN3cub18CUB_300001_SM_10006detail6reduce28DeviceReduceSingleTileKernelINS2_10policy_hubIN4cuda3std3__45tupleIJblEEEjN6thrust24THRUST_300001_SM_1000_NS8cuda_cub9__find_if7functorIS9_EEE10Policy1000ENSB_12zip_iteratorINS8_IJNSD_26transform_input_iterator_tIbNSB_6detail15normal_iteratorINSB_10device_ptrIfEEEENS7_10__not_fn_tINSK_10functional5actorINSQ_9compositeIJNSQ_16operator_adaptorINS7_8equal_toIvEEEENSR_INSQ_8argumentILj0EEEEENSR_INSQ_5valueIiEEEEEEEEEEEEENSB_17counting_iteratorIlNSB_11use_defaultES18_S18_EEEEEEEPS9_jSF_S9_S9_NS7_10__identityEEEvT0_T1_T2_T3_T4_T6_E12temp_storage+64];
	and.b16  	%rs303, %rs377, 255;
	setp.eq.s16 	%p272, %rs303, 0;
	setp.eq.s16 	%p273, %rs302, 0;
	min.s64 	%rd363, %rd362, %rd416;
	selp.b16 	%rs304, %rs377, 1, %p273;
	selp.b16 	%rs377, %rs302, %rs304, %p272;
	selp.b64 	%rd364, %rd416, %rd363, %p273;
	selp.b64 	%rd416, %rd362, %rd364, %p272;
$L__BB5_72:
	setp.lt.u32 	%p274, %r48, 129;
	@%p274 bra 	$L__BB5_74;
	ld.shared.u8 	%rs305, [_ZZN3cub18CUB_300001_SM_10006detail6reduce28DeviceReduceSingleTileKernelINS2_10policy_hubIN4cuda3std3__45tupleIJblEEEjN6thrust24THRUST_300001_SM_1000_NS8cuda_cub9__find_if7functorIS9_EEE10Policy1000ENSB_12zip_iteratorINS8_IJNSD_26transform_input_iterator_tIbNSB_6detail15normal_iteratorINSB_10device_ptrIfEEEENS7_10__not_fn_tINSK_10functional5actorINSQ_9compositeIJNSQ_16operator_adaptorINS7_8equal_toIvEEEENSR_INSQ_8argumentILj0EEEEENSR_INSQ_5valueIiEEEEEEEEEEEEENSB_17counting_iteratorIlNSB_11use_defaultES18_S18_EEEEEEEPS9_jSF_S9_S9_NS7_10__identityEEEvT0_T1_T2_T3_T4_T6_E12temp_storage+72];
	ld.shared.u64 	%rd365, [_ZZN3cub18CUB_300001_SM_10006detail6reduce28DeviceReduceSingleTileKernelINS2_10policy_hubIN4cuda3std3__45tupleIJblEEEjN6thrust24THRUST_300001_SM_1000_NS8cuda_cub9__find_if7functorIS9_EEE10Policy1000ENSB_12zip_iteratorINS8_IJNSD_26transform_input_iterator_tIbNSB_6detail15normal_iteratorINSB_10device_ptrIfEEEENS7_10__not_fn_tINSK_10functional5actorINSQ_9compositeIJNSQ_16operator_adaptorINS7_8equal_toIvEEEENSR_INSQ_8argumentILj0EEEEENSR_INSQ_5valueIiEEEEEEEEEEEEENSB_17counting_iteratorIlNSB_11use_defaultES18_S18_EEEEEEEPS9_jSF_S9_S9_NS7_10__identityEEEvT0_T1_T2_T3_T4_T6_E12temp_storage+80];
	and.b16  	%rs306, %rs377, 255;
	setp.eq.s16 	%p275, %rs306, 0;
	setp.eq.s16 	%p276, %rs305, 0;
	min.s64 	%rd366, %rd365, %rd416;
	selp.b16 	%rs307, %rs377, 1, %p276;
	selp.b16 	%rs377, %rs305, %rs307, %p275;
	selp.b64 	%rd367, %rd416, %rd366, %p276;
	selp.b64 	%rd416, %rd365, %rd367, %p275;
$L__BB5_74:
	setp.lt.u32 	%p277, %r48, 161;
	@%p277 bra 	$L__BB5_76;
	ld.shared.u8 	%rs308, [_ZZN3cub18CUB_300001_SM_10006detail6reduce28DeviceReduceSingleTileKernelINS2_10policy_hubIN4cuda3std3__45tupleIJblEEEjN6thrust24THRUST_300001_SM_1000_NS8cuda_cub9__find_if7functorIS9_EEE10Policy1000ENSB_12zip_iteratorINS8_IJNSD_26transform_input_iterator_tIbNSB_6detail15normal_iteratorINSB_10device_ptrIfEEEENS7_10__not_fn_tINSK_10functional5actorINSQ_9compositeIJNSQ_16operator_adaptorINS7_8equal_toIvEEEENSR_INSQ_8argumentILj0EEEEENSR_INSQ_5valueIiEEEEEEEEEEEEENSB_17counting_iteratorIlNSB_11use_defaultES18_S18_EEEEEEEPS9_jSF_S9_S9_NS7_10__identityEEEvT0_T1_T2_T3_T4_T6_E12temp_storage+88];
	ld.shared.u64 	%rd368, [_ZZN3cub18CUB_300001_SM_10006detail6reduce28DeviceReduceSingleTileKernelINS2_10policy_hubIN4cuda3std3__45tupleIJblEEEjN6thrust24THRUST_300001_SM_1000_NS8cuda_cub9__find_if7functorIS9_EEE10Policy1000ENSB_12zip_iteratorINS8_IJNSD_26transform_input_iterator_tIbNSB_6detail15normal_iteratorINSB_10device_ptrIfEEEENS7_10__not_fn_tINSK_10functional5actorINSQ_9compositeIJNSQ_16operator_adaptorINS7_8equal_toIvEEEENSR_INSQ_8argumentILj0EEEEENSR_INSQ_5valueIiEEEEEEEEEEEEENSB_17counting_iteratorIlNSB_11use_defaultES18_S18_EEEEEEEPS9_jSF_S9_S9_NS7_10__identityEEEvT0_T1_T2_T3_T4_T6_E12temp_storage+96];
	and.b16  	%rs309, %rs377, 255;
	setp.eq.s16 	%p278, %rs309, 0;
	setp.eq.s16 	%p279, %rs308, 0;
	min.s64 	%rd369, %rd368, %rd416;
	selp.b16 	%rs310, %rs377, 1, %p279;
	selp.b16 	%rs377, %rs308, %rs310, %p278;
	selp.b64 	%rd370, %rd416, %rd369, %p279;
	selp.b64 	%rd416, %rd368, %rd370, %p278;
$L__BB5_76:
	setp.lt.u32 	%p280, %r48, 193;
	@%p280 bra 	$L__BB5_78;
	ld.shared.u8 	%rs311, [_ZZN3cub18CUB_300001_SM_10006detail6reduce28DeviceReduceSingleTileKernelINS2_10policy_hubIN4cuda3std3__45tupleIJblEEEjN6thrust24THRUST_300001_SM_1000_NS8cuda_cub9__find_if7functorIS9_EEE10Policy1000ENSB_12zip_iteratorINS8_IJNSD_26transform_input_iterator_tIbNSB_6detail15normal_iteratorINSB_10device_ptrIfEEEENS7_10__not_fn_tINSK_10functional5actorINSQ_9compositeIJNSQ_16operator_adaptorINS7_8equal_toIvEEEENSR_INSQ_8argumentILj0EEEEENSR_INSQ_5valueIiEEEEEEEEEEEEENSB_17counting_iteratorIlNSB_11use_defaultES18_S18_EEEEEEEPS9_jSF_S9_S9_NS7_10__identityEEEvT0_T1_T2_T3_T4_T6_E12temp_storage+104];
	ld.shared.u64 	%rd371, [_ZZN3cub18CUB_300001_SM_10006detail6reduce28DeviceReduceSingleTileKernelINS2_10policy_hubIN4cuda3std3__45tupleIJblEEEjN6thrust24THRUST_300001_SM_1000_NS8cuda_cub9__find_if7functorIS9_EEE10Policy1000ENSB_12zip_iteratorINS8_IJNSD_26transform_input_iterator_tIbNSB_6detail15normal_iteratorINSB_10device_ptrIfEEEENS7_10__not_fn_tINSK_10functional5actorINSQ_9compositeIJNSQ_16operator_adaptorINS7_8equal_toIvEEEENSR_INSQ_8argumentILj0EEEEENSR_INSQ_5valueIiEEEEEEEEEEEEENSB_17counting_iteratorIlNSB_11use_defaultES18_S18_EEEEEEEPS9_jSF_S9_S9_NS7_10__identityEEEvT0_T1_T2_T3_T4_T6_E12temp_storage+112];
	and.b16  	%rs312, %rs377, 255;
	setp.eq.s16 	%p281, %rs312, 0;
	setp.eq.s16 	%p282, %rs311, 0;
	min.s64 	%rd372, %rd371, %rd416;
	selp.b16 	%rs313, %rs377, 1, %p282;
	selp.b16 	%rs377, %rs311, %rs313, %p281;
	selp.b64 	%rd373, %rd416, %rd372, %p282;
	selp.b64 	%rd416, %rd371, %rd373, %p281;
$L__BB5_78:
	setp.lt.u32 	%p283, %r48, 225;
	@%p283 bra 	$L__BB5_125;
	ld.shared.u8 	%rs314, [_ZZN3cub18CUB_300001_SM_10006detail6reduce28DeviceReduceSingleTileKernelINS2_10policy_hubIN4cuda3std3__45tupleIJblEEEjN6thrust24THRUST_300001_SM_1000_NS8cuda_cub9__find_if7functorIS9_EEE10Policy1000ENSB_12zip_iteratorINS8_IJNSD_26transform_input_iterator_tIbNSB_6detail15normal_iteratorINSB_10device_ptrIfEEEENS7_10__not_fn_tINSK_10functional5actorINSQ_9compositeIJNSQ_16operator_adaptorINS7_8equal_toIvEEEENSR_INSQ_8argumentILj0EEEEENSR_INSQ_5valueIiEEEEEEEEEEEEENSB_17counting_iteratorIlNSB_11use_defaultES18_S18_EEEEEEEPS9_jSF_S9_S9_NS7_10__identityEEEvT0_T1_T2_T3_T4_T6_E12temp_storage+120];
	ld.shared.u64 	%rd374, [_ZZN3cub18CUB_300001_SM_10006detail6reduce28DeviceReduceSingleTileKernelINS2_10policy_hubIN4cuda3std3__45tupleIJblEEEjN6thrust24THRUST_300001_SM_1000_NS8cuda_cub9__find_if7functorIS9_EEE10Policy1000ENSB_12zip_iteratorINS8_IJNSD_26transform_input_iterator_tIbNSB_6detail15normal_iteratorINSB_10device_ptrIfEEEENS7_10__not_fn_tINSK_10functional5actorINSQ_9compositeIJNSQ_16operator_adaptorINS7_8equal_toIvEEEENSR_INSQ_8argumentILj0EEEEENSR_INSQ_5valueIiEEEEEEEEEEEEENSB_17counting_iteratorIlNSB_11use_defaultES18_S18_EEEEEEEPS9_jSF_S9_S9_NS7_10__identityEEEvT0_T1_T2_T3_T4_T6_E12temp_storage+128];
	and.b16  	%rs315, %rs377, 255;
	setp.eq.s16 	%p284, %rs315, 0;
	setp.eq.s16 	%p285, %rs314, 0;
	min.s64 	%rd375, %rd374, %rd416;
	selp.b16 	%rs316, %rs377, 1, %p285;
	selp.b16 	%rs377, %rs314, %rs316, %p284;
	selp.b64 	%rd376, %rd416, %rd375, %p285;
	selp.b64 	%rd416, %rd374, %rd376, %p284;
	bra.uni 	$L__BB5_125;
$L__BB5_80:
	mov.u32 	%r23, %tid.x;
	cvt.rn.f32.s32 	%f7, %r47;
	cvt.u64.u32 	%rd72, %r23;
	mul.wide.u32 	%rd119, %r23, 4;
	add.s64 	%rd73, %rd2, %rd119;
	ld.global.f32 	%f8, [%rd73];
	setp.eq.f32 	%p3, %f8, %f7;
	add.s32 	%r50, %r23, 256;
	cvt.u64.u32 	%rd120, %r50;
	ld.global.f32 	%f9, [%rd73+1024];
	setp.eq.f32 	%p4, %f9, %f7;
	add.s32 	%r51, %r23, 512;
	cvt.u64.u32 	%rd121, %r51;
	add.s64 	%rd122, %rd116, %rd121;
	ld.global.f32 	%f11, [%rd73+2048];
	setp.eq.f32 	%p5, %f11, %f7;
	add.s64 	%rd123, %rd122, 256;
	ld.global.f32 	%f12, [%rd73+3072];
	setp.neu.f32 	%p7, %f12, %f7;
	and.pred  	%p9, %p3, %p4;
	selp.b64 	%rd124, %rd120, %rd72, %p3;
	add.s64 	%rd125, %rd116, %rd124;
	min.s64 	%rd126, %rd122, %rd125;
	and.pred  	%p10, %p9, %p5;
	selp.b64 	%rd127, %rd125, %rd126, %p5;
	selp.b64 	%rd128, %rd122, %rd127, %p9;
	min.s64 	%rd129, %rd123, %rd128;
	not.pred 	%p11, %p10;
	or.pred  	%p12, %p11, %p7;
	selp.u16 	%rs377, 1, 0, %p12;
	selp.b64 	%rd130, %rd129, %rd128, %p7;
	selp.b64 	%rd416, %rd123, %rd130, %p10;
	add.s32 	%r24, %r48, -1024;
	setp.lt.u32 	%p13, %r24, 1024;
	mov.b32 	%r432, 1024;
	@%p13 bra 	$L__BB5_88;
	mov.b32 	%r432, 1024;
$L__BB5_82:
	cvt.u64.u32 	%rd131, %r432;
	add.s64 	%rd132, %rd72, %rd131;
	mul.wide.u32 	%rd133, %r432, 4;
	add.s64 	%rd134, %rd73, %rd133;
	add.s64 	%rd76, %rd132, %rd116;
	ld.global.f32 	%f3, [%rd134];
	ld.global.f32 	%f4, [%rd134+1024];
	ld.global.f32 	%f5, [%rd134+2048];
	ld.global.f32 	%f6, [%rd134+3072];
	and.b16  	%rs97, %rs377, 255;
	setp.eq.s16 	%p14, %rs97, 0;
	@%p14 bra 	$L__BB5_85;
	setp.eq.f32 	%p15, %f3, %f7;
	@%p15 bra 	$L__BB5_86;
	min.s64 	%rd416, %rd76, %rd416;
	mov.b16 	%rs377, 1;
	bra.uni 	$L__BB5_86;
$L__BB5_85:
	setp.neu.f32 	%p16, %f3, %f7;
	selp.u16 	%rs377, 1, 0, %p16;
	mov.u64 	%rd416, %rd76;
$L__BB5_86:
	add.s64 	%rd135, %rd76, 256;
	add.s64 	%rd136, %rd76, 512;
	add.s64 	%rd137, %rd76, 768;
	setp.neu.f32 	%p17, %f6, %f7;
	setp.neu.f32 	%p18, %f5, %f7;
	setp.neu.f32 	%p19, %f4, %f7;
	and.b16  	%rs99, %rs377, 255;
	setp.eq.s16 	%p20, %rs99, 0;
	min.s64 	%rd138, %rd135, %rd416;
	selp.b16 	%rs100, 1, %rs377, %p19;
	selp.u16 	%rs101, 1, 0, %p19;
	selp.b16 	%rs102, %rs101, %rs100, %p20;
	and.b16  	%rs103, %rs102, 255;
	selp.b64 	%rd139, %rd138, %rd416, %p19;
	selp.b64 	%rd140, %rd135, %rd139, %p20;
	setp.eq.s16 	%p21, %rs103, 0;
	min.s64 	%rd141, %rd136, %rd140;
	selp.b16 	%rs104, 1, %rs102, %p18;
	selp.u16 	%rs105, 1, 0, %p18;
	selp.b16 	%rs106, %rs105, %rs104, %p21;
	and.b16  	%rs107, %rs106, 255;
	selp.b64 	%rd142, %rd141, %rd140, %p18;
	selp.b64 	%rd143, %rd136, %rd142, %p21;
	setp.eq.s16 	%p22, %rs107, 0;
	min.s64 	%rd144, %rd137, %rd143;
	selp.b16 	%rs108, 1, %rs106, %p17;
	selp.u16 	%rs109, 1, 0, %p17;
	selp.b16 	%rs377, %rs109, %rs108, %p22;
	selp.b64 	%rd145, %rd144, %rd143, %p17;
	selp.b64 	%rd416, %rd137, %rd145, %p22;
	sub.s32 	%r53, %r48, %r432;
	setp.lt.u32 	%p23, %r53, 1024;
	@%p23 bra 	$L__BB5_101;
	add.s32 	%r432, %r432, 1024;
	setp.le.u32 	%p24, %r432, %r24;
	@%p24 bra 	$L__BB5_82;
$L__BB5_88:
	setp.le.u32 	%p25, %r48, %r432;
	sub.s32 	%r54, %r48, %r432;
	setp.ge.s32 	%p26, %r23, %r54;
	or.pred  	%p27, %p25, %p26;
	@%p27 bra 	$L__BB5_101;
	not.b32 	%r56, %r23;
	add.s32 	%r57, %r48, %r56;
	sub.s32 	%r28, %r57, %r432;
	shr.u32 	%r58, %r28, 8;
	add.s32 	%r29, %r58, 1;
	and.b32  	%r30, %r29, 7;
	setp.lt.u32 	%p28, %r28, 1792;
	mov.u32 	%r437, %r23;
	@%p28 bra 	$L__BB5_93;
	or.b32  	%r435, %r23, 1024;
	add.s32 	%r434, %r23, %r432;
	and.b32  	%r59, %r29, 33554424;
	neg.s32 	%r433, %r59;
$L__BB5_91:
	.pragma "nounroll";
	cvt.u64.u32 	%rd147, %r434;
	mul.wide.u32 	%rd148, %r434, 4;
	add.s64 	%rd149, %rd2, %rd148;
	add.s64 	%rd150, %rd116, %rd147;
	ld.global.f32 	%f13, [%rd149];
	setp.neu.f32 	%p29, %f13, %f7;
	selp.u16 	%rs111, 1, 0, %p29;
	and.b16  	%rs112, %rs377, 255;
	setp.ne.s16 	%p31, %rs112, 0;
	and.pred  	%p32, %p31, %p29;
	min.s64 	%rd151, %rd150, %rd416;
	setp.eq.s16 	%p33, %rs112, 0;
	selp.b16 	%rs113, %rs111, %rs377, %p33;
	selp.b64 	%rd152, %rd150, %rd416, %p33;
	selp.b16 	%rs114, 1, %rs113, %p32;
	and.b16  	%rs115, %rs114, 255;
	selp.b64 	%rd153, %rd151, %rd152, %p32;
	add.s32 	%r60, %r434, 256;
	cvt.u64.u32 	%rd154, %r60;
	mul.wide.u32 	%rd155, %r60, 4;
	add.s64 	%rd156, %rd2, %rd155;
	add.s64 	%rd157, %rd116, %rd154;
	ld.global.f32 	%f14, [%rd156];
	setp.neu.f32 	%p34, %f14, %f7;
	selp.u16 	%rs116, 1, 0, %p34;
	setp.ne.s16 	%p36, %rs115, 0;
	and.pred  	%p37, %p36, %p34;
	min.s64 	%rd158, %rd157, %rd153;
	setp.eq.s16 	%p38, %rs115, 0;
	selp.b16 	%rs117, %rs116, %rs114, %p38;
	selp.b64 	%rd159, %rd157, %rd153, %p38;
	selp.b16 	%rs118, 1, %rs117, %p37;
	and.b16  	%rs119, %rs118, 255;
	selp.b64 	%rd160, %rd158, %rd159, %p37;
	add.s32 	%r61, %r434, 512;
	cvt.u64.u32 	%rd161, %r61;
	mul.wide.u32 	%rd162, %r61, 4;
	add.s64 	%rd163, %rd2, %rd162;
	add.s64 	%rd164, %rd116, %rd161;
	ld.global.f32 	%f15, [%rd163];
	setp.neu.f32 	%p39, %f15, %f7;
	selp.u16 	%rs120, 1, 0, %p39;
	setp.ne.s16 	%p41, %rs119, 0;
	and.pred  	%p42, %p41, %p39;
	min.s64 	%rd165, %rd164, %rd160;
	setp.eq.s16 	%p43, %rs119, 0;
	selp.b16 	%rs121, %rs120, %rs118, %p43;
	selp.b64 	%rd166, %rd164, %rd160, %p43;
	selp.b16 	%rs122, 1, %rs121, %p42;
	and.b16  	%rs123, %rs122, 255;
	selp.b64 	%rd167, %rd165, %rd166, %p42;
	add.s32 	%r62, %r434, 768;
	cvt.u64.u32 	%rd168, %r62;
	mul.wide.u32 	%rd169, %r62, 4;
	add.s64 	%rd170, %rd2, %rd169;
	add.s64 	%rd171, %rd116, %rd168;
	ld.global.f32 	%f16, [%rd170];
	setp.neu.f32 	%p44, %f16, %f7;
	selp.u16 	%rs124, 1, 0, %p44;
	setp.ne.s16 	%p46, %rs123, 0;
	and.pred  	%p47, %p46, %p44;
	min.s64 	%rd172, %rd171, %rd167;
	setp.eq.s16 	%p48, %rs123, 0;
	selp.b16 	%rs125, %rs124, %rs122, %p48;
	selp.b64 	%rd173, %rd171, %rd167, %p48;
	selp.b16 	%rs126, 1, %rs125, %p47;
	and.b16  	%rs127, %rs126, 255;
	selp.b64 	%rd174, %rd172, %rd173, %p47;
	add.s32 	%r63, %r434, 1024;
	cvt.u64.u32 	%rd175, %r63;
	mul.wide.u32 	%rd176, %r63, 4;
	add.s64 	%rd177, %rd2, %rd176;
	add.s64 	%rd178, %rd116, %rd175;
	ld.global.f32 	%f17, [%rd177];
	setp.neu.f32 	%p49, %f17, %f7;
	selp.u16 	%rs128, 1, 0, %p49;
	setp.ne.s16 	%p51, %rs127, 0;
	and.pred  	%p52, %p51, %p49;
	min.s64 	%rd179, %rd178, %rd174;
	setp.eq.s16 	%p53, %rs127, 0;
	selp.b16 	%rs129, %rs128, %rs126, %p53;
	selp.b64 	%rd180, %rd178, %rd174, %p53;
	selp.b16 	%rs130, 1, %rs129, %p52;
	and.b16  	%rs131, %rs130, 255;
	selp.b64 	%rd181, %rd179, %rd180, %p52;
	add.s32 	%r64, %r434, 1280;
	cvt.u64.u32 	%rd182, %r64;
	mul.wide.u32 	%rd183, %r64, 4;
	add.s64 	%rd184, %rd2, %rd183;
	add.s64 	%rd185, %rd116, %rd182;
	ld.global.f32 	%f18, [%rd184];
	setp.neu.f32 	%p54, %f18, %f7;
	selp.u16 	%rs132, 1, 0, %p54;
	setp.ne.s16 	%p56, %rs131, 0;
	and.pred  	%p57, %p56, %p54;
	min.s64 	%rd186, %rd185, %rd181;
	setp.eq.s16 	%p58, %rs131, 0;
	selp.b16 	%rs133, %rs132, %rs130, %p58;
	selp.b64 	%rd187, %rd185, %rd181, %p58;
	selp.b16 	%rs134, 1, %rs133, %p57;
	and.b16  	%rs135, %rs134, 255;
	selp.b64 	%rd188, %rd186, %rd187, %p57;
	add.s32 	%r65, %r434, 1536;
	cvt.u64.u32 	%rd189, %r65;
	mul.wide.u32 	%rd190, %r65, 4;
	add.s64 	%rd191, %rd2, %rd190;
	add.s64 	%rd192, %rd116, %rd189;
	ld.global.f32 	%f19, [%rd191];
	setp.neu.f32 	%p59, %f19, %f7;
	selp.u16 	%rs136, 1, 0, %p59;
	setp.ne.s16 	%p61, %rs135, 0;
	and.pred  	%p62, %p61, %p59;
	min.s64 	%rd193, %rd192, %rd188;
	setp.eq.s16 	%p63, %rs135, 0;
	selp.b16 	%rs137, %rs136, %rs134, %p63;
	selp.b64 	%rd194, %rd192, %rd188, %p63;
	selp.b16 	%rs138, 1, %rs137, %p62;
	and.b16  	%rs139, %rs138, 255;
	selp.b64 	%rd195, %rd193, %rd194, %p62;
	add.s32 	%r66, %r434, 1792;
	cvt.u64.u32 	%rd196, %r66;
	mul.wide.u32 	%rd197, %r66, 4;
	add.s64 	%rd198, %rd2, %rd197;
	add.s64 	%rd199, %rd116, %rd196;
	ld.global.f32 	%f20, [%rd198];
	setp.neu.f32 	%p64, %f20, %f7;
	selp.u16 	%rs140, 1, 0, %p64;
	setp.ne.s16 	%p66, %rs139, 0;
	and.pred  	%p67, %p66, %p64;
	min.s64 	%rd200, %rd199, %rd195;
	setp.eq.s16 	%p68, %rs139, 0;
	selp.b16 	%rs141, %rs140, %rs138, %p68;
	selp.b64 	%rd201, %rd199, %rd195, %p68;
	selp.b16 	%rs377, 1, %rs141, %p67;
	selp.b64 	%rd416, %rd200, %rd201, %p67;
	add.s32 	%r435, %r435, 2048;
	add.s32 	%r434, %r434, 2048;
	add.s32 	%r433, %r433, 8;
	setp.ne.s32 	%p69, %r433, 0;
	@%p69 bra 	$L__BB5_91;
	add.s32 	%r437, %r435, -1024;
$L__BB5_93:
	setp.eq.s32 	%p70, %r30, 0;
	@%p70 bra 	$L__BB5_101;
	setp.lt.u32 	%p71, %r30, 4;
	@%p71 bra 	$L__BB5_96;
	add.s32 	%r67, %r437, %r432;
	cvt.u64.u32 	%rd203, %r67;
	mul.wide.u32 	%rd204, %r67, 4;
	add.s64 	%rd205, %rd2, %rd204;
	add.s64 	%rd206, %rd116, %rd203;
	ld.global.f32 	%f21, [%rd205];
	setp.neu.f32 	%p72, %f21, %f7;
	selp.u16 	%rs143, 1, 0, %p72;
	and.b16  	%rs144, %rs377, 255;
	setp.ne.s16 	%p74, %rs144, 0;
	and.pred  	%p75, %p74, %p72;
	min.s64 	%rd207, %rd206, %rd416;
	setp.eq.s16 	%p76, %rs144, 0;
	selp.b16 	%rs145, %rs143, %rs377, %p76;
	selp.b64 	%rd208, %rd206, %rd416, %p76;
	selp.b16 	%rs146, 1, %rs145, %p75;
	and.b16  	%rs147, %rs146, 255;
	selp.b64 	%rd209, %rd207, %rd208, %p75;
	add.s32 	%r68, %r67, 256;
	cvt.u64.u32 	%rd210, %r68;
	mul.wide.u32 	%rd211, %r68, 4;
	add.s64 	%rd212, %rd2, %rd211;
	add.s64 	%rd213, %rd116, %rd210;
	ld.global.f32 	%f22, [%rd212];
	setp.neu.f32 	%p77, %f22, %f7;
	selp.u16 	%rs148, 1, 0, %p77;
	setp.ne.s16 	%p79, %rs147, 0;
	and.pred  	%p80, %p79, %p77;
	min.s64 	%rd214, %rd213, %rd209;
	setp.eq.s16 	%p81, %rs147, 0;
	selp.b16 	%rs149, %rs148, %rs146, %p81;
	selp.b64 	%rd215, %rd213, %rd209, %p81;
	selp.b16 	%rs150, 1, %rs149, %p80;
	and.b16  	%rs151, %rs150, 255;
	selp.b64 	%rd216, %rd214, %rd215, %p80;
	add.s32 	%r69, %r67, 512;
	cvt.u64.u32 	%rd217, %r69;
	mul.wide.u32 	%rd218, %r69, 4;
	add.s64 	%rd219, %rd2, %rd218;
	add.s64 	%rd220, %rd116, %rd217;
	ld.global.f32 	%f23, [%rd219];
	setp.neu.f32 	%p82, %f23, %f7;
	selp.u16 	%rs152, 1, 0, %p82;
	setp.ne.s16 	%p84, %rs151, 0;
	and.pred  	%p85, %p84, %p82;
	min.s64 	%rd221, %rd220, %rd216;
	setp.eq.s16 	%p86, %rs151, 0;
	selp.b16 	%rs153, %rs152, %rs150, %p86;
	selp.b64 	%rd222, %rd220, %rd216, %p86;
	selp.b16 	%rs154, 1, %rs153, %p85;
	and.b16  	%rs155, %rs154, 255;
	selp.b64 	%rd223, %rd221, %rd222, %p85;
	add.s32 	%r70, %r67, 768;
	cvt.u64.u32 	%rd224, %r70;
	mul.wide.u32 	%rd225, %r70, 4;
	add.s64 	%rd226, %rd2, %rd225;
	add.s64 	%rd227, %rd116, %rd224;
	ld.global.f32 	%f24, [%rd226];
	setp.neu.f32 	%p87, %f24, %f7;
	selp.u16 	%rs156, 1, 0, %p87;
	setp.ne.s16 	%p89, %rs155, 0;
	and.pred  	%p90, %p89, %p87;
	min.s64 	%rd228, %rd227, %rd223;
	setp.eq.s16 	%p91, %rs155, 0;
	selp.b16 	%rs157, %rs156, %rs154, %p91;
	selp.b64 	%rd229, %rd227, %rd223, %p91;
	selp.b16 	%rs377, 1, %rs157, %p90;
	selp.b64 	%rd416, %rd228, %rd229, %p90;
	add.s32 	%r437, %r437, 1024;
$L__BB5_96:
	and.b32  	%r71, %r29, 3;
	setp.eq.s32 	%p92, %r71, 0;
	@%p92 bra 	$L__BB5_101;
	setp.eq.s32 	%p93, %r71, 1;
	@%p93 bra 	$L__BB5_99;
	add.s32 	%r72, %r437, %r432;
	cvt.u64.u32 	%rd231, %r72;
	mul.wide.u32 	%rd232, %r72, 4;
	add.s64 	%rd233, %rd2, %rd232;
	add.s64 	%rd234, %rd116, %rd231;
	ld.global.f32 	%f25, [%rd233];
	setp.neu.f32 	%p94, %f25, %f7;
	selp.u16 	%rs159, 1, 0, %p94;
	and.b16  	%rs160, %rs377, 255;
	setp.ne.s16 	%p96, %rs160, 0;
	and.pred  	%p97, %p96, %p94;
	min.s64 	%rd235, %rd234, %rd416;
	setp.eq.s16 	%p98, %rs160, 0;
	selp.b16 	%rs161, %rs159, %rs377, %p98;
	selp.b64 	%rd236, %rd234, %rd416, %p98;
	selp.b16 	%rs162, 1, %rs161, %p97;
	and.b16  	%rs163, %rs162, 255;
	selp.b64 	%rd237, %rd235, %rd236, %p97;
	add.s32 	%r73, %r72, 256;
	cvt.u64.u32 	%rd238, %r73;
	mul.wide.u32 	%rd239, %r73, 4;
	add.s64 	%rd240, %rd2, %rd239;
	add.s64 	%rd241, %rd116, %rd238;
	ld.global.f32 	%f26, [%rd240];
	setp.neu.f32 	%p99, %f26, %f7;
	selp.u16 	%rs164, 1, 0, %p99;
	setp.ne.s16 	%p101, %rs163, 0;
	and.pred  	%p102, %p101, %p99;
	min.s64 	%rd242, %rd241, %rd237;
	setp.eq.s16 	%p103, %rs163, 0;
	selp.b16 	%rs165, %rs164, %rs162, %p103;
	selp.b64 	%rd243, %rd241, %rd237, %p103;
	selp.b16 	%rs377, 1, %rs165, %p102;
	selp.b64 	%rd416, %rd242, %rd243, %p102;
	add.s32 	%r437, %r437, 512;
$L__BB5_99:
	and.b32  	%r74, %r28, 256;
	setp.ne.s32 	%p104, %r74, 0;
	@%p104 bra 	$L__BB5_101;
	add.s32 	%r75, %r437, %r432;
	cvt.u64.u32 	%rd244, %r75;
	mul.wide.u32 	%rd245, %r75, 4;
	add.s64 	%rd246, %rd2, %rd245;
	add.s64 	%rd247, %rd116, %rd244;
	ld.global.f32 	%f27, [%rd246];
	setp.neu.f32 	%p105, %f27, %f7;
	selp.u16 	%rs166, 1, 0, %p105;
	and.b16  	%rs167, %rs377, 255;
	setp.ne.s16 	%p107, %rs167, 0;
	and.pred  	%p108, %p107, %p105;
	min.s64 	%rd248, %rd247, %rd416;
	setp.eq.s16 	%p109, %rs167, 0;
	selp.b16 	%rs168, %rs166, %rs377, %p109;
	selp.b64 	%rd249, %rd247, %rd416, %p109;
	selp.b16 	%rs377, 1, %rs168, %p108;
	selp.b64 	%rd416, %rd248, %rd249, %p108;
$L__BB5_101:
	// begin inline asm
	mov.u32 %r76, %laneid;
	// end inline asm
	cvt.u32.u16 	%r97, %rs377;
	and.b32  	%r78, %r97, 255;
	mov.b32 	%r94, 1;
	mov.b32 	%r95, 31;
	mov.b32 	%r96, -1;
	// begin inline asm
	shfl.sync.down.b32 %r77, %r78, %r94, %r95, %r96;
	// end inline asm
	// begin inline asm
	shfl.sync.down.b32 %r82, %r83, %r94, %r95, %r96;
	// end inline asm
	mov.b64 	{%r88, %r93}, %rd416;
	// begin inline asm
	shfl.sync.down.b32 %r87, %r88, %r94, %r95, %r96;
	// end inline asm
	// begin inline asm
	shfl.sync.down.b32 %r92, %r93, %r94, %r95, %r96;
	// end inline asm
	mov.b64 	%rd93, {%r87, %r92};
	cvt.u16.u32 	%rs77, %r77;
	setp.gt.s32 	%p110, %r76, 30;
	@%p110 bra 	$L__BB5_105;
	and.b16  	%rs169, %rs377, 255;
	setp.eq.s16 	%p111, %rs169, 0;
	and.b16  	%rs170, %rs77, 255;
	setp.eq.s16 	%p112, %rs170, 0;
	or.pred  	%p113, %p111, %p112;
	@%p113 bra 	$L__BB5_104;
	min.s64 	%rd416, %rd93, %rd416;
	mov.b16 	%rs377, 1;
	bra.uni 	$L__BB5_105;
$L__BB5_104:
	setp.eq.s16 	%p114, %rs169, 0;
	selp.b16 	%rs377, %rs77, %rs377, %p114;
	selp.b64 	%rd416, %rd93, %rd416, %p114;
$L__BB5_105:
	cvt.u32.u16 	%r118, %rs377;
	and.b32  	%r99, %r118, 255;
	mov.b32 	%r115, 2;
	mov.b32 	%r116, 31;
	mov.b32 	%r117, -1;
	// begin inline asm
	shfl.sync.down.b32 %r98, %r99, %r115, %r116, %r117;
	// end inline asm
	// begin inline asm
	shfl.sync.down.b32 %r103, %r104, %r115, %r116, %r117;
	// end inline asm
	mov.b64 	{%r109, %r114}, %rd416;
	// begin inline asm
	shfl.sync.down.b32 %r108, %r109, %r115, %r116, %r117;
	// end inline asm
	// begin inline asm
	shfl.sync.down.b32 %r113, %r114, %r115, %r116, %r117;
	// end inline asm
	mov.b64 	%rd97, {%r108, %r113};
	cvt.u16.u32 	%rs80, %r98;
	setp.gt.s32 	%p115, %r76, 29;
	@%p115 bra 	$L__BB5_109;
	and.b16  	%rs173, %rs377, 255;
	setp.eq.s16 	%p116, %rs173, 0;
	and.b16  	%rs174, %rs80, 255;
	setp.eq.s16 	%p117, %rs174, 0;
	or.pred  	%p118, %p116, %p117;
	@%p118 bra 	$L__BB5_108;
	min.s64 	%rd416, %rd97, %rd416;
	mov.b16 	%rs377, 1;
	bra.uni 	$L__BB5_109;
$L__BB5_108:
	setp.eq.s16 	%p119, %rs173, 0;
	selp.b16 	%rs377, %rs80, %rs377, %p119;
	selp.b64 	%rd416, %rd97, %rd416, %p119;
$L__BB5_109:
	cvt.u32.u16 	%r139, %rs377;
	and.b32  	%r120, %r139, 255;
	mov.b32 	%r136, 4;
	mov.b32 	%r137, 31;
	mov.b32 	%r138, -1;
	// begin inline asm
	shfl.sync.down.b32 %r119, %r120, %r136, %r137, %r138;
	// end inline asm
	// begin inline asm
	shfl.sync.down.b32 %r124, %r125, %r136, %r137, %r138;
	// end inline asm
	mov.b64 	{%r130, %r135}, %rd416;
	// begin inline asm
	shfl.sync.down.b32 %r129, %r130, %r136, %r137, %r138;
	// end inline asm
	// begin inline asm
	shfl.sync.down.b32 %r134, %r135, %r136, %r137, %r138;
	// end inline asm
	mov.b64 	%rd101, {%r129, %r134};
	cvt.u16.u32 	%rs83, %r119;
	setp.gt.s32 	%p120, %r76, 27;
	@%p120 bra 	$L__BB5_113;
	and.b16  	%rs177, %rs377, 255;
	setp.eq.s16 	%p121, %rs177, 0;
	and.b16  	%rs178, %rs83, 255;
	setp.eq.s16 	%p122, %rs178, 0;
	or.pred  	%p123, %p121, %p122;
	@%p123 bra 	$L__BB5_112;
	min.s64 	%rd416, %rd101, %rd416;
	mov.b16 	%rs377, 1;
	bra.uni 	$L__BB5_113;
$L__BB5_112:
	setp.eq.s16 	%p124, %rs177, 0;
	selp.b16 	%rs377, %rs83, %rs377, %p124;
	selp.b64 	%rd416, %rd101, %rd416, %p124;
$L__BB5_113:
	cvt.u32.u16 	%r160, %rs377;
	and.b32  	%r141, %r160, 255;
	mov.b32 	%r157, 8;
	mov.b32 	%r158, 31;
	mov.b32 	%r159, -1;
	// begin inline asm
	shfl.sync.down.b32 %r140, %r141, %r157, %r158, %r159;
	// end inline asm
	// begin inline asm
	shfl.sync.down.b32 %r145, %r146, %r157, %r158, %r159;
	// end inline asm
	mov.b64 	{%r151, %r156}, %rd416;
	// begin inline asm
	shfl.sync.down.b32 %r150, %r151, %r157, %r158, %r159;
	// end inline asm
	// begin inline asm
	shfl.sync.down.b32 %r155, %r156, %r157, %r158, %r159;
	// end inline asm
	mov.b64 	%rd105, {%r150, %r155};
	cvt.u16.u32 	%rs86, %r140;
	setp.gt.s32 	%p125, %r76, 23;
	@%p125 bra 	$L__BB5_117;
	and.b16  	%rs181, %rs377, 255;
	setp.eq.s16 	%p126, %rs181, 0;
	and.b16  	%rs182, %rs86, 255;
	setp.eq.s16 	%p127, %rs182, 0;
	or.pred  	%p128, %p126, %p127;
	@%p128 bra 	$L__BB5_116;
	min.s64 	%rd416, %rd105, %rd416;
	mov.b16 	%rs377, 1;
	bra.uni 	$L__BB5_117;
$L__BB5_116:
	setp.eq.s16 	%p129, %rs181, 0;
	selp.b16 	%rs377, %rs86, %rs377, %p129;
	selp.b64 	%rd416, %rd105, %rd416, %p129;
$L__BB5_117:
	cvt.u32.u16 	%r181, %rs377;
	and.b32  	%r162, %r181, 255;
	mov.b32 	%r178, 16;
	mov.b32 	%r179, 31;
	mov.b32 	%r180, -1;
	// begin inline asm
	shfl.sync.down.b32 %r161, %r162, %r178, %r179, %r180;
	// end inline asm
	// begin inline asm
	shfl.sync.down.b32 %r166, %r167, %r178, %r179, %r180;
	// end inline asm
	mov.b64 	{%r172, %r177}, %rd416;
	// begin inline asm
	shfl.sync.down.b32 %r171, %r172, %r178, %r179, %r180;
	// end inline asm
	// begin inline asm
	shfl.sync.down.b32 %r176, %r177, %r178, %r179, %r180;
	// end inline asm
	mov.b64 	%rd109, {%r171, %r176};
	cvt.u16.u32 	%rs89, %r161;
	setp.gt.s32 	%p130, %r76, 15;
	@%p130 bra 	$L__BB5_121;
	and.b16  	%rs185, %rs377, 255;
	setp.eq.s16 	%p131, %rs185, 0;
	and.b16  	%rs186, %rs89, 255;
	setp.eq.s16 	%p132, %rs186, 0;
	or.pred  	%p133, %p131, %p132;
	@%p133 bra 	$L__BB5_120;
	min.s64 	%rd416, %rd109, %rd416;
	mov.b16 	%rs377, 1;
	bra.uni 	$L__BB5_121;
$L__BB5_120:
	setp.eq.s16 	%p134, %rs185, 0;
	selp.b16 	%rs377, %rs89, %rs377, %p134;
	selp.b64 	%rd416, %rd109, %rd416, %p134;
$L__BB5_121:
	setp.ne.s32 	%p135, %r76, 0;
	@%p135 bra 	$L__BB5_123;
	shr.u32 	%r182, %r23, 1;
	and.b32  	%r183, %r182, 496;
	mov.u32 	%r184, _ZZN3cub18CUB_300001_SM_10006detail6reduce28DeviceReduceSingleTileKernelINS2_10policy_hubIN4cuda3std3__45tupleIJblEEEjN6thrust24THRUST_300001_SM_1000_NS8cuda_cub9__find_if7functorIS9_EEE10Policy1000ENSB_12zip_iteratorINS8_IJNSD_26transform_input_iterator_tIbNSB_6detail15normal_iteratorINSB_10device_ptrIfEEEENS7_10__not_fn_tINSK_10functional5actorINSQ_9compositeIJNSQ_16operator_adaptorINS7_8equal_toIvEEEENSR_INSQ_8argumentILj0EEEEENSR_INSQ_5valueIiEEEEEEEEEEEEENSB_17counting_iteratorIlNSB_11use_defaultES18_S18_EEEEEEEPS9_jSF_S9_S9_NS7_10__identityEEEvT0_T1_T2_T3_T4_T6_E12temp_storage;
	add.s32 	%r185, %r184, %r183;
	st.shared.u8 	[%r185+8], %rs377;
	st.shared.u64 	[%r185+16], %rd416;
$L__BB5_123:
	bar.sync 	0;
	setp.ne.s32 	%p136, %r23, 0;
	@%p136 bra 	$L__BB5_125;
	ld.shared.u8 	%rs189, [_ZZN3cub18CUB_300001_SM_10006detail6reduce28DeviceReduceSingleTileKernelINS2_10policy_hubIN4cuda3std3__45tupleIJblEEEjN6thrust24THRUST_300001_SM_1000_NS8cuda_cub9__find_if7functorIS9_EEE10Policy1000ENSB_12zip_iteratorINS8_IJNSD_26transform_input_iterator_tIbNSB_6detail15normal_iteratorINSB_10device_ptrIfEEEENS7_10__not_fn_tINSK_10functional5actorINSQ_9compositeIJNSQ_16operator_adaptorINS7_8equal_toIvEEEENSR_INSQ_8argumentILj0EEEEENSR_INSQ_5valueIiEEEEEEEEEEEEENSB_17counting_iteratorIlNSB_11use_defaultES18_S18_EEEEEEEPS9_jSF_S9_S9_NS7_10__identityEEEvT0_T1_T2_T3_T4_T6_E12temp_storage+24];
	ld.shared.u64 	%rd250, [_ZZN3cub18CUB_300001_SM_10006detail6reduce28DeviceReduceSingleTileKernelINS2_10policy_hubIN4cuda3std3__45tupleIJblEEEjN6thrust24THRUST_300001_SM_1000_NS8cuda_cub9__find_if7functorIS9_EEE10Policy1000ENSB_12zip_iteratorINS8_IJNSD_26transform_input_iterator_tIbNSB_6detail15normal_iteratorINSB_10device_ptrIfEEEENS7_10__not_fn_tINSK_10functional5actorINSQ_9compositeIJNSQ_16operator_adaptorINS7_8equal_toIvEEEENSR_INSQ_8argumentILj0EEEEENSR_INSQ_5valueIiEEEEEEEEEEEEENSB_17counting_iteratorIlNSB_11use_defaultES18_S18_EEEEEEEPS9_jSF_S9_S9_NS7_10__identityEEEvT0_T1_T2_T3_T4_T6_E12temp_storage+32];
	and.b16  	%rs190, %rs377, 255;
	setp.eq.s16 	%p137, %rs190, 0;
	setp.eq.s16 	%p138, %rs189, 0;
	min.s64 	%rd251, %rd250, %rd416;
	selp.b16 	%rs191, %rs377, 1, %p138;
	selp.b16 	%rs192, %rs189, %rs191, %p137;
	and.b16  	%rs193, %rs192, 255;
	selp.b64 	%rd252, %rd416, %rd251, %p138;
	selp.b64 	%rd253, %rd250, %rd252, %p137;
	ld.shared.u8 	%rs194, [_ZZN3cub18CUB_300001_SM_10006detail6reduce28DeviceReduceSingleTileKernelINS2_10policy_hubIN4cuda3std3__45tupleIJblEEEjN6thrust24THRUST_300001_SM_1000_NS8cuda_cub9__find_if7functorIS9_EEE10Policy1000ENSB_12zip_iteratorINS8_IJNSD_26transform_input_iterator_tIbNSB_6detail15normal_iteratorINSB_10device_ptrIfEEEENS7_10__not_fn_tINSK_10functional5actorINSQ_9compositeIJNSQ_16operator_adaptorINS7_8equal_toIvEEEENSR_INSQ_8argumentILj0EEEEENSR_INSQ_5valueIiEEEEEEEEEEEEENSB_17counting_iteratorIlNSB_11use_defaultES18_S18_EEEEEEEPS9_jSF_S9_S9_NS7_10__identityEEEvT0_T1_T2_T3_T4_T6_E12temp_storage+40];
	ld.shared.u64 	%rd254, [_ZZN3cub18CUB_300001_SM_10006detail6reduce28DeviceReduceSingleTileKernelINS2_10policy_hubIN4cuda3std3__45tupleIJblEEEjN6thrust24THRUST_300001_SM_1000_NS8cuda_cub9__find_if7functorIS9_EEE10Policy1000ENSB_12zip_iteratorINS8_IJNSD_26transform_input_iterator_tIbNSB_6detail15normal_iteratorINSB_10device_ptrIfEEEENS7_10__not_fn_tINSK_10functional5actorINSQ_9compositeIJNSQ_16operator_adaptorINS7_8equal_toIvEEEENSR_INSQ_8argumentILj0EEEEENSR_INSQ_5valueIiEEEEEEEEEEEEENSB_17counting_iteratorIlNSB_11use_defaultES18_S18_EEEEEEEPS9_jSF_S9_S9_NS7_10__identityEEEvT0_T1_T2_T3_T4_T6_E12temp_storage+48];
	setp.eq.s16 	%p139, %rs193, 0;
	setp.eq.s16 	%p140, %rs194, 0;
	min.s64 	%rd255, %rd254, %rd253;
	selp.b16 	%rs195, %rs192, 1, %p140;
	selp.b16 	%rs196, %rs194, %rs195, %p139;
	and.b16  	%rs197, %rs196, 255;
	selp.b64 	%rd256, %rd253, %rd255, %p140;
	selp.b64 	%rd257, %rd254, %rd256, %p139;
	ld.shared.u8 	%rs198, [_ZZN3cub18CUB_300001_SM_10006detail6reduce28DeviceReduceSingleTileKernelINS2_10policy_hubIN4cuda3std3__45tupleIJblEEEjN6thrust24THRUST_300001_SM_1000_NS8cuda_cub9__find_if7functorIS9_EEE10Policy1000ENSB_12zip_iteratorINS8_IJNSD_26transform_input_iterator_tIbNSB_6detail15normal_iteratorINSB_10device_ptrIfEEEENS7_10__not_fn_tINSK_10functional5actorINSQ_9compositeIJNSQ_16operator_adaptorINS7_8equal_toIvEEEENSR_INSQ_8argumentILj0EEEEENSR_INSQ_5valueIiEEEEEEEEEEEEENSB_17counting_iteratorIlNSB_11use_defaultES18_S18_EEEEEEEPS9_jSF_S9_S9_NS7_10__identityEEEvT0_T1_T2_T3_T4_T6_E12temp_storage+56];
	ld.shared.u64 	%rd258, [_ZZN3cub18CUB_300001_SM_10006detail6reduce28DeviceReduceSingleTileKernelINS2_10policy_hubIN4cuda3std3__45tupleIJblEEEjN6thrust24THRUST_300001_SM_1000_NS8cuda_cub9__find_if7functorIS9_EEE10Policy1000ENSB_12zip_iteratorINS8_IJNSD_26transform_input_iterator_tIbNSB_6detail15normal_iteratorINSB_10device_ptrIfEEEENS7_10__not_fn_tINSK_10functional5actorINSQ_9compositeIJNSQ_16operator_adaptorINS7_8equal_toIvEEEENSR_INSQ_8argumentILj0EEEEENSR_INSQ_5valueIiEEEEEEEEEEEEENSB_17counting_iteratorIlNSB_11use_defaultES18_S18_EEEEEEEPS9_jSF_S9_S9_NS7_10__identityEEEvT0_T1_T2_T3_T4_T6_E12temp_storage+64];
	setp.eq.s16 	%p141, %rs197, 0;
	setp.eq.s16 	%p142, %rs198, 0;
	min.s64 	%rd259, %rd258, %rd257;
	selp.b16 	%rs199, %rs196, 1, %p142;
	selp.b16 	%rs200, %rs198, %rs199, %p141;
	and.b16  	%rs201, %rs200, 255;
	selp.b64 	%rd260, %rd257, %rd259, %p142;
	selp.b64 	%rd261, %rd258, %rd260, %p141;
	ld.shared.u8 	%rs202, [_ZZN3cub18CUB_300001_SM_10006detail6reduce28DeviceReduceSingleTileKernelINS2_10policy_hubIN4cuda3std3__45tupleIJblEEEjN6thrust24THRUST_300001_SM_1000_NS8cuda_cub9__find_if7functorIS9_EEE10Policy1000ENSB_12zip_iteratorINS8_IJNSD_26transform_input_iterator_tIbNSB_6detail15normal_iteratorINSB_10device_ptrIfEEEENS7_10__not_fn_tINSK_10functional5actorINSQ_9compositeIJNSQ_16operator_adaptorINS7_8equal_toIvEEEENSR_INSQ_8argumentILj0EEEEENSR_INSQ_5valueIiEEEEEEEEEEEEENSB_17counting_iteratorIlNSB_11use_defaultES18_S18_EEEEEEEPS9_jSF_S9_S9_NS7_10__identityEEEvT0_T1_T2_T3_T4_T6_E12temp_storage+72];
	ld.shared.u64 	%rd262, [_ZZN3cub18CUB_300001_SM_10006detail6reduce28DeviceReduceSingleTileKernelINS2_10policy_hubIN4cuda3std3__45tupleIJblEEEjN6thrust24THRUST_300001_SM_1000_NS8cuda_cub9__find_if7functorIS9_EEE10Policy1000ENSB_12zip_iteratorINS8_IJNSD_26transform_input_iterator_tIbNSB_6detail15normal_iteratorINSB_10device_ptrIfEEEENS7_10__not_fn_tINSK_10functional5actorINSQ_9compositeIJNSQ_16operator_adaptorINS7_8equal_toIvEEEENSR_INSQ_8argumentILj0EEEEENSR_INSQ_5valueIiEEEEEEEEEEEEENSB_17counting_iteratorIlNSB_11use_defaultES18_S18_EEEEEEEPS9_jSF_S9_S9_NS7_10__identityEEEvT0_T1_T2_T3_T4_T6_E12temp_storage+80];
	setp.eq.s16 	%p143, %rs201, 0;
	setp.eq.s16 	%p144, %rs202, 0;
	min.s64 	%rd263, %rd262, %rd261;
	selp.b16 	%rs203, %rs200, 1, %p144;
	selp.b16 	%rs204, %rs202, %rs203, %p143;
	and.b16  	%rs205, %rs204, 255;
	selp.b64 	%rd264, %rd261, %rd263, %p144;
	selp.b64 	%rd265, %rd262, %rd264, %p143;
	ld.shared.u8 	%rs206, [_ZZN3cub18CUB_300001_SM_10006detail6reduce28DeviceReduceSingleTileKernelINS2_10policy_hubIN4cuda3std3__45tupleIJblEEEjN6thrust24THRUST_300001_SM_1000_NS8cuda_cub9__find_if7functorIS9_EEE10Policy1000ENSB_12zip_iteratorINS8_IJNSD_26transform_input_iterator_tIbNSB_6detail15normal_iteratorINSB_10device_ptrIfEEEENS7_10__not_fn_tINSK_10functional5actorINSQ_9compositeIJNSQ_16operator_adaptorINS7_8equal_toIvEEEENSR_INSQ_8argumentILj0EEEEENSR_INSQ_5valueIiEEEEEEEEEEEEENSB_17counting_iteratorIlNSB_11use_defaultES18_S18_EEEEEEEPS9_jSF_S9_S9_NS7_10__identityEEEvT0_T1_T2_T3_T4_T6_E12temp_storage+88];
	ld.shared.u64 	%rd266, [_ZZN3cub18CUB_300001_SM_10006detail6reduce28DeviceReduceSingleTileKernelINS2_10policy_hubIN4cuda3std3__45tupleIJblEEEjN6thrust24THRUST_300001_SM_1000_NS8cuda_cub9__find_if7functorIS9_EEE10Policy1000ENSB_12zip_iteratorINS8_IJNSD_26transform_input_iterator_tIbNSB_6detail15normal_iteratorINSB_10device_ptrIfEEEENS7_10__not_fn_tINSK_10functional5actorINSQ_9compositeIJNSQ_16operator_adaptorINS7_8equal_toIvEEEENSR_INSQ_8argumentILj0EEEEENSR_INSQ_5valueIiEEEEEEEEEEEEENSB_17counting_iteratorIlNSB_11use_defaultES18_S18_EEEEEEEPS9_jSF_S9_S9_NS7_10__identityEEEvT0_T1_T2_T3_T4_T6_E12temp_storage+96];
	setp.eq.s16 	%p145, %rs205, 0;
	setp.eq.s16 	%p146, %rs206, 0;
	min.s64 	%rd267, %rd266, %rd265;
	selp.b16 	%rs207, %rs204, 1, %p146;
	selp.b16 	%rs208, %rs206, %rs207, %p145;
	and.b16  	%rs209, %rs208, 255;
	selp.b64 	%rd268, %rd265, %rd267, %p146;
	selp.b64 	%rd269, %rd266, %rd268, %p145;
	ld.shared.u8 	%rs210, [_ZZN3cub18CUB_300001_SM_10006detail6reduce28DeviceReduceSingleTileKernelINS2_10policy_hubIN4cuda3std3__45tupleIJblEEEjN6thrust24THRUST_300001_SM_1000_NS8cuda_cub9__find_if7functorIS9_EEE10Policy1000ENSB_12zip_iteratorINS8_IJNSD_26transform_input_iterator_tIbNSB_6detail15normal_iteratorINSB_10device_ptrIfEEEENS7_10__not_fn_tINSK_10functional5actorINSQ_9compositeIJNSQ_16operator_adaptorINS7_8equal_toIvEEEENSR_INSQ_8argumentILj0EEEEENSR_INSQ_5valueIiEEEEEEEEEEEEENSB_17counting_iteratorIlNSB_11use_defaultES18_S18_EEEEEEEPS9_jSF_S9_S9_NS7_10__identityEEEvT0_T1_T2_T3_T4_T6_E12temp_storage+104];
	ld.shared.u64 	%rd270, [_ZZN3cub18CUB_300001_SM_10006detail6reduce28DeviceReduceSingleTileKernelINS2_10policy_hubIN4cuda3std3__45tupleIJblEEEjN6thrust24THRUST_300001_SM_1000_NS8cuda_cub9__find_if7functorIS9_EEE10Policy1000ENSB_12zip_iteratorINS8_IJNSD_26transform_input_iterator_tIbNSB_6detail15normal_iteratorINSB_10device_ptrIfEEEENS7_10__not_fn_tINSK_10functional5actorINSQ_9compositeIJNSQ_16operator_adaptorINS7_8equal_toIvEEEENSR_INSQ_8argumentILj0EEEEENSR_INSQ_5valueIiEEEEEEEEEEEEENSB_17counting_iteratorIlNSB_11use_defaultES18_S18_EEEEEEEPS9_jSF_S9_S9_NS7_10__identityEEEvT0_T1_T2_T3_T4_T6_E12temp_storage+112];
	setp.eq.s16 	%p147, %rs209, 0;
	setp.eq.s16 	%p148, %rs210, 0;
	min.s64 	%rd271, %rd270, %rd269;
	selp.b16 	%rs211, %rs208, 1, %p148;
	selp.b16 	%rs212, %rs210, %rs211, %p147;
	and.b16  	%rs213, %rs212, 255;
	selp.b64 	%rd272, %rd269, %rd271, %p148;
	selp.b64 	%rd273, %rd270, %rd272, %p147;
	ld.shared.u8 	%rs214, [_ZZN3cub18CUB_300001_SM_10006detail6reduce28DeviceReduceSingleTileKernelINS2_10policy_hubIN4cuda3std3__45tupleIJblEEEjN6thrust24THRUST_300001_SM_1000_NS8cuda_cub9__find_if7functorIS9_EEE10Policy1000ENSB_12zip_iteratorINS8_IJNSD_26transform_input_iterator_tIbNSB_6detail15normal_iteratorINSB_10device_ptrIfEEEENS7_10__not_fn_tINSK_10functional5actorINSQ_9compositeIJNSQ_16operator_adaptorINS7_8equal_toIvEEEENSR_INSQ_8argumentILj0EEEEENSR_INSQ_5valueIiEEEEEEEEEEEEENSB_17counting_iteratorIlNSB_11use_defaultES18_S18_EEEEEEEPS9_jSF_S9_S9_NS7_10__identityEEEvT0_T1_T2_T3_T4_T6_E12temp_storage+120];
	ld.shared.u64 	%rd274, [_ZZN3cub18CUB_300001_SM_10006detail6reduce28DeviceReduceSingleTileKernelINS2_10policy_hubIN4cuda3std3__45tupleIJblEEEjN6thrust24THRUST_300001_SM_1000_NS8cuda_cub9__find_if7functorIS9_EEE10Policy1000ENSB_12zip_iteratorINS8_IJNSD_26transform_input_iterator_tIbNSB_6detail15normal_iteratorINSB_10device_ptrIfEEEENS7_10__not_fn_tINSK_10functional5actorINSQ_9compositeIJNSQ_16operator_adaptorINS7_8equal_toIvEEEENSR_INSQ_8argumentILj0EEEEENSR_INSQ_5valueIiEEEEEEEEEEEEENSB_17counting_iteratorIlNSB_11use_defaultES18_S18_EEEEEEEPS9_jSF_S9_S9_NS7_10__identityEEEvT0_T1_T2_T3_T4_T6_E12temp_storage+128];
	setp.eq.s16 	%p149, %rs213, 0;
	setp.eq.s16 	%p150, %rs214, 0;
	min.s64 	%rd275, %rd274, %rd273;
	selp.b16 	%rs215, %rs212, 1, %p150;
	selp.b16 	%rs377, %rs214, %rs215, %p149;
	selp.b64 	%rd276, %rd273, %rd275, %p150;
	selp.b64 	%rd416, %rd274, %rd276, %p149;
$L__BB5_125:
	mov.u32 	%r423, %tid.x;
	setp.ne.s32 	%p327, %r423, 0;
	@%p327 bra 	$L__BB5_127;
	setp.eq.s16 	%p328, %rs96, 0;
	and.b16  	%rs365, %rs377, 255;
	setp.eq.s16 	%p329, %rs365, 0;
	min.s64 	%rd404, %rd416, %rd117;
	selp.b16 	%rs366, %rs96, 1, %p329;
	selp.b16 	%rs367, %rs377, %rs366, %p328;
	selp.b64 	%rd405, %rd117, %rd404, %p329;
	selp.b64 	%rd406, %rd416, %rd405, %p328;
	st.global.u8 	[%rd1], %rs367;
	st.global.u64 	[%rd1+8], %rd406;
$L__BB5_127:
	ret;

}
	// .globl	_ZN3cub18CUB_300001_SM_10006detail6reduce18DeviceReduceKernelINS2_10policy_hubIN4cuda3std3__45tupleIJblEEEjN6thrust24THRUST_300001_SM_1000_NS8cuda_cub9__find_if7functorIS9_EEE10Policy1000ENSB_12zip_iteratorINS8_IJNSD_26transform_input_iterator_tIbNSB_6detail15normal_iteratorINSB_10device_ptrIfEEEENS7_10__not_fn_tINSK_10functional5actorINSQ_9compositeIJNSQ_16operator_adaptorINS7_8equal_toIvEEEENSR_INSQ_8argumentILj0EEEEENSR_INSQ_5valueIiEEEEEEEEEEEEENSB_17counting_iteratorIlNSB_11use_defaultES18_S18_EEEEEEEjSF_S9_NS7_10__identityEEEvT0_PT3_T1_NS0_13GridEvenShareIS1G_EET2_T4_
.visible .entry _ZN3cub18CUB_300001_SM_10006detail6reduce18DeviceReduceKernelINS2_10policy_hubIN4cuda3std3__45tupleIJblEEEjN6thrust24THRUST_300001_SM_1000_NS8cuda_cub9__find_if7functorIS9_EEE10Policy1000ENSB_12zip_iteratorINS8_IJNSD_26transform_input_iterator_tIbNSB_6detail15normal_iteratorINSB_10device_ptrIfEEEENS7_10__not_fn_tINSK_10functional5actorINSQ_9compositeIJNSQ_16operator_adaptorINS7_8equal_toIvEEEENSR_INSQ_8argumentILj0EEEEENSR_INSQ_5valueIiEEEEEEEEEEEEENSB_17counting_iteratorIlNSB_11use_defaultES18_S18_EEEEEEEjSF_S9_NS7_10__identityEEEvT0_PT3_T1_NS0_13GridEvenShareIS1G_EET2_T4_(
	.param .align 8 .b8 _ZN3cub18CUB_300001_SM_10006detail6reduce18DeviceReduceKernelINS2_10policy_hubIN4cuda3std3__45tupleIJblEEEjN6thrust24THRUST_300001_SM_1000_NS8cuda_cub9__find_if7functorIS9_EEE10Policy1000ENSB_12zip_iteratorINS8_IJNSD_26transform_input_iterator_tIbNSB_6detail15normal_iteratorINSB_10device_ptrIfEEEENS7_10__not_fn_tINSK_10functional5actorINSQ_9compositeIJNSQ_16operator_adaptorINS7_8equal_toIvEEEENSR_INSQ_8argumentILj0EEEEENSR_INSQ_5valueIiEEEEEEEEEEEEENSB_17counting_iteratorIlNSB_11use_defaultES18_S18_EEEEEEEjSF_S9_NS7_10__identityEEEvT0_PT3_T1_NS0_13GridEvenShareIS1G_EET2_T4__param_0[24],
	.param .u64 .ptr .align 1 _ZN3cub18CUB_300001_SM_10006detail6reduce18DeviceReduceKernelINS2_10policy_hubIN4cuda3std3__45tupleIJblEEEjN6thrust24THRUST_300001_SM_1000_NS8cuda_cub9__find_if7functorIS9_EEE10Policy1000ENSB_12zip_iteratorINS8_IJNSD_26transform_input_iterator_tIbNSB_6detail15normal_iteratorINSB_10device_ptrIfEEEENS7_10__not_fn_tINSK_10functional5actorINSQ_9compositeIJNSQ_16operator_adaptorINS7_8equal_toIvEEEENSR_INSQ_8argumentILj0EEEEENSR_INSQ_5valueIiEEEEEEEEEEEEENSB_17counting_iteratorIlNSB_11use_defaultES18_S18_EEEEEEEjSF_S9_NS7_10__identityEEEvT0_PT3_T1_NS0_13GridEvenShareIS1G_EET2_T4__param_1,
	.param .u32 _ZN3cub18CUB_300001_SM_10006detail6reduce18DeviceReduceKernelINS2_10policy_hubIN4cuda3std3__45tupleIJblEEEjN6thrust24THRUST_300001_SM_1000_NS8cuda_cub9__find_if7functorIS9_EEE10Policy1000ENSB_12zip_iteratorINS8_IJNSD_26transform_input_iterator_tIbNSB_6detail15normal_iteratorINSB_10device_ptrIfEEEENS7_10__not_fn_tINSK_10functional5actorINSQ_9compositeIJNSQ_16operator_adaptorINS7_8equal_toIvEEEENSR_INSQ_8argumentILj0EEEEENSR_INSQ_5valueIiEEEEEEEEEEEEENSB_17counting_iteratorIlNSB_11use_defaultES18_S18_EEEEEEEjSF_S9_NS7_10__identityEEEvT0_PT3_T1_NS0_13GridEvenShareIS1G_EET2_T4__param_2,
	.param .align 4 .b8 _ZN3cub18CUB_300001_SM_10006detail6reduce18DeviceReduceKernelINS2_10policy_hubIN4cuda3std3__45tupleIJblEEEjN6thrust24THRUST_300001_SM_1000_NS8cuda_cub9__find_if7functorIS9_EEE10Policy1000ENSB_12zip_iteratorINS8_IJNSD_26transform_input_iterator_tIbNSB_6detail15normal_iteratorINSB_10device_ptrIfEEEENS7_10__not_fn_tINSK_10functional5actorINSQ_9compositeIJNSQ_16operator_adaptorINS7_8equal_toIvEEEENSR_INSQ_8argumentILj0EEEEENSR_INSQ_5valueIiEEEEEEEEEEEEENSB_17counting_iteratorIlNSB_11use_defaultES18_S18_EEEEEEEjSF_S9_NS7_10__identityEEEvT0_PT3_T1_NS0_13GridEvenShareIS1G_EET2_T4__param_3[40],
	.param .align 1 .b8 _ZN3cub18CUB_300001_SM_10006detail6reduce18DeviceReduceKernelINS2_10policy_hubIN4cuda3std3__45tupleIJblEEEjN6thrust24THRUST_300001_SM_1000_NS8cuda_cub9__find_if7functorIS9_EEE10Policy1000ENSB_12zip_iteratorINS8_IJNSD_26transform_input_iterator_tIbNSB_6detail15normal_iteratorINSB_10device_ptrIfEEEENS7_10__not_fn_tINSK_10functional5actorINSQ_9compositeIJNSQ_16operator_adaptorINS7_8equal_toIvEEEENSR_INSQ_8argumentILj0EEEEENSR_INSQ_5valueIiEEEEEEEEEEEEENSB_17counting_iteratorIlNSB_11use_defaultES18_S18_EEEEEEEjSF_S9_NS7_10__identityEEEvT0_PT3_T1_NS0_13GridEvenShareIS1G_EET2_T4__param_4[1],
	.param .align 1 .b8 _ZN3cub18CUB_300001_SM_10006detail6reduce18DeviceReduceKernelINS2_10policy_hubIN4cuda3std3__45tupleIJblEEEjN6thrust24THRUST_300001_SM_1000_NS8cuda_cub9__find_if7functorIS9_EEE10Policy1000ENSB_12zip_iteratorINS8_IJNSD_26transform_input_iterator_tIbNSB_6detail15normal_iteratorINSB_10device_ptrIfEEEENS7_10__not_fn_tINSK_10functional5actorINSQ_9compositeIJNSQ_16operator_adaptorINS7_8equal_toIvEEEENSR_INSQ_8argumentILj0EEEEENSR_INSQ_5valueIiEEEEEEEEEEEEENSB_17counting_iteratorIlNSB_11use_defaultES18_S18_EEEEEEEjSF_S9_NS7_10__identityEEEvT0_PT3_T1_NS0_13GridEvenShareIS1G_EET2_T4__param_5[1]
)
.maxntid 256
{
	.reg .pred 	%p<327>;
	.reg .b16 	%rs<401>;
	.reg .b32 	%r<479>;
	.reg .b32 	%f<45>;
	.reg .b64 	%rd<475>;
	// demoted variable
	.shared .align 8 .b8 _ZZN3cub18CUB_300001_SM_10006detail6reduce18DeviceReduceKernelINS2_10policy_hubIN4cuda3std3__45tupleIJblEEEjN6thrust24THRUST_300001_SM_1000_NS8cuda_cub9__find_if7functorIS9_EEE10Policy1000ENSB_12zip_iteratorINS8_IJNSD_26transform_input_iterator_tIbNSB_6detail15normal_iteratorINSB_10device_ptrIfEEEENS7_10__not_fn_tINSK_10functional5actorINSQ_9compositeIJNSQ_16operator_adaptorINS7_8equal_toIvEEEENSR_INSQ_8argumentILj0EEEEENSR_INSQ_5valueIiEEEEEEEEEEEEENSB_17counting_iteratorIlNSB_11use_defaultES18_S18_EEEEEEEjSF_S9_NS7_10__identityEEEvT0_PT3_T1_NS0_13GridEvenShareIS1G_EET2_T4_E12temp_storage[152];
	ld.param.u32 	%r5, [_ZN3cub18CUB_300001_SM_10006detail6reduce18DeviceReduceKernelINS2_10policy_hubIN4cuda3std3__45tupleIJblEEEjN6thrust24THRUST_300001_SM_1000_NS8cuda_cub9__find_if7functorIS9_EEE10Policy1000ENSB_12zip_iteratorINS8_IJNSD_26transform_input_iterator_tIbNSB_6detail15normal_iteratorINSB_10device_ptrIfEEEENS7_10__not_fn_tINSK_10functional5actorINSQ_9compositeIJNSQ_16operator_adaptorINS7_8equal_toIvEEEENSR_INSQ_8argumentILj0EEEEENSR_INSQ_5valueIiEEEEEEEEEEEEENSB_17counting_iteratorIlNSB_11use_defaultES18_S18_EEEEEEEjSF_S9_NS7_10__identityEEEvT0_PT3_T1_NS0_13GridEvenShareIS1G_EET2_T4__param_0+12];
	ld.param.u64 	%rd2, [_ZN3cub18CUB_300001_SM_10006detail6reduce18DeviceReduceKernelINS2_10policy_hubIN4cuda3std3__45tupleIJblEEEjN6thrust24THRUST_300001_SM_1000_NS8cuda_cub9__find_if7functorIS9_EEE10Policy1000ENSB_12zip_iteratorINS8_IJNSD_26transform_input_iterator_tIbNSB_6detail15normal_iteratorINSB_10device_ptrIfEEEENS7_10__not_fn_tINSK_10functional5actorINSQ_9compositeIJNSQ_16operator_adaptorINS7_8equal_toIvEEEENSR_INSQ_8argumentILj0EEEEENSR_INSQ_5valueIiEEEEEEEEEEEEENSB_17counting_iteratorIlNSB_11use_defaultES18_S18_EEEEEEEjSF_S9_NS7_10__identityEEEvT0_PT3_T1_NS0_13GridEvenShareIS1G_EET2_T4__param_0+16];
	ld.param.u32 	%r1, [_ZN3cub18CUB_300001_SM_10006detail6reduce18DeviceReduceKernelINS2_10policy_hubIN4cuda3std3__45tupleIJblEEEjN6thrust24THRUST_300001_SM_1000_NS8cuda_cub9__find_if7functorIS9_EEE10Policy1000ENSB_12zip_iteratorINS8_IJNSD_26transform_input_iterator_tIbNSB_6detail15normal_iteratorINSB_10device_ptrIfEEEENS7_10__not_fn_tINSK_10functional5actorINSQ_9compositeIJNSQ_16operator_adaptorINS7_8equal_toIvEEEENSR_INSQ_8argumentILj0EEEEENSR_INSQ_5valueIiEEEEEEEEEEEEENSB_17counting_iteratorIlNSB_11use_defaultES18_S18_EEEEEEEjSF_S9_NS7_10__identityEEEvT0_PT3_T1_NS0_13GridEvenShareIS1G_EET2_T4__param_3+20];
	ld.param.u32 	%r2, [_ZN3cub18CUB_300001_SM_10006detail6reduce18DeviceReduceKernelINS2_10policy_hubIN4cuda3std3__45tupleIJblEEEjN6thrust24THRUST_300001_SM_1000_NS8cuda_cub9__find_if7functorIS9_EEE10Policy1000ENSB_12zip_iteratorINS8_IJNSD_26transform_input_iterator_tIbNSB_6detail15normal_iteratorINSB_10device_ptrIfEEEENS7_10__not_fn_tINSK_10functional5actorINSQ_9compositeIJNSQ_16operator_adaptorINS7_8equal_toIvEEEENSR_INSQ_8argumentILj0EEEEENSR_INSQ_5valueIiEEEEEEEEEEEEENSB_17counting_iteratorIlNSB_11use_defaultES18_S18_EEEEEEEjSF_S9_NS7_10__identityEEEvT0_PT3_T1_NS0_13GridEvenShareIS1G_EET2_T4__param_3+24];
	ld.param.u64 	%rd112, [_ZN3cub18CUB_300001_SM_10006detail6reduce18DeviceReduceKernelINS2_10policy_hubIN4cuda3std3__45tupleIJblEEEjN6thrust24THRUST_300001_SM_1000_NS8cuda_cub9__find_if7functorIS9_EEE10Policy1000ENSB_12zip_iteratorINS8_IJNSD_26transform_input_iterator_tIbNSB_6detail15normal_iteratorINSB_10device_ptrIfEEEENS7_10__not_fn_tINSK_10functional5actorINSQ_9compositeIJNSQ_16operator_adaptorINS7_8equal_toIvEEEENSR_INSQ_8argumentILj0EEEEENSR_INSQ_5valueIiEEEEEEEEEEEEENSB_17counting_iteratorIlNSB_11use_defaultES18_S18_EEEEEEEjSF_S9_NS7_10__identityEEEvT0_PT3_T1_NS0_13GridEvenShareIS1G_EET2_T4__param_0];
	ld.param.u64 	%rd111, [_ZN3cub18CUB_300001_SM_10006detail6reduce18DeviceReduceKernelINS2_10policy_hubIN4cuda3std3__45tupleIJblEEEjN6thrust24THRUST_300001_SM_1000_NS8cuda_cub9__find_if7functorIS9_EEE10Policy1000ENSB_12zip_iteratorINS8_IJNSD_26transform_input_iterator_tIbNSB_6detail15normal_iteratorINSB_10device_ptrIfEEEENS7_10__not_fn_tINSK_10functional5actorINSQ_9compositeIJNSQ_16operator_adaptorINS7_8equal_toIvEEEENSR_INSQ_8argumentILj0EEEEENSR_INSQ_5valueIiEEEEEEEEEEEEENSB_17counting_iteratorIlNSB_11use_defaultES18_S18_EEEEEEEjSF_S9_NS7_10__identityEEEvT0_PT3_T1_NS0_13GridEvenShareIS1G_EET2_T4__param_1];
	cvta.to.global.u64 	%rd1, %rd112;
	mov.u32 	%r6, %ctaid.x;
	shl.b32 	%r7, %r2, 10;
	shl.b32 	%r8, %r6, 10;
	sub.s32 	%r9, %r1, %r8;
	setp.gt.u32 	%p1, %r9, 1023;
	@%p1 bra 	$L__BB6_78;
	mov.u32 	%r10, %tid.x;
	setp.ge.u32 	%p150, %r10, %r9;
	mov.b16 	%rs369, 0;
	mov.b64 	%rd443, 0;
	mov.u32 	%r466, %r10;
	@%p150 bra 	$L__BB6_3;
	add.s32 	%r212, %r8, %r10;
	cvt.u64.u32 	%rd276, %r212;
	mul.wide.u32 	%rd277, %r212, 4;
	add.s64 	%rd278, %rd1, %rd277;
	add.s64 	%rd443, %rd2, %rd276;
	ld.global.f32 	%f28, [%rd278];
	cvt.rn.f32.s32 	%f29, %r5;
	setp.neu.f32 	%p151, %f28, %f29;
	selp.u16 	%rs369, 1, 0, %p151;
	add.s32 	%r466, %r10, 256;
$L__BB6_3:
	setp.ge.u32 	%p152, %r466, %r9;
	@%p152 bra 	$L__BB6_16;
	cvt.rn.f32.s32 	%f1, %r5;
	not.b32 	%r213, %r466;
	add.s32 	%r13, %r1, %r213;
	sub.s32 	%r214, %r13, %r8;
	shr.u32 	%r215, %r214, 8;
	add.s32 	%r14, %r215, 1;
	and.b32  	%r15, %r14, 7;
	setp.lt.u32 	%p153, %r214, 1792;
	@%p153 bra 	$L__BB6_8;
	add.s32 	%r465, %r466, 1024;
	add.s32 	%r464, %r466, %r8;
	and.b32  	%r216, %r14, 33554424;
	neg.s32 	%r463, %r216;
$L__BB6_6:
	.pragma "nounroll";
	cvt.u64.u32 	%rd280, %r464;
	mul.wide.u32 	%rd281, %r464, 4;
	add.s64 	%rd282, %rd1, %rd281;
	add.s64 	%rd283, %rd2, %rd280;
	ld.global.f32 	%f30, [%rd282];
	setp.neu.f32 	%p154, %f30, %f1;
	selp.u16 	%rs214, 1, 0, %p154;
	and.b16  	%rs215, %rs369, 255;
	setp.ne.s16 	%p156, %rs215, 0;
	and.pred  	%p157, %p156, %p154;
	min.s64 	%rd284, %rd283, %rd443;
	setp.eq.s16 	%p158, %rs215, 0;
	selp.b64 	%rd285, %rd283, %rd443, %p158;
	selp.b16 	%rs216, %rs214, %rs369, %p158;
	selp.b64 	%rd286, %rd284, %rd285, %p157;
	selp.b16 	%rs217, 1, %rs216, %p157;
	and.b16  	%rs218, %rs217, 255;
	add.s32 	%r217, %r464, 256;
	cvt.u64.u32 	%rd287, %r217;
	mul.wide.u32 	%rd288, %r217, 4;
	add.s64 	%rd289, %rd1, %rd288;
	add.s64 	%rd290, %rd2, %rd287;
	ld.global.f32 	%f31, [%rd289];
	setp.neu.f32 	%p159, %f31, %f1;
	selp.u16 	%rs219, 1, 0, %p159;
	setp.ne.s16 	%p161, %rs218, 0;
	and.pred  	%p162, %p161, %p159;
	min.s64 	%rd291, %rd290, %rd286;
	setp.eq.s16 	%p163, %rs218, 0;
	selp.b64 	%rd292, %rd290, %rd286, %p163;
	selp.b16 	%rs220, %rs219, %rs217, %p163;
	selp.b64 	%rd293, %rd291, %rd292, %p162;
	selp.b16 	%rs221, 1, %rs220, %p162;
	and.b16  	%rs222, %rs221, 255;
	add.s32 	%r218, %r464, 512;
	cvt.u64.u32 	%rd294, %r218;
	mul.wide.u32 	%rd295, %r218, 4;
	add.s64 	%rd296, %rd1, %rd295;
	add.s64 	%rd297, %rd2, %rd294;
	ld.global.f32 	%f32, [%rd296];
	setp.neu.f32 	%p164, %f32, %f1;
	selp.u16 	%rs223, 1, 0, %p164;
	setp.ne.s16 	%p166, %rs222, 0;
	and.pred  	%p167, %p166, %p164;
	min.s64 	%rd298, %rd297, %rd293;
	setp.eq.s16 	%p168, %rs222, 0;
	selp.b64 	%rd299, %rd297, %rd293, %p168;
	selp.b16 	%rs224, %rs223, %rs221, %p168;
	selp.b64 	%rd300, %rd298, %rd299, %p167;
	selp.b16 	%rs225, 1, %rs224, %p167;
	and.b16  	%rs226, %rs225, 255;
	add.s32 	%r219, %r464, 768;
	cvt.u64.u32 	%rd301, %r219;
	mul.wide.u32 	%rd302, %r219, 4;
	add.s64 	%rd303, %rd1, %rd302;
	add.s64 	%rd304, %rd2, %rd301;
	ld.global.f32 	%f33, [%rd303];
	setp.neu.f32 	%p169, %f33, %f1;
	selp.u16 	%rs227, 1, 0, %p169;
	setp.ne.s16 	%p171, %rs226, 0;
	and.pred  	%p172, %p171, %p169;
	min.s64 	%rd305, %rd304, %rd300;
	setp.eq.s16 	%p173, %rs226, 0;
	selp.b64 	%rd306, %rd304, %rd300, %p173;
	selp.b16 	%rs228, %rs227, %rs225, %p173;
	selp.b64 	%rd307, %rd305, %rd306, %p172;
	selp.b16 	%rs229, 1, %rs228, %p172;
	and.b16  	%rs230, %rs229, 255;
	add.s32 	%r220, %r464, 1024;
	cvt.u64.u32 	%rd308, %r220;
	mul.wide.u32 	%rd309, %r220, 4;
	add.s64 	%rd310, %rd1, %rd309;
	add.s64 	%rd311, %rd2, %rd308;
	ld.global.f32 	%f34, [%rd310];
	setp.neu.f32 	%p174, %f34, %f1;
	selp.u16 	%rs231, 1, 0, %p174;
	setp.ne.s16 	%p176, %rs230, 0;
	and.pred  	%p177, %p176, %p174;
	min.s64 	%rd312, %rd311, %rd307;
	setp.eq.s16 	%p178, %rs230, 0;
	selp.b64 	%rd313, %rd311, %rd307, %p178;
	selp.b16 	%rs232, %rs231, %rs229, %p178;
	selp.b64 	%rd314, %rd312, %rd313, %p177;
	selp.b16 	%rs233, 1, %rs232, %p177;
	and.b16  	%rs234, %rs233, 255;
	add.s32 	%r221, %r464, 1280;
	cvt.u64.u32 	%rd315, %r221;
	mul.wide.u32 	%rd316, %r221, 4;
	add.s64 	%rd317, %rd1, %rd316;
	add.s64 	%rd318, %rd2, %rd315;
	ld.global.f32 	%f35, [%rd317];
	setp.neu.f32 	%p179, %f35, %f1;
	selp.u16 	%rs235, 1, 0, %p179;
	setp.ne.s16 	%p181, %rs234, 0;
	and.pred  	%p182, %p181, %p179;
	min.s64 	%rd319, %rd318, %rd314;
	setp.eq.s16 	%p183, %rs234, 0;
	selp.b64 	%rd320, %rd318, %rd314, %p183;
	selp.b16 	%rs236, %rs235, %rs233, %p183;
	selp.b64 	%rd321, %rd319, %rd320, %p182;
	selp.b16 	%rs237, 1, %rs236, %p182;
	and.b16  	%rs238, %rs237, 255;
	add.s32 	%r222, %r464, 1536;
	cvt.u64.u32 	%rd322, %r222;
	mul.wide.u32 	%rd323, %r222, 4;
	add.s64 	%rd324, %rd1, %rd323;
	add.s64 	%rd325, %rd2, %rd322;
	ld.global.f32 	%f36, [%rd324];
	setp.neu.f32 	%p184, %f36, %f1;
	selp.u16 	%rs239, 1, 0, %p184;
	setp.ne.s16 	%p186, %rs238, 0;
	and.pred  	%p187, %p186, %p184;
	min.s64 	%rd326, %rd325, %rd321;
	setp.eq.s16 	%p188, %rs238, 0;
	selp.b64 	%rd327, %rd325, %rd321, %p188;
	selp.b16 	%rs240, %rs239, %rs237, %p188;
	selp.b64 	%rd328, %rd326, %rd327, %p187;
	selp.b16 	%rs241, 1, %rs240, %p187;
	and.b16  	%rs242, %rs241, 255;
	add.s32 	%r223, %r464, 1792;
	cvt.u64.u32 	%rd329, %r223;
	mul.wide.u32 	%rd330, %r223, 4;
	add.s64 	%rd331, %rd1, %rd330;
	add.s64 	%rd332, %rd2, %rd329;
	ld.global.f32 	%f37, [%rd331];
	setp.neu.f32 	%p189, %f37, %f1;
	selp.u16 	%rs243, 1, 0, %p189;
	setp.ne.s16 	%p191, %rs242, 0;
	and.pred  	%p192, %p191, %p189;
	min.s64 	%rd333, %rd332, %rd328;
	setp.eq.s16 	%p193, %rs242, 0;
	selp.b64 	%rd334, %rd332, %rd328, %p193;
	selp.b16 	%rs244, %rs243, %rs241, %p193;
	selp.b64 	%rd443, %rd333, %rd334, %p192;
	selp.b16 	%rs369, 1, %rs244, %p192;
	add.s32 	%r465, %r465, 2048;
	add.s32 	%r464, %r464, 2048;
	add.s32 	%r463, %r463, 8;
	setp.ne.s32 	%p194, %r463, 0;
	@%p194 bra 	$L__BB6_6;
	add.s32 	%r466, %r465, -1024;
$L__BB6_8:
	setp.eq.s32 	%p195, %r15, 0;
	@%p195 bra 	$L__BB6_16;
	setp.lt.u32 	%p196, %r15, 4;
	@%p196 bra 	$L__BB6_11;
	add.s32 	%r224, %r8, %r466;
	cvt.u64.u32 	%rd336, %r224;
	mul.wide.u32 	%rd337, %r224, 4;
	add.s64 	%rd338, %rd1, %rd337;
	add.s64 	%rd339, %rd2, %rd336;
	ld.global.f32 	%f38, [%rd338];
	setp.neu.f32 	%p197, %f38, %f1;
	selp.u16 	%rs246, 1, 0, %p197;
	and.b16  	%rs247, %rs369, 255;
	setp.ne.s16 	%p199, %rs247, 0;
	and.pred  	%p200, %p199, %p197;
	min.s64 	%rd340, %rd339, %rd443;
	setp.eq.s16 	%p201, %rs247, 0;
	selp.b64 	%rd341, %rd339, %rd443, %p201;
	selp.b16 	%rs248, %rs246, %rs369, %p201;
	selp.b64 	%rd342, %rd340, %rd341, %p200;
	selp.b16 	%rs249, 1, %rs248, %p200;
	and.b16  	%rs250, %rs249, 255;
	add.s32 	%r225, %r224, 256;
	cvt.u64.u32 	%rd343, %r225;
	mul.wide.u32 	%rd344, %r225, 4;
	add.s64 	%rd345, %rd1, %rd344;
	add.s64 	%rd346, %rd2, %rd343;
	ld.global.f32 	%f39, [%rd345];
	setp.neu.f32 	%p202, %f39, %f1;
	selp.u16 	%rs251, 1, 0, %p202;
	setp.ne.s16 	%p204, %rs250, 0;
	and.pred  	%p205, %p204, %p202;
	min.s64 	%rd347, %rd346, %rd342;
	setp.eq.s16 	%p206, %rs250, 0;
	selp.b64 	%rd348, %rd346, %rd342, %p206;
	selp.b16 	%rs252, %rs251, %rs249, %p206;
	selp.b64 	%rd349, %rd347, %rd348, %p205;
	selp.b16 	%rs253, 1, %rs252, %p205;
	and.b16  	%rs254, %rs253, 255;
	add.s32 	%r226, %r224, 512;
	cvt.u64.u32 	%rd350, %r226;
	mul.wide.u32 	%rd351, %r226, 4;
	add.s64 	%rd352, %rd1, %rd351;
	add.s64 	%rd353, %rd2, %rd350;
	ld.global.f32 	%f40, [%rd352];
	setp.neu.f32 	%p207, %f40, %f1;
	selp.u16 	%rs255, 1, 0, %p207;
	setp.ne.s16 	%p209, %rs254, 0;
	and.pred  	%p210, %p209, %p207;
	min.s64 	%rd354, %rd353, %rd349;
	setp.eq.s16 	%p211, %rs254, 0;
	selp.b64 	%rd355, %rd353, %rd349, %p211;
	selp.b16 	%rs256, %rs255, %rs253, %p211;
	selp.b64 	%rd356, %rd354, %rd355, %p210;
	selp.b16 	%rs257, 1, %rs256, %p210;
	and.b16  	%rs258, %rs257, 255;
	add.s32 	%r227, %r224, 768;
	cvt.u64.u32 	%rd357, %r227;
	mul.wide.u32 	%rd358, %r227, 4;
	add.s64 	%rd359, %rd1, %rd358;
	add.s64 	%rd360, %rd2, %rd357;
	ld.global.f32 	%f41, [%rd359];
	setp.neu.f32 	%p212, %f41, %f1;
	selp.u16 	%rs259, 1, 0, %p212;
	setp.ne.s16 	%p214, %rs258, 0;
	and.pred  	%p215, %p214, %p212;
	min.s64 	%rd361, %rd360, %rd356;
	setp.eq.s16 	%p216, %rs258, 0;
	selp.b64 	%rd362, %rd360, %rd356, %p216;
	selp.b16 	%rs260, %rs259, %rs257, %p216;
	selp.b64 	%rd443, %rd361, %rd362, %p215;
	selp.b16 	%rs369, 1, %rs260, %p215;
	add.s32 	%r466, %r466, 1024;
$L__BB6_11:
	and.b32  	%r228, %r14, 3;
	setp.eq.s32 	%p217, %r228, 0;
	@%p217 bra 	$L__BB6_16;
	setp.eq.s32 	%p218, %r228, 1;
	@%p218 bra 	$L__BB6_14;
	add.s32 	%r229, %r8, %r466;
	cvt.u64.u32 	%rd364, %r229;
	mul.wide.u32 	%rd365, %r229, 4;
	add.s64 	%rd366, %rd1, %rd365;
	add.s64 	%rd367, %rd2, %rd364;
	ld.global.f32 	%f42, [%rd366];
	setp.neu.f32 	%p219, %f42, %f1;
	selp.u16 	%rs262, 1, 0, %p219;
	and.b16  	%rs263, %rs369, 255;
	setp.ne.s16 	%p221, %rs263, 0;
	and.pred  	%p222, %p221, %p219;
	min.s64 	%rd368, %rd367, %rd443;
	setp.eq.s16 	%p223, %rs263, 0;
	selp.b64 	%rd369, %rd367, %rd443, %p223;
	selp.b16 	%rs264, %rs262, %rs369, %p223;
	selp.b64 	%rd370, %rd368, %rd369, %p222;
	selp.b16 	%rs265, 1, %rs264, %p222;
	and.b16  	%rs266, %rs265, 255;
	add.s32 	%r230, %r229, 256;
	cvt.u64.u32 	%rd371, %r230;
	mul.wide.u32 	%rd372, %r230, 4;
	add.s64 	%rd373, %rd1, %rd372;
	add.s64 	%rd374, %rd2, %rd371;
	ld.global.f32 	%f43, [%rd373];
	setp.neu.f32 	%p224, %f43, %f1;
	selp.u16 	%rs267, 1, 0, %p224;
	setp.ne.s16 	%p226, %rs266, 0;
	and.pred  	%p227, %p226, %p224;
	min.s64 	%rd375, %rd374, %rd370;
	setp.eq.s16 	%p228, %rs266, 0;
	selp.b64 	%rd376, %rd374, %rd370, %p228;
	selp.b16 	%rs268, %rs267, %rs265, %p228;
	selp.b64 	%rd443, %rd375, %rd376, %p227;
	selp.b16 	%rs369, 1, %rs268, %p227;
	add.s32 	%r466, %r466, 512;
$L__BB6_14:
	and.b32  	%r231, %r13, 256;
	setp.ne.s32 	%p229, %r231, 0;
	@%p229 bra 	$L__BB6_16;
	add.s32 	%r232, %r8, %r466;
	cvt.u64.u32 	%rd377, %r232;
	mul.wide.u32 	%rd378, %r232, 4;
	add.s64 	%rd379, %rd1, %rd378;
	add.s64 	%rd380, %rd2, %rd377;
	ld.global.f32 	%f44, [%rd379];
	setp.neu.f32 	%p230, %f44, %f1;
	selp.u16 	%rs269, 1, 0, %p230;
	and.b16  	%rs270, %rs369, 255;
	setp.ne.s16 	%p232, %rs270, 0;
	and.pred  	%p233, %p232, %p230;
	min.s64 	%rd381, %rd380, %rd443;
	setp.eq.s16 	%p234, %rs270, 0;
	selp.b64 	%rd382, %rd380, %rd443, %p234;
	selp.b16 	%rs271, %rs269, %rs369, %p234;
	selp.b64 	%rd443, %rd381, %rd382, %p233;
	selp.b16 	%rs369, 1, %rs271, %p233;
$L__BB6_16:
	setp.lt.u32 	%p235, %r9, 256;
	@%p235 bra 	$L__BB6_41;
	// begin inline asm
	mov.u32 %r351, %laneid;
	// end inline asm
	cvt.u32.u16 	%r372, %rs369;
	and.b32  	%r353, %r372, 255;
	mov.b32 	%r369, 1;
	mov.b32 	%r370, 31;
	mov.b32 	%r371, -1;
	// begin inline asm
	shfl.sync.down.b32 %r352, %r353, %r369, %r370, %r371;
	// end inline asm
	// begin inline asm
	shfl.sync.down.b32 %r357, %r358, %r369, %r370, %r371;
	// end inline asm
	mov.b64 	{%r363, %r368}, %rd443;
	// begin inline asm
	shfl.sync.down.b32 %r362, %r363, %r369, %r370, %r371;
	// end inline asm
	// begin inline asm
	shfl.sync.down.b32 %r367, %r368, %r369, %r370, %r371;
	// end inline asm
	mov.b64 	%rd17, {%r362, %r367};
	cvt.u16.u32 	%rs15, %r352;
	setp.gt.s32 	%p285, %r351, 30;
	@%p285 bra 	$L__BB6_21;
	and.b16  	%rs313, %rs369, 255;
	setp.eq.s16 	%p286, %rs313, 0;
	and.b16  	%rs314, %rs15, 255;
	setp.eq.s16 	%p287, %rs314, 0;
	or.pred  	%p288, %p286, %p287;
	@%p288 bra 	$L__BB6_20;
	min.s64 	%rd443, %rd17, %rd443;
	mov.b16 	%rs369, 1;
	bra.uni 	$L__BB6_21;
$L__BB6_20:
	setp.eq.s16 	%p289, %rs313, 0;
	selp.b64 	%rd443, %rd17, %rd443, %p289;
	selp.b16 	%rs369, %rs15, %rs369, %p289;
$L__BB6_21:
	cvt.u32.u16 	%r393, %rs369;
	and.b32  	%r374, %r393, 255;
	mov.b32 	%r390, 2;
	mov.b32 	%r391, 31;
	mov.b32 	%r392, -1;
	// begin inline asm
	shfl.sync.down.b32 %r373, %r374, %r390, %r391, %r392;
	// end inline asm
	// begin inline asm
	shfl.sync.down.b32 %r378, %r379, %r390, %r391, %r392;
	// end inline asm
	mov.b64 	{%r384, %r389}, %rd443;
	// begin inline asm
	shfl.sync.down.b32 %r383, %r384, %r390, %r391, %r392;
	// end inline asm
	// begin inline asm
	shfl.sync.down.b32 %r388, %r389, %r390, %r391, %r392;
	// end inline asm
	mov.b64 	%rd21, {%r383, %r388};
	cvt.u16.u32 	%rs18, %r373;
	setp.gt.s32 	%p290, %r351, 29;
	@%p290 bra 	$L__BB6_25;
	and.b16  	%rs317, %rs369, 255;
	setp.eq.s16 	%p291, %rs317, 0;
	and.b16  	%rs318, %rs18, 255;
	setp.eq.s16 	%p292, %rs318, 0;
	or.pred  	%p293, %p291, %p292;
	@%p293 bra 	$L__BB6_24;
	min.s64 	%rd443, %rd21, %rd443;
	mov.b16 	%rs369, 1;
	bra.uni 	$L__BB6_25;
$L__BB6_24:
	setp.eq.s16 	%p294, %rs317, 0;
	selp.b64 	%rd443, %rd21, %rd443, %p294;
	selp.b16 	%rs369, %rs18, %rs369, %p294;
$L__BB6_25:
	cvt.u32.u16 	%r414, %rs369;
	and.b32  	%r395, %r414, 255;
	mov.b32 	%r411, 4;
	mov.b32 	%r412, 31;
	mov.b32 	%r413, -1;
	// begin inline asm
	shfl.sync.down.b32 %r394, %r395, %r411, %r412, %r413;
	// end inline asm
	// begin inline asm
	shfl.sync.down.b32 %r399, %r400, %r411, %r412, %r413;
	// end inline asm
	mov.b64 	{%r405, %r410}, %rd443;
	// begin inline asm
	shfl.sync.down.b32 %r404, %r405, %r411, %r412, %r413;
	// end inline asm
	// begin inline asm
	shfl.sync.down.b32 %r409, %r410, %r411, %r412, %r413;
	// end inline asm
	mov.b64 	%rd25, {%r404, %r409};
	cvt.u16.u32 	%rs21, %r394;
	setp.gt.s32 	%p295, %r351, 27;
	@%p295 bra 	$L__BB6_29;
	and.b16  	%rs321, %rs369, 255;
	setp.eq.s16 	%p296, %rs321, 0;
	and.b16  	%rs322, %rs21, 255;
	setp.eq.s16 	%p297, %rs322, 0;
	or.pred  	%p298, %p296, %p297;
	@%p298 bra 	$L__BB6_28;
	min.s64 	%rd443, %rd25, %rd443;
	mov.b16 	%rs369, 1;
	bra.uni 	$L__BB6_29;
$L__BB6_28:
	setp.eq.s16 	%p299, %rs321, 0;
	selp.b64 	%rd443, %rd25, %rd443, %p299;
	selp.b16 	%rs369, %rs21, %rs369, %p299;
$L__BB6_29:
	cvt.u32.u16 	%r435, %rs369;
	and.b32  	%r416, %r435, 255;
	mov.b32 	%r432, 8;
	mov.b32 	%r433, 31;
	mov.b32 	%r434, -1;
	// begin inline asm
	shfl.sync.down.b32 %r415, %r416, %r432, %r433, %r434;
	// end inline asm
	// begin inline asm
	shfl.sync.down.b32 %r420, %r421, %r432, %r433, %r434;
	// end inline asm
	mov.b64 	{%r426, %r431}, %rd443;
	// begin inline asm
	shfl.sync.down.b32 %r425, %r426, %r432, %r433, %r434;
	// end inline asm
	// begin inline asm
	shfl.sync.down.b32 %r430, %r431, %r432, %r433, %r434;
	// end inline asm
	mov.b64 	%rd29, {%r425, %r430};
	cvt.u16.u32 	%rs24, %r415;
	setp.gt.s32 	%p300, %r351, 23;
	@%p300 bra 	$L__BB6_33;
	and.b16  	%rs325, %rs369, 255;
	setp.eq.s16 	%p301, %rs325, 0;
	and.b16  	%rs326, %rs24, 255;
	setp.eq.s16 	%p302, %rs326, 0;
	or.pred  	%p303, %p301, %p302;
	@%p303 bra 	$L__BB6_32;
	min.s64 	%rd443, %rd29, %rd443;
	mov.b16 	%rs369, 1;
	bra.uni 	$L__BB6_33;
$L__BB6_32:
	setp.eq.s16 	%p304, %rs325, 0;
	selp.b64 	%rd443, %rd29, %rd443, %p304;
	selp.b16 	%rs369, %rs24, %rs369, %p304;
$L__BB6_33:
	cvt.u32.u16 	%r456, %rs369;
	and.b32  	%r437, %r456, 255;
	mov.b32 	%r453, 16;
	mov.b32 	%r454, 31;
	mov.b32 	%r455, -1;
	// begin inline asm
	shfl.sync.down.b32 %r436, %r437, %r453, %r454, %r455;
	// end inline asm
	// begin inline asm
	shfl.sync.down.b32 %r441, %r442, %r453, %r454, %r455;
	// end inline asm
	mov.b64 	{%r447, %r452}, %rd443;
	// begin inline asm
	shfl.sync.down.b32 %r446, %r447, %r453, %r454, %r455;
	// end inline asm
	// begin inline asm
	shfl.sync.down.b32 %r451, %r452, %r453, %r454, %r455;
	// end inline asm
	mov.b64 	%rd33, {%r446, %r451};
	cvt.u16.u32 	%rs27, %r436;
	setp.gt.s32 	%p305, %r351, 15;
	@%p305 bra 	$L__BB6_37;
	and.b16  	%rs329, %rs369, 255;
	setp.eq.s16 	%p306, %rs329, 0;
	and.b16  	%rs330, %rs27, 255;
	setp.eq.s16 	%p307, %rs330, 0;
	or.pred  	%p308, %p306, %p307;
	@%p308 bra 	$L__BB6_36;
	min.s64 	%rd443, %rd33, %rd443;
	mov.b16 	%rs369, 1;
	bra.uni 	$L__BB6_37;
$L__BB6_36:
	setp.eq.s16 	%p309, %rs329, 0;
	selp.b64 	%rd443, %rd33, %rd443, %p309;
	selp.b16 	%rs369, %rs27, %rs369, %p309;
$L__BB6_37:
	setp.ne.s32 	%p310, %r351, 0;
	@%p310 bra 	$L__BB6_39;
	shr.u32 	%r457, %r10, 1;
	and.b32  	%r458, %r457, 496;
	mov.u32 	%r459, _ZZN3cub18CUB_300001_SM_10006detail6reduce18DeviceReduceKernelINS2_10policy_hubIN4cuda3std3__45tupleIJblEEEjN6thrust24THRUST_300001_SM_1000_NS8cuda_cub9__find_if7functorIS9_EEE10Policy1000ENSB_12zip_iteratorINS8_IJNSD_26transform_input_iterator_tIbNSB_6detail15normal_iteratorINSB_10device_ptrIfEEEENS7_10__not_fn_tINSK_10functional5actorINSQ_9compositeIJNSQ_16operator_adaptorINS7_8equal_toIvEEEENSR_INSQ_8argumentILj0EEEEENSR_INSQ_5valueIiEEEEEEEEEEEEENSB_17counting_iteratorIlNSB_11use_defaultES18_S18_EEEEEEEjSF_S9_NS7_10__identityEEEvT0_PT3_T1_NS0_13GridEvenShareIS1G_EET2_T4_E12temp_storage;
	add.s32 	%r460, %r459, %r458;
	st.shared.u8 	[%r460+8], %rs369;
	st.shared.u64 	[%r460+16], %rd443;
$L__BB6_39:
	bar.sync 	0;
	setp.ne.s32 	%p311, %r10, 0;
	@%p311 bra 	$L__BB6_123;
	ld.shared.u8 	%rs333, [_ZZN3cub18CUB_300001_SM_10006detail6reduce18DeviceReduceKernelINS2_10policy_hubIN4cuda3std3__45tupleIJblEEEjN6thrust24THRUST_300001_SM_1000_NS8cuda_cub9__find_if7functorIS9_EEE10Policy1000ENSB_12zip_iteratorINS8_IJNSD_26transform_input_iterator_tIbNSB_6detail15normal_iteratorINSB_10device_ptrIfEEEENS7_10__not_fn_tINSK_10functional5actorINSQ_9compositeIJNSQ_16operator_adaptorINS7_8equal_toIvEEEENSR_INSQ_8argumentILj0EEEEENSR_INSQ_5valueIiEEEEEEEEEEEEENSB_17counting_iteratorIlNSB_11use_defaultES18_S18_EEEEEEEjSF_S9_NS7_10__identityEEEvT0_PT3_T1_NS0_13GridEvenShareIS1G_EET2_T4_E12temp_storage+24];
	ld.shared.u64 	%rd404, [_ZZN3cub18CUB_300001_SM_10006detail6reduce18DeviceReduceKernelINS2_10policy_hubIN4cuda3std3__45tupleIJblEEEjN6thrust24THRUST_300001_SM_1000_NS8cuda_cub9__find_if7functorIS9_EEE10Policy1000ENSB_12zip_iteratorINS8_IJNSD_26transform_input_iterator_tIbNSB_6detail15normal_iteratorINSB_10device_ptrIfEEEENS7_10__not_fn_tINSK_10functional5actorINSQ_9compositeIJNSQ_16operator_adaptorINS7_8equal_toIvEEEENSR_INSQ_8argumentILj0EEEEENSR_INSQ_5valueIiEEEEEEEEEEEEENSB_17counting_iteratorIlNSB_11use_defaultES18_S18_EEEEEEEjSF_S9_NS7_10__identityEEEvT0_PT3_T1_NS0_13GridEvenShareIS1G_EET2_T4_E12temp_storage+32];
	and.b16  	%rs334, %rs369, 255;
	setp.eq.s16 	%p312, %rs334, 0;
	setp.eq.s16 	%p313, %rs333, 0;
	min.s64 	%rd405, %rd404, %rd443;
	selp.b16 	%rs335, %rs369, 1, %p313;
	selp.b16 	%rs336, %rs333, %rs335, %p312;
	and.b16  	%rs337, %rs336, 255;
	selp.b64 	%rd406, %rd443, %rd405, %p313;
	selp.b64 	%rd407, %rd404, %rd406, %p312;
	ld.shared.u8 	%rs338, [_ZZN3cub18CUB_300001_SM_10006detail6reduce18DeviceReduceKernelINS2_10policy_hubIN4cuda3std3__45tupleIJblEEEjN6thrust24THRUST_300001_SM_1000_NS8cuda_cub9__find_if7functorIS9_EEE10Policy1000ENSB_12zip_iteratorINS8_IJNSD_26transform_input_iterator_tIbNSB_6detail15normal_iteratorINSB_10device_ptrIfEEEENS7_10__not_fn_tINSK_10functional5actorINSQ_9compositeIJNSQ_16operator_adaptorINS7_8equal_toIvEEEENSR_INSQ_8argumentILj0EEEEENSR_INSQ_5valueIiEEEEEEEEEEEEENSB_17counting_iteratorIlNSB_11use_defaultES18_S18_EEEEEEEjSF_S9_NS7_10__identityEEEvT0_PT3_T1_NS0_13GridEvenShareIS1G_EET2_T4_E12temp_storage+40];
	ld.shared.u64 	%rd408, [_ZZN3cub18CUB_300001_SM_10006detail6reduce18DeviceReduceKernelINS2_10policy_hubIN4cuda3std3__45tupleIJblEEEjN6thrust24THRUST_300001_SM_1000_NS8cuda_cub9__find_if7functorIS9_EEE10Policy1000ENSB_12zip_iteratorINS8_IJNSD_26transform_input_iterator_tIbNSB_6detail15normal_iteratorINSB_10device_ptrIfEEEENS7_10__not_fn_tINSK_10functional5actorINSQ_9compositeIJNSQ_16operator_adaptorINS7_8equal_toIvEEEENSR_INSQ_8argumentILj0EEEEENSR_INSQ_5valueIiEEEEEEEEEEEEENSB_17counting_iteratorIlNSB_11use_defaultES18_S18_EEEEEEEjSF_S9_NS7_10__identityEEEvT0_PT3_T1_NS0_13GridEvenShareIS1G_EET2_T4_E12temp_storage+48];
	setp.eq.s16 	%p314, %rs337, 0;
	setp.eq.s16 	%p315, %rs338, 0;
	min.s64 	%rd409, %rd408, %rd407;
	selp.b16 	%rs339, %rs336, 1, %p315;
	selp.b16 	%rs340, %rs338, %rs339, %p314;
	and.b16  	%rs341, %rs340, 255;
	selp.b64 	%rd410, %rd407, %rd409, %p315;
	selp.b64 	%rd411, %rd408, %rd410, %p314;
	ld.shared.u8 	%rs342, [_ZZN3cub18CUB_300001_SM_10006detail6reduce18DeviceReduceKernelINS2_10policy_hubIN4cuda3std3__45tupleIJblEEEjN6thrust24THRUST_300001_SM_1000_NS8cuda_cub9__find_if7functorIS9_EEE10Policy1000ENSB_12zip_iteratorINS8_IJNSD_26transform_input_iterator_tIbNSB_6detail15normal_iteratorINSB_10device_ptrIfEEEENS7_10__not_fn_tINSK_10functional5actorINSQ_9compositeIJNSQ_16operator_adaptorINS7_8equal_toIvEEEENSR_INSQ_8argumentILj0EEEEENSR_INSQ_5valueIiEEEEEEEEEEEEENSB_17counting_iteratorIlNSB_11use_defaultES18_S18_EEEEEEEjSF_S9_NS7_10__identityEEEvT0_PT3_T1_NS0_13GridEvenShareIS1G_EET2_T4_E12temp_storage+56];
	ld.shared.u64 	%rd412, [_ZZN3cub18CUB_300001_SM_10006detail6reduce18DeviceReduceKernelINS2_10policy_hubIN4cuda3std3__45tupleIJblEEEjN6thrust24THRUST_300001_SM_1000_NS8cuda_cub9__find_if7functorIS9_EEE10Policy1000ENSB_12zip_iteratorINS8_IJNSD_26transform_input_iterator_tIbNSB_6detail15normal_iteratorINSB_10device_ptrIfEEEENS7_10__not_fn_tINSK_10functional5actorINSQ_9compositeIJNSQ_16operator_adaptorINS7_8equal_toIvEEEENSR_INSQ_8argumentILj0EEEEENSR_INSQ_5valueIiEEEEEEEEEEEEENSB_17counting_iteratorIlNSB_11use_defaultES18_S18_EEEEEEEjSF_S9_NS7_10__identityEEEvT0_PT3_T1_NS0_13GridEvenShareIS1G_EET2_T4_E12temp_storage+64];
	setp.eq.s16 	%p316, %rs341, 0;
	setp.eq.s16 	%p317, %rs342, 0;
	min.s64 	%rd413, %rd412, %rd411;
	selp.b16 	%rs343, %rs340, 1, %p317;
	selp.b16 	%rs344, %rs342, %rs343, %p316;
	and.b16  	%rs345, %rs344, 255;
	selp.b64 	%rd414, %rd411, %rd413, %p317;
	selp.b64 	%rd415, %rd412, %rd414, %p316;
	ld.shared.u8 	%rs346, [_ZZN3cub18CUB_300001_SM_10006detail6reduce18DeviceReduceKernelINS2_10policy_hubIN4cuda3std3__45tupleIJblEEEjN6thrust24THRUST_300001_SM_1000_NS8cuda_cub9__find_if7functorIS9_EEE10Policy1000ENSB_12zip_iteratorINS8_IJNSD_26transform_input_iterator_tIbNSB_6detail15normal_iteratorINSB_10device_ptrIfEEEENS7_10__not_fn_tINSK_10functional5actorINSQ_9compositeIJNSQ_16operator_adaptorINS7_8equal_toIvEEEENSR_INSQ_8argumentILj0EEEEENSR_INSQ_5valueIiEEEEEEEEEEEEENSB_17counting_iteratorIlNSB_11use_defaultES18_S18_EEEEEEEjSF_S9_NS7_10__identityEEEvT0_PT3_T1_NS0_13GridEvenShareIS1G_EET2_T4_E12temp_storage+72];
	ld.shared.u64 	%rd416, [_ZZN3cub18CUB_300001_SM_10006detail6reduce18DeviceReduceKernelINS2_10policy_hubIN4cuda3std3__45tupleIJblEEEjN6thrust24THRUST_300001_SM_1000_NS8cuda_cub9__find_if7functorIS9_EEE10Policy1000ENSB_12zip_iteratorINS8_IJNSD_26transform_input_iterator_tIbNSB_6detail15normal_iteratorINSB_10device_ptrIfEEEENS7_10__not_fn_tINSK_10functional5actorINSQ_9compositeIJNSQ_16operator_adaptorINS7_8equal_toIvEEEENSR_INSQ_8argumentILj0EEEEENSR_INSQ_5valueIiEEEEEEEEEEEEENSB_17counting_iteratorIlNSB_11use_defaultES18_S18_EEEEEEEjSF_S9_NS7_10__identityEEEvT0_PT3_T1_NS0_13GridEvenShareIS1G_EET2_T4_E12temp_storage+80];
	setp.eq.s16 	%p318, %rs345, 0;
	setp.eq.s16 	%p319, %rs346, 0;
	min.s64 	%rd417, %rd416, %rd415;
	selp.b16 	%rs347, %rs344, 1, %p319;
	selp.b16 	%rs348, %rs346, %rs347, %p318;
	and.b16  	%rs349, %rs348, 255;
	selp.b64 	%rd418, %rd415, %rd417, %p319;
	selp.b64 	%rd419, %rd416, %rd418, %p318;
	ld.shared.u8 	%rs350, [_ZZN3cub18CUB_300001_SM_10006detail6reduce18DeviceReduceKernelINS2_10policy_hubIN4cuda3std3__45tupleIJblEEEjN6thrust24THRUST_300001_SM_1000_NS8cuda_cub9__find_if7functorIS9_EEE10Policy1000ENSB_12zip_iteratorINS8_IJNSD_26transform_input_iterator_tIbNSB_6detail15normal_iteratorINSB_10device_ptrIfEEEENS7_10__not_fn_tINSK_10functional5actorINSQ_9compositeIJNSQ_16operator_adaptorINS7_8equal_toIvEEEENSR_INSQ_8argumentILj0EEEEENSR_INSQ_5valueIiEEEEEEEEEEEEENSB_17counting_iteratorIlNSB_11use_defaultES18_S18_EEEEEEEjSF_S9_NS7_10__identityEEEvT0_PT3_T1_NS0_13GridEvenShareIS1G_EET2_T4_E12temp_storage+88];
	ld.shared.u64 	%rd420, [_ZZN3cub18CUB_300001_SM_10006detail6reduce18DeviceReduceKernelINS2_10policy_hubIN4cuda3std3__45tupleIJblEEEjN6thrust24THRUST_300001_SM_1000_NS8cuda_cub9__find_if7functorIS9_EEE10Policy1000ENSB_12zip_iteratorINS8_IJNSD_26transform_input_iterator_tIbNSB_6detail15normal_iteratorINSB_10device_ptrIfEEEENS7_10__not_fn_tINSK_10functional5actorINSQ_9compositeIJNSQ_16operator_adaptorINS7_8equal_toIvEEEENSR_INSQ_8argumentILj0EEEEENSR_INSQ_5valueIiEEEEEEEEEEEEENSB_17counting_iteratorIlNSB_11use_defaultES18_S18_EEEEEEEjSF_S9_NS7_10__identityEEEvT0_PT3_T1_NS0_13GridEvenShareIS1G_EET2_T4_E12temp_storage+96];
	setp.eq.s16 	%p320, %rs349, 0;
	setp.eq.s16 	%p321, %rs350, 0;
	min.s64 	%rd421, %rd420, %rd419;
	selp.b16 	%rs351, %rs348, 1, %p321;
	selp.b16 	%rs352, %rs350, %rs351, %p320;
	and.b16  	%rs353, %rs352, 255;
	selp.b64 	%rd422, %rd419, %rd421, %p321;
	selp.b64 	%rd423, %rd420, %rd422, %p320;
	ld.shared.u8 	%rs354, [_ZZN3cub18CUB_300001_SM_10006detail6reduce18DeviceReduceKernelINS2_10policy_hubIN4cuda3std3__45tupleIJblEEEjN6thrust24THRUST_300001_SM_1000_NS8cuda_cub9__find_if7functorIS9_EEE10Policy1000ENSB_12zip_iteratorINS8_IJNSD_26transform_input_iterator_tIbNSB_6detail15normal_iteratorINSB_10device_ptrIfEEEENS7_10__not_fn_tINSK_10functional5actorINSQ_9compositeIJNSQ_16operator_adaptorINS7_8equal_toIvEEEENSR_INSQ_8argumentILj0EEEEENSR_INSQ_5valueIiEEEEEEEEEEEEENSB_17counting_iteratorIlNSB_11use_defaultES18_S18_EEEEEEEjSF_S9_NS7_10__identityEEEvT0_PT3_T1_NS0_13GridEvenShareIS1G_EET2_T4_E12temp_storage+104];
	ld.shared.u64 	%rd424, [_ZZN3cub18CUB_300001_SM_10006detail6reduce18DeviceReduceKernelINS2_10policy_hubIN4cuda3std3__45tupleIJblEEEjN6thrust24THRUST_300001_SM_1000_NS8cuda_cub9__find_if7functorIS9_EEE10Policy1000ENSB_12zip_iteratorINS8_IJNSD_26transform_input_iterator_tIbNSB_6detail15normal_iteratorINSB_10device_ptrIfEEEENS7_10__not_fn_tINSK_10functional5actorINSQ_9compositeIJNSQ_16operator_adaptorINS7_8equal_toIvEEEENSR_INSQ_8argumentILj0EEEEENSR_INSQ_5valueIiEEEEEEEEEEEEENSB_17counting_iteratorIlNSB_11use_defaultES18_S18_EEEEEEEjSF_S9_NS7_10__identityEEEvT0_PT3_T1_NS0_13GridEvenShareIS1G_EET2_T4_E12temp_storage+112];
	setp.eq.s16 	%p322, %rs353, 0;
	setp.eq.s16 	%p323, %rs354, 0;
	min.s64 	%rd425, %rd424, %rd423;
	selp.b16 	%rs355, %rs352, 1, %p323;
	selp.b16 	%rs356, %rs354, %rs355, %p322;
	and.b16  	%rs357, %rs356, 255;
	selp.b64 	%rd426, %rd423, %rd425, %p323;
	selp.b64 	%rd427, %rd424, %rd426, %p322;
	ld.shared.u8 	%rs358, [_ZZN3cub18CUB_300001_SM_10006detail6reduce18DeviceReduceKernelINS2_10policy_hubIN4cuda3std3__45tupleIJblEEEjN6thrust24THRUST_300001_SM_1000_NS8cuda_cub9__find_if7functorIS9_EEE10Policy1000ENSB_12zip_iteratorINS8_IJNSD_26transform_input_iterator_tIbNSB_6detail15normal_iteratorINSB_10device_ptrIfEEEENS7_10__not_fn_tINSK_10functional5actorINSQ_9compositeIJNSQ_16operator_adaptorINS7_8equal_toIvEEEENSR_INSQ_8argumentILj0EEEEENSR_INSQ_5valueIiEEEEEEEEEEEEENSB_17counting_iteratorIlNSB_11use_defaultES18_S18_EEEEEEEjSF_S9_NS7_10__identityEEEvT0_PT3_T1_NS0_13GridEvenShareIS1G_EET2_T4_E12temp_storage+120];
	ld.shared.u64 	%rd428, [_ZZN3cub18CUB_300001_SM_10006detail6reduce18DeviceReduceKernelINS2_10policy_hubIN4cuda3std3__45tupleIJblEEEjN6thrust24THRUST_300001_SM_1000_NS8cuda_cub9__find_if7functorIS9_EEE10Policy1000ENSB_12zip_iteratorINS8_IJNSD_26transform_input_iterator_tIbNSB_6detail15normal_iteratorINSB_10device_ptrIfEEEENS7_10__not_fn_tINSK_10functional5actorINSQ_9compositeIJNSQ_16operator_adaptorINS7_8equal_toIvEEEENSR_INSQ_8argumentILj0EEEEENSR_INSQ_5valueIiEEEEEEEEEEEEENSB_17counting_iteratorIlNSB_11use_defaultES18_S18_EEEEEEEjSF_S9_NS7_10__identityEEEvT0_PT3_T1_NS0_13GridEvenShareIS1G_EET2_T4_E12temp_storage+128];
	setp.eq.s16 	%p324, %rs357, 0;
	setp.eq.s16 	%p325, %rs358, 0;
	min.s64 	%rd429, %rd428, %rd427;
	selp.b16 	%rs359, %rs356, 1, %p325;
	selp.b16 	%rs369, %rs358, %rs359, %p324;
	selp.b64 	%rd430, %rd427, %rd429, %p325;
	selp.b64 	%rd443, %rd428, %rd430, %p324;
	bra.uni 	$L__BB6_123;
$L__BB6_41:
	// begin inline asm
	mov.u32 %r233, %laneid;
	// end inline asm
	and.b32  	%r254, %r10, 992;
	add.s32 	%r255, %r254, 32;
	setp.gt.u32 	%p236, %r255, %r9;
	not.b32 	%r256, %r254;
	add.s32 	%r257, %r9, %r256;
	selp.b32 	%r252, %r257, 31, %p236;
	cvt.u32.u16 	%r258, %rs369;
	and.b32  	%r235, %r258, 255;
	mov.b32 	%r251, 1;
	mov.b32 	%r253, -1;
	// begin inline asm
	shfl.sync.down.b32 %r234, %r235, %r251, %r252, %r253;
	// end inline asm
	// begin inline asm
	shfl.sync.down.b32 %r239, %r240, %r251, %r252, %r253;
	// end inline asm
	mov.b64 	{%r245, %r250}, %rd443;
	// begin inline asm
	shfl.sync.down.b32 %r244, %r245, %r251, %r252, %r253;
	// end inline asm
	// begin inline asm
	shfl.sync.down.b32 %r249, %r250, %r251, %r252, %r253;
	// end inline asm
	mov.b64 	%rd38, {%r244, %r249};
	cvt.u16.u32 	%rs31, %r234;
	setp.ge.s32 	%p237, %r233, %r252;
	@%p237 bra 	$L__BB6_45;
	and.b16  	%rs272, %rs369, 255;
	setp.eq.s16 	%p238, %rs272, 0;
	and.b16  	%rs273, %rs31, 255;
	setp.eq.s16 	%p239, %rs273, 0;
	or.pred  	%p240, %p238, %p239;
	@%p240 bra 	$L__BB6_44;
	min.s64 	%rd443, %rd38, %rd443;
	mov.b16 	%rs369, 1;
	bra.uni 	$L__BB6_45;
$L__BB6_44:
	setp.eq.s16 	%p241, %rs272, 0;
	selp.b16 	%rs369, %rs31, %rs369, %p241;
	selp.b64 	%rd443, %rd38, %rd443, %p241;
$L__BB6_45:
	cvt.u32.u16 	%r279, %rs369;
	and.b32  	%r260, %r279, 255;
	mov.b32 	%r276, 2;
	mov.b32 	%r278, -1;
	// begin inline asm
	shfl.sync.down.b32 %r259, %r260, %r276, %r252, %r278;
	// end inline asm
	// begin inline asm
	shfl.sync.down.b32 %r264, %r265, %r276, %r252, %r278;
	// end inline asm
	mov.b64 	{%r270, %r275}, %rd443;
	// begin inline asm
	shfl.sync.down.b32 %r269, %r270, %r276, %r252, %r278;
	// end inline asm
	// begin inline asm
	shfl.sync.down.b32 %r274, %r275, %r276, %r252, %r278;
	// end inline asm
	mov.b64 	%rd42, {%r269, %r274};
	cvt.u16.u32 	%rs34, %r259;
	add.s32 	%r280, %r233, 2;
	setp.gt.s32 	%p242, %r280, %r252;
	@%p242 bra 	$L__BB6_49;
	and.b16  	%rs276, %rs369, 255;
	setp.eq.s16 	%p243, %rs276, 0;
	and.b16  	%rs277, %rs34, 255;
	setp.eq.s16 	%p244, %rs277, 0;
	or.pred  	%p245, %p243, %p244;
	@%p245 bra 	$L__BB6_48;
	min.s64 	%rd443, %rd42, %rd443;
	mov.b16 	%rs369, 1;
	bra.uni 	$L__BB6_49;
$L__BB6_48:
	setp.eq.s16 	%p246, %rs276, 0;
	selp.b16 	%rs369, %rs34, %rs369, %p246;
	selp.b64 	%rd443, %rd42, %rd443, %p246;
$L__BB6_49:
	cvt.u32.u16 	%r301, %rs369;
	and.b32  	%r282, %r301, 255;
	mov.b32 	%r298, 4;
	mov.b32 	%r300, -1;
	// begin inline asm
	shfl.sync.down.b32 %r281, %r282, %r298, %r252, %r300;
	// end inline asm
	// begin inline asm
	shfl.sync.down.b32 %r286, %r287, %r298, %r252, %r300;
	// end inline asm
	mov.b64 	{%r292, %r297}, %rd443;
	// begin inline asm
	shfl.sync.down.b32 %r291, %r292, %r298, %r252, %r300;
	// end inline asm
	// begin inline asm
	shfl.sync.down.b32 %r296, %r297, %r298, %r252, %r300;
	// end inline asm
	mov.b64 	%rd46, {%r291, %r296};
	cvt.u16.u32 	%rs37, %r281;
	add.s32 	%r302, %r233, 4;
	setp.gt.s32 	%p247, %r302, %r252;
	@%p247 bra 	$L__BB6_53;
	and.b16  	%rs280, %rs369, 255;
	setp.eq.s16 	%p248, %rs280, 0;
	and.b16  	%rs281, %rs37, 255;
	setp.eq.s16 	%p249, %rs281, 0;
	or.pred  	%p250, %p248, %p249;
	@%p250 bra 	$L__BB6_52;
	min.s64 	%rd443, %rd46, %rd443;
	mov.b16 	%rs369, 1;
	bra.uni 	$L__BB6_53;
$L__BB6_52:
	setp.eq.s16 	%p251, %rs280, 0;
	selp.b16 	%rs369, %rs37, %rs369, %p251;
	selp.b64 	%rd443, %rd46, %rd443, %p251;
$L__BB6_53:
	cvt.u32.u16 	%r323, %rs369;
	and.b32  	%r304, %r323, 255;
	mov.b32 	%r320, 8;
	mov.b32 	%r322, -1;
	// begin inline asm
	shfl.sync.down.b32 %r303, %r304, %r320, %r252, %r322;
	// end inline asm
	// begin inline asm
	shfl.sync.down.b32 %r308, %r309, %r320, %r252, %r322;
	// end inline asm
	mov.b64 	{%r314, %r319}, %rd443;
	// begin inline asm
	shfl.sync.down.b32 %r313, %r314, %r320, %r252, %r322;
	// end inline asm
	// begin inline asm
	shfl.sync.down.b32 %r318, %r319, %r320, %r252, %r322;
	// end inline asm
	mov.b64 	%rd50, {%r313, %r318};
	cvt.u16.u32 	%rs40, %r303;
	add.s32 	%r324, %r233, 8;
	setp.gt.s32 	%p252, %r324, %r252;
	@%p252 bra 	$L__BB6_57;
	and.b16  	%rs284, %rs369, 255;
	setp.eq.s16 	%p253, %rs284, 0;
	and.b16  	%rs285, %rs40, 255;
	setp.eq.s16 	%p254, %rs285, 0;
	or.pred  	%p255, %p253, %p254;
	@%p255 bra 	$L__BB6_56;
	min.s64 	%rd443, %rd50, %rd443;
	mov.b16 	%rs369, 1;
	bra.uni 	$L__BB6_57;
$L__BB6_56:
	setp.eq.s16 	%p256, %rs284, 0;
	selp.b16 	%rs369, %rs40, %rs369, %p256;
	selp.b64 	%rd443, %rd50, %rd443, %p256;
$L__BB6_57:
	cvt.u32.u16 	%r345, %rs369;
	and.b32  	%r326, %r345, 255;
	mov.b32 	%r342, 16;
	mov.b32 	%r344, -1;
	// begin inline asm
	shfl.sync.down.b32 %r325, %r326, %r342, %r252, %r344;
	// end inline asm
	// begin inline asm
	shfl.sync.down.b32 %r330, %r331, %r342, %r252, %r344;
	// end inline asm
	mov.b64 	{%r336, %r341}, %rd443;
	// begin inline asm
	shfl.sync.down.b32 %r335, %r336, %r342, %r252, %r344;
	// end inline asm
	// begin inline asm
	shfl.sync.down.b32 %r340, %r341, %r342, %r252, %r344;
	// end inline asm
	mov.b64 	%rd54, {%r335, %r340};
	cvt.u16.u32 	%rs43, %r325;
	add.s32 	%r346, %r233, 16;
	setp.gt.s32 	%p257, %r346, %r252;
	@%p257 bra 	$L__BB6_61;
	and.b16  	%rs288, %rs369, 255;
	setp.eq.s16 	%p258, %rs288, 0;
	and.b16  	%rs289, %rs43, 255;
	setp.eq.s16 	%p259, %rs289, 0;
	or.pred  	%p260, %p258, %p259;
	@%p260 bra 	$L__BB6_60;
	min.s64 	%rd443, %rd54, %rd443;
	mov.b16 	%rs369, 1;
	bra.uni 	$L__BB6_61;
$L__BB6_60:
	setp.eq.s16 	%p261, %rs288, 0;
	selp.b16 	%rs369, %rs43, %rs369, %p261;
	selp.b64 	%rd443, %rd54, %rd443, %p261;
$L__BB6_61:
	setp.ne.s32 	%p262, %r233, 0;
	@%p262 bra 	$L__BB6_63;
	shr.u32 	%r347, %r10, 1;
	and.b32  	%r348, %r347, 496;
	mov.u32 	%r349, _ZZN3cub18CUB_300001_SM_10006detail6reduce18DeviceReduceKernelINS2_10policy_hubIN4cuda3std3__45tupleIJblEEEjN6thrust24THRUST_300001_SM_1000_NS8cuda_cub9__find_if7functorIS9_EEE10Policy1000ENSB_12zip_iteratorINS8_IJNSD_26transform_input_iterator_tIbNSB_6detail15normal_iteratorINSB_10device_ptrIfEEEENS7_10__not_fn_tINSK_10functional5actorINSQ_9compositeIJNSQ_16operator_adaptorINS7_8equal_toIvEEEENSR_INSQ_8argumentILj0EEEEENSR_INSQ_5valueIiEEEEEEEEEEEEENSB_17counting_iteratorIlNSB_11use_defaultES18_S18_EEEEEEEjSF_S9_NS7_10__identityEEEvT0_PT3_T1_NS0_13GridEvenShareIS1G_EET2_T4_E12temp_storage;
	add.s32 	%r350, %r349, %r348;
	st.shared.u8 	[%r350+8], %rs369;
	st.shared.u64 	[%r350+16], %rd443;
$L__BB6_63:
	bar.sync 	0;
	setp.ne.s32 	%p263, %r10, 0;
	@%p263 bra 	$L__BB6_123;
	setp.lt.u32 	%p264, %r9, 33;
	@%p264 bra 	$L__BB6_66;
	ld.shared.u8 	%rs292, [_ZZN3cub18CUB_300001_SM_10006detail6reduce18DeviceReduceKernelINS2_10policy_hubIN4cuda3std3__45tupleIJblEEEjN6thrust24THRUST_300001_SM_1000_NS8cuda_cub9__find_if7functorIS9_EEE10Policy1000ENSB_12zip_iteratorINS8_IJNSD_26transform_input_iterator_tIbNSB_6detail15normal_iteratorINSB_10device_ptrIfEEEENS7_10__not_fn_tINSK_10functional5actorINSQ_9compositeIJNSQ_16operator_adaptorINS7_8equal_toIvEEEENSR_INSQ_8argumentILj0EEEEENSR_INSQ_5valueIiEEEEEEEEEEEEENSB_17counting_iteratorIlNSB_11use_defaultES18_S18_EEEEEEEjSF_S9_NS7_10__identityEEEvT0_PT3_T1_NS0_13GridEvenShareIS1G_EET2_T4_E12temp_storage+24];
	ld.shared.u64 	%rd383, [_ZZN3cub18CUB_300001_SM_10006detail6reduce18DeviceReduceKernelINS2_10policy_hubIN4cuda3std3__45tupleIJblEEEjN6thrust24THRUST_300001_SM_1000_NS8cuda_cub9__find_if7functorIS9_EEE10Policy1000ENSB_12zip_iteratorINS8_IJNSD_26transform_input_iterator_tIbNSB_6detail15normal_iteratorINSB_10device_ptrIfEEEENS7_10__not_fn_tINSK_10functional5actorINSQ_9compositeIJNSQ_16operator_adaptorINS7_8equal_toIvEEEENSR_INSQ_8argumentILj0EEEEENSR_INSQ_5valueIiEEEEEEEEEEEEENSB_17counting_iteratorIlNSB_11use_defaultES18_S18_EEEEEEEjSF_S9_NS7_10__identityEEEvT0_PT3_T1_NS0_13GridEvenShareIS1G_EET2_T4_E12temp_storage+32];
	and.b16  	%rs293, %rs369, 255;
	setp.eq.s16 	%p265, %rs293, 0;
	setp.eq.s16 	%p266, %rs292, 0;
	min.s64 	%rd384, %rd383, %rd443;
	selp.b16 	%rs294, %rs369, 1, %p266;
	selp.b16 	%rs369, %rs292, %rs294, %p265;
	selp.b64 	%rd385, %rd443, %rd384, %p266;
	selp.b64 	%rd443, %rd383, %rd385, %p265;
$L__BB6_66:
	setp.lt.u32 	%p267, %r9, 65;
	@%p267 bra 	$L__BB6_68;
	ld.shared.u8 	%rs295, [_ZZN3cub18CUB_300001_SM_10006detail6reduce18DeviceReduceKernelINS2_10policy_hubIN4cuda3std3__45tupleIJblEEEjN6thrust24THRUST_300001_SM_1000_NS8cuda_cub9__find_if7functorIS9_EEE10Policy1000ENSB_12zip_iteratorINS8_IJNSD_26transform_input_iterator_tIbNSB_6detail15normal_iteratorINSB_10device_ptrIfEEEENS7_10__not_fn_tINSK_10functional5actorINSQ_9compositeIJNSQ_16operator_adaptorINS7_8equal_toIvEEEENSR_INSQ_8argumentILj0EEEEENSR_INSQ_5valueIiEEEEEEEEEEEEENSB_17counting_iteratorIlNSB_11use_defaultES18_S18_EEEEEEEjSF_S9_NS7_10__identityEEEvT0_PT3_T1_NS0_13GridEvenShareIS1G_EET2_T4_E12temp_storage+40];
	ld.shared.u64 	%rd386, [_ZZN3cub18CUB_300001_SM_10006detail6reduce18DeviceReduceKernelINS2_10policy_hubIN4cuda3std3__45tupleIJblEEEjN6thrust24THRUST_300001_SM_1000_NS8cuda_cub9__find_if7functorIS9_EEE10Policy1000ENSB_12zip_iteratorINS8_IJNSD_26transform_input_iterator_tIbNSB_6detail15normal_iteratorINSB_10device_ptrIfEEEENS7_10__not_fn_tINSK_10functional5actorINSQ_9compositeIJNSQ_16operator_adaptorINS7_8equal_toIvEEEENSR_INSQ_8argumentILj0EEEEENSR_INSQ_5valueIiEEEEEEEEEEEEENSB_17counting_iteratorIlNSB_11use_defaultES18_S18_EEEEEEEjSF_S9_NS7_10__identityEEEvT0_PT3_T1_NS0_13GridEvenShareIS1G_EET2_T4_E12temp_storage+48];
	and.b16  	%rs296, %rs369, 255;
	setp.eq.s16 	%p268, %rs296, 0;
	setp.eq.s16 	%p269, %rs295, 0;
	min.s64 	%rd387, %rd386, %rd443;
	selp.b16 	%rs297, %rs369, 1, %p269;
	selp.b16 	%rs369, %rs295, %rs297, %p268;
	selp.b64 	%rd388, %rd443, %rd387, %p269;
	selp.b64 	%rd443, %rd386, %rd388, %p268;
$L__BB6_68:
	setp.lt.u32 	%p270, %r9, 97;
	@%p270 bra 	$L__BB6_70;
	ld.shared.u8 	%rs298, [_ZZN3cub18CUB_300001_SM_10006detail6reduce18DeviceReduceKernelINS2_10policy_hubIN4cuda3std3__45tupleIJblEEEjN6thrust24THRUST_300001_SM_1000_NS8cuda_cub9__find_if7functorIS9_EEE10Policy1000ENSB_12zip_iteratorINS8_IJNSD_26transform_input_iterator_tIbNSB_6detail15normal_iteratorINSB_10device_ptrIfEEEENS7_10__not_fn_tINSK_10functional5actorINSQ_9compositeIJNSQ_16operator_adaptorINS7_8equal_toIvEEEENSR_INSQ_8argumentILj0EEEEENSR_INSQ_5valueIiEEEEEEEEEEEEENSB_17counting_iteratorIlNSB_11use_defaultES18_S18_EEEEEEEjSF_S9_NS7_10__identityEEEvT0_PT3_T1_NS0_13GridEvenShareIS1G_EET2_T4_E12temp_storage+56];
	ld.shared.u64 	%rd389, [_ZZN3cub18CUB_300001_SM_10006detail6reduce18DeviceReduceKernelINS2_10policy_hubIN4cuda3std3__45tupleIJblEEEjN6thrust24THRUST_300001_SM_1000_NS8cuda_cub9__find_if7functorIS9_EEE10Policy1000ENSB_12zip_iteratorINS8_IJNSD_26transform_input_iterator_tIbNSB_6detail15normal_iteratorINSB_10device_ptrIfEEEENS7_10__not_fn_tINSK_10functional5actorINSQ_9compositeIJNSQ_16operator_adaptorINS7_8equal_toIvEEEENSR_INSQ_8argumentILj0EEEEENSR_INSQ_5valueIiEEEEEEEEEEEEENSB_17counting_iteratorIlNSB_11use_defaultES18_S18_EEEEEEEjSF_S9_NS7_10__identityEEEvT0_PT3_T1_NS0_13GridEvenShareIS1G_EET2_T4_E12temp_storage+64];
	and.b16  	%rs299, %rs369, 255;
	setp.eq.s16 	%p271, %rs299, 0;
	setp.eq.s16 	%p272, %rs298, 0;
	min.s64 	%rd390, %rd389, %rd443;
	selp.b16 	%rs300, %rs369, 1, %p272;
	selp.b16 	%rs369, %rs298, %rs300, %p271;
	selp.b64 	%rd391, %rd443, %rd390, %p272;
	selp.b64 	%rd443, %rd389, %rd391, %p271;
$L__BB6_70:
	setp.lt.u32 	%p273, %r9, 129;
	@%p273 bra 	$L__BB6_72;
	ld.shared.u8 	%rs301, [_ZZN3cub18CUB_300001_SM_10006detail6reduce18DeviceReduceKernelINS2_10policy_hubIN4cuda3std3__45tupleIJblEEEjN6thrust24THRUST_300001_SM_1000_NS8cuda_cub9__find_if7functorIS9_EEE10Policy1000ENSB_12zip_iteratorINS8_IJNSD_26transform_input_iterator_tIbNSB_6detail15normal_iteratorINSB_10device_ptrIfEEEENS7_10__not_fn_tINSK_10functional5actorINSQ_9compositeIJNSQ_16operator_adaptorINS7_8equal_toIvEEEENSR_INSQ_8argumentILj0EEEEENSR_INSQ_5valueIiEEEEEEEEEEEEENSB_17counting_iteratorIlNSB_11use_defaultES18_S18_EEEEEEEjSF_S9_NS7_10__identityEEEvT0_PT3_T1_NS0_13GridEvenShareIS1G_EET2_T4_E12temp_storage+72];
	ld.shared.u64 	%rd392, [_ZZN3cub18CUB_300001_SM_10006detail6reduce18DeviceReduceKernelINS2_10policy_hubIN4cuda3std3__45tupleIJblEEEjN6thrust24THRUST_300001_SM_1000_NS8cuda_cub9__find_if7functorIS9_EEE10Policy1000ENSB_12zip_iteratorINS8_IJNSD_26transform_input_iterator_tIbNSB_6detail15normal_iteratorINSB_10device_ptrIfEEEENS7_10__not_fn_tINSK_10functional5actorINSQ_9compositeIJNSQ_16operator_adaptorINS7_8equal_toIvEEEENSR_INSQ_8argumentILj0EEEEENSR_INSQ_5valueIiEEEEEEEEEEEEENSB_17counting_iteratorIlNSB_11use_defaultES18_S18_EEEEEEEjSF_S9_NS7_10__identityEEEvT0_PT3_T1_NS0_13GridEvenShareIS1G_EET2_T4_E12temp_storage+80];
	and.b16  	%rs302, %rs369, 255;
	setp.eq.s16 	%p274, %rs302, 0;
	setp.eq.s16 	%p275, %rs301, 0;
	min.s64 	%rd393, %rd392, %rd443;
	selp.b16 	%rs303, %rs369, 1, %p275;
	selp.b16 	%rs369, %rs301, %rs303, %p274;
	selp.b64 	%rd394, %rd443, %rd393, %p275;
	selp.b64 	%rd443, %rd392, %rd394, %p274;
$L__BB6_72:
	setp.lt.u32 	%p276, %r9, 161;
	@%p276 bra 	$L__BB6_74;
	ld.shared.u8 	%rs304, [_ZZN3cub18CUB_300001_SM_10006detail6reduce18DeviceReduceKernelINS2_10policy_hubIN4cuda3std3__45tupleIJblEEEjN6thrust24THRUST_300001_SM_1000_NS8cuda_cub9__find_if7functorIS9_EEE10Policy1000ENSB_12zip_iteratorINS8_IJNSD_26transform_input_iterator_tIbNSB_6detail15normal_iteratorINSB_10device_ptrIfEEEENS7_10__not_fn_tINSK_10functional5actorINSQ_9compositeIJNSQ_16operator_adaptorINS7_8equal_toIvEEEENSR_INSQ_8argumentILj0EEEEENSR_INSQ_5valueIiEEEEEEEEEEEEENSB_17counting_iteratorIlNSB_11use_defaultES18_S18_EEEEEEEjSF_S9_NS7_10__identityEEEvT0_PT3_T1_NS0_13GridEvenShareIS1G_EET2_T4_E12temp_storage+88];
	ld.shared.u64 	%rd395, [_ZZN3cub18CUB_300001_SM_10006detail6reduce18DeviceReduceKernelINS2_10policy_hubIN4cuda3std3__45tupleIJblEEEjN6thrust24THRUST_300001_SM_1000_NS8cuda_cub9__find_if7functorIS9_EEE10Policy1000ENSB_12zip_iteratorINS8_IJNSD_26transform_input_iterator_tIbNSB_6detail15normal_iteratorINSB_10device_ptrIfEEEENS7_10__not_fn_tINSK_10functional5actorINSQ_9compositeIJNSQ_16operator_adaptorINS7_8equal_toIvEEEENSR_INSQ_8argumentILj0EEEEENSR_INSQ_5valueIiEEEEEEEEEEEEENSB_17counting_iteratorIlNSB_11use_defaultES18_S18_EEEEEEEjSF_S9_NS7_10__identityEEEvT0_PT3_T1_NS0_13GridEvenShareIS1G_EET2_T4_E12temp_storage+96];
	and.b16  	%rs305, %rs369, 255;
	setp.eq.s16 	%p277, %rs305, 0;
	setp.eq.s16 	%p278, %rs304, 0;
	min.s64 	%rd396, %rd395, %rd443;
	selp.b16 	%rs306, %rs369, 1, %p278;
	selp.b16 	%rs369, %rs304, %rs306, %p277;
	selp.b64 	%rd397, %rd443, %rd396, %p278;
	selp.b64 	%rd443, %rd395, %rd397, %p277;
$L__BB6_74:
	setp.lt.u32 	%p279, %r9, 193;
	@%p279 bra 	$L__BB6_76;
	ld.shared.u8 	%rs307, [_ZZN3cub18CUB_300001_SM_10006detail6reduce18DeviceReduceKernelINS2_10policy_hubIN4cuda3std3__45tupleIJblEEEjN6thrust24THRUST_300001_SM_1000_NS8cuda_cub9__find_if7functorIS9_EEE10Policy1000ENSB_12zip_iteratorINS8_IJNSD_26transform_input_iterator_tIbNSB_6detail15normal_iteratorINSB_10device_ptrIfEEEENS7_10__not_fn_tINSK_10functional5actorINSQ_9compositeIJNSQ_16operator_adaptorINS7_8equal_toIvEEEENSR_INSQ_8argumentILj0EEEEENSR_INSQ_5valueIiEEEEEEEEEEEEENSB_17counting_iteratorIlNSB_11use_defaultES18_S18_EEEEEEEjSF_S9_NS7_10__identityEEEvT0_PT3_T1_NS0_13GridEvenShareIS1G_EET2_T4_E12temp_storage+104];
	ld.shared.u64 	%rd398, [_ZZN3cub18CUB_300001_SM_10006detail6reduce18DeviceReduceKernelINS2_10policy_hubIN4cuda3std3__45tupleIJblEEEjN6thrust24THRUST_300001_SM_1000_NS8cuda_cub9__find_if7functorIS9_EEE10Policy1000ENSB_12zip_iteratorINS8_IJNSD_26transform_input_iterator_tIbNSB_6detail15normal_iteratorINSB_10device_ptrIfEEEENS7_10__not_fn_tINSK_10functional5actorINSQ_9compositeIJNSQ_16operator_adaptorINS7_8equal_toIvEEEENSR_INSQ_8argumentILj0EEEEENSR_INSQ_5valueIiEEEEEEEEEEEEENSB_17counting_iteratorIlNSB_11use_defaultES18_S18_EEEEEEEjSF_S9_NS7_10__identityEEEvT0_PT3_T1_NS0_13GridEvenShareIS1G_EET2_T4_E12temp_storage+112];
	and.b16  	%rs308, %rs369, 255;
	setp.eq.s16 	%p280, %rs308, 0;
	setp.eq.s16 	%p281, %rs307, 0;
	min.s64 	%rd399, %rd398, %rd443;
	selp.b16 	%rs309, %rs369, 1, %p281;
	selp.b16 	%rs369, %rs307, %rs309, %p280;
	selp.b64 	%rd400, %rd443, %rd399, %p281;
	selp.b64 	%rd443, %rd398, %rd400, %p280;
$L__BB6_76:
	setp.lt.u32 	%p282, %r9, 225;
	@%p282 bra 	$L__BB6_123;
	ld.shared.u8 	%rs310, [_ZZN3cub18CUB_300001_SM_10006detail6reduce18DeviceReduceKernelINS2_10policy_hubIN4cuda3std3__45tupleIJblEEEjN6thrust24THRUST_300001_SM_1000_NS8cuda_cub9__find_if7functorIS9_EEE10Policy1000ENSB_12zip_iteratorINS8_IJNSD_26transform_input_iterator_tIbNSB_6detail15normal_iteratorINSB_10device_ptrIfEEEENS7_10__not_fn_tINSK_10functional5actorINSQ_9compositeIJNSQ_16operator_adaptorINS7_8equal_toIvEEEENSR_INSQ_8argumentILj0EEEEENSR_INSQ_5valueIiEEEEEEEEEEEEENSB_17counting_iteratorIlNSB_11use_defaultES18_S18_EEEEEEEjSF_S9_NS7_10__identityEEEvT0_PT3_T1_NS0_13GridEvenShareIS1G_EET2_T4_E12temp_storage+120];
	ld.shared.u64 	%rd401, [_ZZN3cub18CUB_300001_SM_10006detail6reduce18DeviceReduceKernelINS2_10policy_hubIN4cuda3std3__45tupleIJblEEEjN6thrust24THRUST_300001_SM_1000_NS8cuda_cub9__find_if7functorIS9_EEE10Policy1000ENSB_12zip_iteratorINS8_IJNSD_26transform_input_iterator_tIbNSB_6detail15normal_iteratorINSB_10device_ptrIfEEEENS7_10__not_fn_tINSK_10functional5actorINSQ_9compositeIJNSQ_16operator_adaptorINS7_8equal_toIvEEEENSR_INSQ_8argumentILj0EEEEENSR_INSQ_5valueIiEEEEEEEEEEEEENSB_17counting_iteratorIlNSB_11use_defaultES18_S18_EEEEEEEjSF_S9_NS7_10__identityEEEvT0_PT3_T1_NS0_13GridEvenShareIS1G_EET2_T4_E12temp_storage+128];
	and.b16  	%rs311, %rs369, 255;
	setp.eq.s16 	%p283, %rs311, 0;
	setp.eq.s16 	%p284, %rs310, 0;
	min.s64 	%rd402, %rd401, %rd443;
	selp.b16 	%rs312, %rs369, 1, %p284;
	selp.b16 	%rs369, %rs310, %rs312, %p283;
	selp.b64 	%rd403, %rd443, %rd402, %p284;
	selp.b64 	%rd443, %rd401, %rd403, %p283;
	bra.uni 	$L__BB6_123;
$L__BB6_78:
	mov.u32 	%r34, %tid.x;
	cvt.u64.u32 	%rd113, %r8;
	add.s64 	%rd114, %rd2, %rd113;
	cvt.rn.f32.s32 	%f7, %r5;
	cvt.u64.u32 	%rd115, %r34;
	add.s64 	%rd116, %rd115, %rd113;
	shl.b64 	%rd117, %rd116, 2;
	add.s64 	%rd118, %rd1, %rd117;
	ld.global.f32 	%f8, [%rd118];
	setp.eq.f32 	%p2, %f8, %f7;
	add.s32 	%r63, %r34, 256;
	cvt.u64.u32 	%rd119, %r63;
	ld.global.f32 	%f9, [%rd118+1024];
	setp.eq.f32 	%p3, %f9, %f7;
	add.s32 	%r64, %r34, 512;
	cvt.u64.u32 	%rd120, %r64;
	add.s64 	%rd121, %rd114, %rd120;
	ld.global.f32 	%f11, [%rd118+2048];
	setp.eq.f32 	%p4, %f11, %f7;
	add.s64 	%rd122, %rd121, 256;
	ld.global.f32 	%f12, [%rd118+3072];
	setp.neu.f32 	%p6, %f12, %f7;
	and.pred  	%p8, %p2, %p3;
	selp.b64 	%rd123, %rd119, %rd115, %p2;
	add.s64 	%rd124, %rd114, %rd123;
	min.s64 	%rd125, %rd121, %rd124;
	and.pred  	%p9, %p8, %p4;
	selp.b64 	%rd126, %rd124, %rd125, %p4;
	selp.b64 	%rd127, %rd121, %rd126, %p8;
	min.s64 	%rd128, %rd122, %rd127;
	not.pred 	%p10, %p9;
	or.pred  	%p11, %p10, %p6;
	selp.u16 	%rs369, 1, 0, %p11;
	selp.b64 	%rd129, %rd128, %rd127, %p6;
	selp.b64 	%rd443, %rd122, %rd129, %p9;
	setp.lt.u32 	%p12, %r9, %r7;
	@%p12 bra 	$L__BB6_99;
	add.s32 	%r66, %r34, %r7;
	add.s32 	%r67, %r66, %r8;
	add.s32 	%r470, %r67, 1024;
	not.b32 	%r68, %r34;
	add.s32 	%r69, %r68, %r1;
	sub.s32 	%r70, %r69, %r7;
	sub.s32 	%r469, %r70, %r8;
	mov.b32 	%r471, 0;
	mov.u32 	%r472, %r8;
$L__BB6_80:
	add.s32 	%r472, %r472, %r7;
	add.s32 	%r71, %r1, -1024;
	setp.gt.u32 	%p13, %r472, %r71;
	@%p13 bra 	$L__BB6_86;
	add.s32 	%r72, %r34, %r472;
	cvt.u64.u32 	%rd130, %r72;
	mul.wide.u32 	%rd131, %r72, 4;
	add.s64 	%rd132, %rd1, %rd131;
	add.s64 	%rd73, %rd2, %rd130;
	ld.global.f32 	%f3, [%rd132];
	ld.global.f32 	%f4, [%rd132+1024];
	ld.global.f32 	%f5, [%rd132+2048];
	ld.global.f32 	%f6, [%rd132+3072];
	and.b16  	%rs93, %rs369, 255;
	setp.eq.s16 	%p14, %rs93, 0;
	@%p14 bra 	$L__BB6_84;
	setp.eq.f32 	%p15, %f3, %f7;
	@%p15 bra 	$L__BB6_85;
	min.s64 	%rd443, %rd73, %rd443;
	mov.b16 	%rs369, 1;
	bra.uni 	$L__BB6_85;
$L__BB6_84:
	setp.neu.f32 	%p16, %f3, %f7;
	selp.u16 	%rs369, 1, 0, %p16;
	mov.u64 	%rd443, %rd73;
$L__BB6_85:
	add.s64 	%rd133, %rd73, 256;
	add.s64 	%rd134, %rd73, 512;
	add.s64 	%rd135, %rd73, 768;
	setp.neu.f32 	%p17, %f6, %f7;
	setp.neu.f32 	%p18, %f5, %f7;
	setp.neu.f32 	%p19, %f4, %f7;
	and.b16  	%rs95, %rs369, 255;
	setp.eq.s16 	%p20, %rs95, 0;
	min.s64 	%rd136, %rd133, %rd443;
	selp.b16 	%rs96, 1, %rs369, %p19;
	selp.u16 	%rs97, 1, 0, %p19;
	selp.b16 	%rs98, %rs97, %rs96, %p20;
	and.b16  	%rs99, %rs98, 255;
	selp.b64 	%rd137, %rd136, %rd443, %p19;
	selp.b64 	%rd138, %rd133, %rd137, %p20;
	setp.eq.s16 	%p21, %rs99, 0;
	min.s64 	%rd139, %rd134, %rd138;
	selp.b16 	%rs100, 1, %rs98, %p18;
	selp.u16 	%rs101, 1, 0, %p18;
	selp.b16 	%rs102, %rs101, %rs100, %p21;
	and.b16  	%rs103, %rs102, 255;
	selp.b64 	%rd140, %rd139, %rd138, %p18;
	selp.b64 	%rd141, %rd134, %rd140, %p21;
	setp.eq.s16 	%p22, %rs103, 0;
	min.s64 	%rd142, %rd135, %rd141;
	selp.b16 	%rs104, 1, %rs102, %p17;
	selp.u16 	%rs105, 1, 0, %p17;
	selp.b16 	%rs369, %rs105, %rs104, %p22;
	selp.b64 	%rd143, %rd142, %rd141, %p17;
	selp.b64 	%rd443, %rd135, %rd143, %p22;
	sub.s32 	%r73, %r1, %r472;
	setp.lt.u32 	%p23, %r73, %r7;
	add.s32 	%r471, %r471, 1;
	add.s32 	%r470, %r470, %r7;
	sub.s32 	%r469, %r469, %r7;
	@%p23 bra 	$L__BB6_99;
	bra.uni 	$L__BB6_80;
$L__BB6_86:
	setp.le.u32 	%p24, %r1, %r472;
	sub.s32 	%r74, %r1, %r472;
	setp.ge.s32 	%p25, %r34, %r74;
	or.pred  	%p26, %p24, %p25;
	@%p26 bra 	$L__BB6_99;
	add.s32 	%r45, %r1, %r68;
	add.s32 	%r77, %r7, %r8;
	sub.s32 	%r78, %r45, %r77;
	mul.lo.s32 	%r79, %r2, %r471;
	shl.b32 	%r80, %r79, 10;
	sub.s32 	%r81, %r78, %r80;
	shr.u32 	%r82, %r81, 8;
	add.s32 	%r46, %r82, 1;
	and.b32  	%r47, %r46, 7;
	setp.lt.u32 	%p27, %r81, 1792;
	mov.u32 	%r477, %r34;
	@%p27 bra 	$L__BB6_91;
	or.b32  	%r475, %r34, 1024;
	shr.u32 	%r83, %r469, 8;
	add.s32 	%r84, %r83, 1;
	and.b32  	%r85, %r84, 33554424;
	neg.s32 	%r473, %r85;
$L__BB6_89:
	.pragma "nounroll";
	add.s32 	%r86, %r470, -1024;
	cvt.u64.u32 	%rd145, %r86;
	mul.wide.u32 	%rd146, %r86, 4;
	add.s64 	%rd147, %rd1, %rd146;
	add.s64 	%rd148, %rd2, %rd145;
	ld.global.f32 	%f13, [%rd147];
	setp.neu.f32 	%p28, %f13, %f7;
	selp.u16 	%rs107, 1, 0, %p28;
	and.b16  	%rs108, %rs369, 255;
	setp.ne.s16 	%p30, %rs108, 0;
	and.pred  	%p31, %p30, %p28;
	min.s64 	%rd149, %rd148, %rd443;
	setp.eq.s16 	%p32, %rs108, 0;
	selp.b16 	%rs109, %rs107, %rs369, %p32;
	selp.b64 	%rd150, %rd148, %rd443, %p32;
	selp.b16 	%rs110, 1, %rs109, %p31;
	and.b16  	%rs111, %rs110, 255;
	selp.b64 	%rd151, %rd149, %rd150, %p31;
	add.s32 	%r87, %r470, -768;
	cvt.u64.u32 	%rd152, %r87;
	mul.wide.u32 	%rd153, %r87, 4;
	add.s64 	%rd154, %rd1, %rd153;
	add.s64 	%rd155, %rd2, %rd152;
	ld.global.f32 	%f14, [%rd154];
	setp.neu.f32 	%p33, %f14, %f7;
	selp.u16 	%rs112, 1, 0, %p33;
	setp.ne.s16 	%p35, %rs111, 0;
	and.pred  	%p36, %p35, %p33;
	min.s64 	%rd156, %rd155, %rd151;
	setp.eq.s16 	%p37, %rs111, 0;
	selp.b16 	%rs113, %rs112, %rs110, %p37;
	selp.b64 	%rd157, %rd155, %rd151, %p37;
	selp.b16 	%rs114, 1, %rs113, %p36;
	and.b16  	%rs115, %rs114, 255;
	selp.b64 	%rd158, %rd156, %rd157, %p36;
	add.s32 	%r88, %r470, -512;
	cvt.u64.u32 	%rd159, %r88;
	mul.wide.u32 	%rd160, %r88, 4;
	add.s64 	%rd161, %rd1, %rd160;
	add.s64 	%rd162, %rd2, %rd159;
	ld.global.f32 	%f15, [%rd161];
	setp.neu.f32 	%p38, %f15, %f7;
	selp.u16 	%rs116, 1, 0, %p38;
	setp.ne.s16 	%p40, %rs115, 0;
	and.pred  	%p41, %p40, %p38;
	min.s64 	%rd163, %rd162, %rd158;
	setp.eq.s16 	%p42, %rs115, 0;
	selp.b16 	%rs117, %rs116, %rs114, %p42;
	selp.b64 	%rd164, %rd162, %rd158, %p42;
	selp.b16 	%rs118, 1, %rs117, %p41;
	and.b16  	%rs119, %rs118, 255;
	selp.b64 	%rd165, %rd163, %rd164, %p41;
	add.s32 	%r89, %r470, 768;
	add.s32 	%r90, %r470, -256;
	cvt.u64.u32 	%rd166, %r90;
	mul.wide.u32 	%rd167, %r90, 4;
	add.s64 	%rd168, %rd1, %rd167;
	add.s64 	%rd169, %rd2, %rd166;
	ld.global.f32 	%f16, [%rd168];
	setp.neu.f32 	%p43, %f16, %f7;
	selp.u16 	%rs120, 1, 0, %p43;
	setp.ne.s16 	%p45, %rs119, 0;
	and.pred  	%p46, %p45, %p43;
	min.s64 	%rd170, %rd169, %rd165;
	setp.eq.s16 	%p47, %rs119, 0;
	selp.b16 	%rs121, %rs120, %rs118, %p47;
	selp.b64 	%rd171, %rd169, %rd165, %p47;
	selp.b16 	%rs122, 1, %rs121, %p46;
	and.b16  	%rs123, %rs122, 255;
	selp.b64 	%rd172, %rd170, %rd171, %p46;
	cvt.u64.u32 	%rd173, %r470;
	mul.wide.u32 	%rd174, %r470, 4;
	add.s64 	%rd175, %rd1, %rd174;
	add.s64 	%rd176, %rd2, %rd173;
	ld.global.f32 	%f17, [%rd175];
	setp.neu.f32 	%p48, %f17, %f7;
	selp.u16 	%rs124, 1, 0, %p48;
	setp.ne.s16 	%p50, %rs123, 0;
	and.pred  	%p51, %p50, %p48;
	min.s64 	%rd177, %rd176, %rd172;
	setp.eq.s16 	%p52, %rs123, 0;
	selp.b16 	%rs125, %rs124, %rs122, %p52;
	selp.b64 	%rd178, %rd176, %rd172, %p52;
	selp.b16 	%rs126, 1, %rs125, %p51;
	and.b16  	%rs127, %rs126, 255;
	selp.b64 	%rd179, %rd177, %rd178, %p51;
	add.s32 	%r91, %r470, 256;
	cvt.u64.u32 	%rd180, %r91;
	mul.wide.u32 	%rd181, %r91, 4;
	add.s64 	%rd182, %rd1, %rd181;
	add.s64 	%rd183, %rd2, %rd180;
	ld.global.f32 	%f18, [%rd182];
	setp.neu.f32 	%p53, %f18, %f7;
	selp.u16 	%rs128, 1, 0, %p53;
	setp.ne.s16 	%p55, %rs127, 0;
	and.pred  	%p56, %p55, %p53;
	min.s64 	%rd184, %rd183, %rd179;
	setp.eq.s16 	%p57, %rs127, 0;
	selp.b16 	%rs129, %rs128, %rs126, %p57;
	selp.b64 	%rd185, %rd183, %rd179, %p57;
	selp.b16 	%rs130, 1, %rs129, %p56;
	and.b16  	%rs131, %rs130, 255;
	selp.b64 	%rd186, %rd184, %rd185, %p56;
	add.s32 	%r92, %r470, 512;
	cvt.u64.u32 	%rd187, %r92;
	mul.wide.u32 	%rd188, %r92, 4;
	add.s64 	%rd189, %rd1, %rd188;
	add.s64 	%rd190, %rd2, %rd187;
	ld.global.f32 	%f19, [%rd189];
	setp.neu.f32 	%p58, %f19, %f7;
	selp.u16 	%rs132, 1, 0, %p58;
	setp.ne.s16 	%p60, %rs131, 0;
	and.pred  	%p61, %p60, %p58;
	min.s64 	%rd191, %rd190, %rd186;
	setp.eq.s16 	%p62, %rs131, 0;
	selp.b16 	%rs133, %rs132, %rs130, %p62;
	selp.b64 	%rd192, %rd190, %rd186, %p62;
	selp.b16 	%rs134, 1, %rs133, %p61;
	and.b16  	%rs135, %rs134, 255;
	selp.b64 	%rd193, %rd191, %rd192, %p61;
	cvt.u64.u32 	%rd194, %r89;
	mul.wide.u32 	%rd195, %r89, 4;
	add.s64 	%rd196, %rd1, %rd195;
	add.s64 	%rd197, %rd2, %rd194;
	ld.global.f32 	%f20, [%rd196];
	setp.neu.f32 	%p63, %f20, %f7;
	selp.u16 	%rs136, 1, 0, %p63;
	setp.ne.s16 	%p65, %rs135, 0;
	and.pred  	%p66, %p65, %p63;
	min.s64 	%rd198, %rd197, %rd193;
	setp.eq.s16 	%p67, %rs135, 0;
	selp.b16 	%rs137, %rs136, %rs134, %p67;
	selp.b64 	%rd199, %rd197, %rd193, %p67;
	selp.b16 	%rs369, 1, %rs137, %p66;
	selp.b64 	%rd443, %rd198, %rd199, %p66;
	add.s32 	%r475, %r475, 2048;
	add.s32 	%r470, %r470, 2048;
	add.s32 	%r473, %r473, 8;
	setp.ne.s32 	%p68, %r473, 0;
	@%p68 bra 	$L__BB6_89;
	add.s32 	%r477, %r475, -1024;
$L__BB6_91:
	setp.eq.s32 	%p69, %r47, 0;
	@%p69 bra 	$L__BB6_99;
	setp.lt.u32 	%p70, %r47, 4;
	@%p70 bra 	$L__BB6_94;
	add.s32 	%r93, %r477, %r472;
	cvt.u64.u32 	%rd201, %r93;
	mul.wide.u32 	%rd202, %r93, 4;
	add.s64 	%rd203, %rd1, %rd202;
	add.s64 	%rd204, %rd2, %rd201;
	ld.global.f32 	%f21, [%rd203];
	setp.neu.f32 	%p71, %f21, %f7;
	selp.u16 	%rs139, 1, 0, %p71;
	and.b16  	%rs140, %rs369, 255;
	setp.ne.s16 	%p73, %rs140, 0;
	and.pred  	%p74, %p73, %p71;
	min.s64 	%rd205, %rd204, %rd443;
	setp.eq.s16 	%p75, %rs140, 0;
	selp.b16 	%rs141, %rs139, %rs369, %p75;
	selp.b64 	%rd206, %rd204, %rd443, %p75;
	selp.b16 	%rs142, 1, %rs141, %p74;
	and.b16  	%rs143, %rs142, 255;
	selp.b64 	%rd207, %rd205, %rd206, %p74;
	add.s32 	%r94, %r93, 256;
	cvt.u64.u32 	%rd208, %r94;
	mul.wide.u32 	%rd209, %r94, 4;
	add.s64 	%rd210, %rd1, %rd209;
	add.s64 	%rd211, %rd2, %rd208;
	ld.global.f32 	%f22, [%rd210];
	setp.neu.f32 	%p76, %f22, %f7;
	selp.u16 	%rs144, 1, 0, %p76;
	setp.ne.s16 	%p78, %rs143, 0;
	and.pred  	%p79, %p78, %p76;
	min.s64 	%rd212, %rd211, %rd207;
	setp.eq.s16 	%p80, %rs143, 0;
	selp.b16 	%rs145, %rs144, %rs142, %p80;
	selp.b64 	%rd213, %rd211, %rd207, %p80;
	selp.b16 	%rs146, 1, %rs145, %p79;
	and.b16  	%rs147, %rs146, 255;
	selp.b64 	%rd214, %rd212, %rd213, %p79;
	add.s32 	%r95, %r93, 512;
	cvt.u64.u32 	%rd215, %r95;
	mul.wide.u32 	%rd216, %r95, 4;
	add.s64 	%rd217, %rd1, %rd216;
	add.s64 	%rd218, %rd2, %rd215;
	ld.global.f32 	%f23, [%rd217];
	setp.neu.f32 	%p81, %f23, %f7;
	selp.u16 	%rs148, 1, 0, %p81;
	setp.ne.s16 	%p83, %rs147, 0;
	and.pred  	%p84, %p83, %p81;
	min.s64 	%rd219, %rd218, %rd214;
	setp.eq.s16 	%p85, %rs147, 0;
	selp.b16 	%rs149, %rs148, %rs146, %p85;
	selp.b64 	%rd220, %rd218, %rd214, %p85;
	selp.b16 	%rs150, 1, %rs149, %p84;
	and.b16  	%rs151, %rs150, 255;
	selp.b64 	%rd221, %rd219, %rd220, %p84;
	add.s32 	%r96, %r93, 768;
	cvt.u64.u32 	%rd222, %r96;
	mul.wide.u32 	%rd223, %r96, 4;
	add.s64 	%rd224, %rd1, %rd223;
	add.s64 	%rd225, %rd2, %rd222;
	ld.global.f32 	%f24, [%rd224];
	setp.neu.f32 	%p86, %f24, %f7;
	selp.u16 	%rs152, 1, 0, %p86;
	setp.ne.s16 	%p88, %rs151, 0;
	and.pred  	%p89, %p88, %p86;
	min.s64 	%rd226, %rd225, %rd221;
	setp.eq.s16 	%p90, %rs151, 0;
	selp.b16 	%rs153, %rs152, %rs150, %p90;
	selp.b64 	%rd227, %rd225, %rd221, %p90;
	selp.b16 	%rs369, 1, %rs153, %p89;
	selp.b64 	%rd443, %rd226, %rd227, %p89;
	add.s32 	%r477, %r477, 1024;
$L__BB6_94:
	and.b32  	%r97, %r46, 3;
	setp.eq.s32 	%p91, %r97, 0;
	@%p91 bra 	$L__BB6_99;
	setp.eq.s32 	%p92, %r97, 1;
	@%p92 bra 	$L__BB6_97;
	add.s32 	%r98, %r477, %r472;
	cvt.u64.u32 	%rd229, %r98;
	mul.wide.u32 	%rd230, %r98, 4;
	add.s64 	%rd231, %rd1, %rd230;
	add.s64 	%rd232, %rd2, %rd229;
	ld.global.f32 	%f25, [%rd231];
	setp.neu.f32 	%p93, %f25, %f7;
	selp.u16 	%rs155, 1, 0, %p93;
	and.b16  	%rs156, %rs369, 255;
	setp.ne.s16 	%p95, %rs156, 0;
	and.pred  	%p96, %p95, %p93;
	min.s64 	%rd233, %rd232, %rd443;
	setp.eq.s16 	%p97, %rs156, 0;
	selp.b16 	%rs157, %rs155, %rs369, %p97;
	selp.b64 	%rd234, %rd232, %rd443, %p97;
	selp.b16 	%rs158, 1, %rs157, %p96;
	and.b16  	%rs159, %rs158, 255;
	selp.b64 	%rd235, %rd233, %rd234, %p96;
	add.s32 	%r99, %r98, 256;
	cvt.u64.u32 	%rd236, %r99;
	mul.wide.u32 	%rd237, %r99, 4;
	add.s64 	%rd238, %rd1, %rd237;
	add.s64 	%rd239, %rd2, %rd236;
	ld.global.f32 	%f26, [%rd238];
	setp.neu.f32 	%p98, %f26, %f7;
	selp.u16 	%rs160, 1, 0, %p98;
	setp.ne.s16 	%p100, %rs159, 0;
	and.pred  	%p101, %p100, %p98;
	min.s64 	%rd240, %rd239, %rd235;
	setp.eq.s16 	%p102, %rs159, 0;
	selp.b16 	%rs161, %rs160, %rs158, %p102;
	selp.b64 	%rd241, %rd239, %rd235, %p102;
	selp.b16 	%rs369, 1, %rs161, %p101;
	selp.b64 	%rd443, %rd240, %rd241, %p101;
	add.s32 	%r477, %r477, 512;
$L__BB6_97:
	and.b32  	%r100, %r45, 256;
	setp.ne.s32 	%p103, %r100, 0;
	@%p103 bra 	$L__BB6_99;
	add.s32 	%r101, %r477, %r472;
	cvt.u64.u32 	%rd242, %r101;
	mul.wide.u32 	%rd243, %r101, 4;
	add.s64 	%rd244, %rd1, %rd243;
	add.s64 	%rd245, %rd2, %rd242;
	ld.global.f32 	%f27, [%rd244];
	setp.neu.f32 	%p104, %f27, %f7;
	selp.u16 	%rs162, 1, 0, %p104;
	and.b16  	%rs163, %rs369, 255;
	setp.ne.s16 	%p106, %rs163, 0;
	and.pred  	%p107, %p106, %p104;
	min.s64 	%rd246, %rd245, %rd443;
	setp.eq.s16 	%p108, %rs163, 0;
	selp.b16 	%rs164, %rs162, %rs369, %p108;
	selp.b64 	%rd247, %rd245, %rd443, %p108;
	selp.b16 	%rs369, 1, %rs164, %p107;
	selp.b64 	%rd443, %rd246, %rd247, %p107;
$L__BB6_99:
	// begin inline asm
	mov.u32 %r102, %laneid;
	// end inline asm
	cvt.u32.u16 	%r123, %rs369;
	and.b32  	%r104, %r123, 255;
	mov.b32 	%r120, 1;
	mov.b32 	%r121, 31;
	mov.b32 	%r122, -1;
	// begin inline asm
	shfl.sync.down.b32 %r103, %r104, %r120, %r121, %r122;
	// end inline asm
	// begin inline asm
	shfl.sync.down.b32 %r108, %r109, %r120, %r121, %r122;
	// end inline asm
	mov.b64 	{%r114, %r119}, %rd443;
	// begin inline asm
	shfl.sync.down.b32 %r113, %r114, %r120, %r121, %r122;
	// end inline asm
	// begin inline asm
	shfl.sync.down.b32 %r118, %r119, %r120, %r121, %r122;
	// end inline asm
	mov.b64 	%rd89, {%r113, %r118};
	cvt.u16.u32 	%rs76, %r103;
	setp.gt.s32 	%p109, %r102, 30;
	@%p109 bra 	$L__BB6_103;
	and.b16  	%rs165, %rs369, 255;
	setp.eq.s16 	%p110, %rs165, 0;
	and.b16  	%rs166, %rs76, 255;
	setp.eq.s16 	%p111, %rs166, 0;
	or.pred  	%p112, %p110, %p111;
	@%p112 bra 	$L__BB6_102;
	min.s64 	%rd443, %rd89, %rd443;
	mov.b16 	%rs369, 1;
	bra.uni 	$L__BB6_103;
$L__BB6_102:
	setp.eq.s16 	%p113, %rs165, 0;
	selp.b16 	%rs369, %rs76, %rs369, %p113;
	selp.b64 	%rd443, %rd89, %rd443, %p113;
$L__BB6_103:
	cvt.u32.u16 	%r144, %rs369;
	and.b32  	%r125, %r144, 255;
	mov.b32 	%r141, 2;
	mov.b32 	%r142, 31;
	mov.b32 	%r143, -1;
	// begin inline asm
	shfl.sync.down.b32 %r124, %r125, %r141, %r142, %r143;
	// end inline asm
	// begin inline asm
	shfl.sync.down.b32 %r129, %r130, %r141, %r142, %r143;
	// end inline asm
	mov.b64 	{%r135, %r140}, %rd443;
	// begin inline asm
	shfl.sync.down.b32 %r134, %r135, %r141, %r142, %r143;
	// end inline asm
	// begin inline asm
	shfl.sync.down.b32 %r139, %r140, %r141, %r142, %r143;
	// end inline asm
	mov.b64 	%rd93, {%r134, %r139};
	cvt.u16.u32 	%rs79, %r124;
	setp.gt.s32 	%p114, %r102, 29;
	@%p114 bra 	$L__BB6_107;
	and.b16  	%rs169, %rs369, 255;
	setp.eq.s16 	%p115, %rs169, 0;
	and.b16  	%rs170, %rs79, 255;
	setp.eq.s16 	%p116, %rs170, 0;
	or.pred  	%p117, %p115, %p116;
	@%p117 bra 	$L__BB6_106;
	min.s64 	%rd443, %rd93, %rd443;
	mov.b16 	%rs369, 1;
	bra.uni 	$L__BB6_107;
$L__BB6_106:
	setp.eq.s16 	%p118, %rs169, 0;
	selp.b16 	%rs369, %rs79, %rs369, %p118;
	selp.b64 	%rd443, %rd93, %rd443, %p118;
$L__BB6_107:
	cvt.u32.u16 	%r165, %rs369;
	and.b32  	%r146, %r165, 255;
	mov.b32 	%r162, 4;
	mov.b32 	%r163, 31;
	mov.b32 	%r164, -1;
	// begin inline asm
	shfl.sync.down.b32 %r145, %r146, %r162, %r163, %r164;
	// end inline asm
	// begin inline asm
	shfl.sync.down.b32 %r150, %r151, %r162, %r163, %r164;
	// end inline asm
	mov.b64 	{%r156, %r161}, %rd443;
	// begin inline asm
	shfl.sync.down.b32 %r155, %r156, %r162, %r163, %r164;
	// end inline asm
	// begin inline asm
	shfl.sync.down.b32 %r160, %r161, %r162, %r163, %r164;
	// end inline asm
	mov.b64 	%rd97, {%r155, %r160};
	cvt.u16.u32 	%rs82, %r145;
	setp.gt.s32 	%p119, %r102, 27;
	@%p119 bra 	$L__BB6_111;
	and.b16  	%rs173, %rs369, 255;
	setp.eq.s16 	%p120, %rs173, 0;
	and.b16  	%rs174, %rs82, 255;
	setp.eq.s16 	%p121, %rs174, 0;
	or.pred  	%p122, %p120, %p121;
	@%p122 bra 	$L__BB6_110;
	min.s64 	%rd443, %rd97, %rd443;
	mov.b16 	%rs369, 1;
	bra.uni 	$L__BB6_111;
$L__BB6_110:
	setp.eq.s16 	%p123, %rs173, 0;
	selp.b16 	%rs369, %rs82, %rs369, %p123;
	selp.b64 	%rd443, %rd97, %rd443, %p123;
$L__BB6_111:
	cvt.u32.u16 	%r186, %rs369;
	and.b32  	%r167, %r186, 255;
	mov.b32 	%r183, 8;
	mov.b32 	%r184, 31;
	mov.b32 	%r185, -1;
	// begin inline asm
	shfl.sync.down.b32 %r166, %r167, %r183, %r184, %r185;
	// end inline asm
	// begin inline asm
	shfl.sync.down.b32 %r171, %r172, %r183, %r184, %r185;
	// end inline asm
	mov.b64 	{%r177, %r182}, %rd443;
	// begin inline asm
	shfl.sync.down.b32 %r176, %r177, %r183, %r184, %r185;
	// end inline asm
	// begin inline asm
	shfl.sync.down.b32 %r181, %r182, %r183, %r184, %r185;
	// end inline asm
	mov.b64 	%rd101, {%r176, %r181};
	cvt.u16.u32 	%rs85, %r166;
	setp.gt.s32 	%p124, %r102, 23;
	@%p124 bra 	$L__BB6_115;
	and.b16  	%rs177, %rs369, 255;
	setp.eq.s16 	%p125, %rs177, 0;
	and.b16  	%rs178, %rs85, 255;
	setp.eq.s16 	%p126, %rs178, 0;
	or.pred  	%p127, %p125, %p126;
	@%p127 bra 	$L__BB6_114;
	min.s64 	%rd443, %rd101, %rd443;
	mov.b16 	%rs369, 1;
	bra.uni 	$L__BB6_115;
$L__BB6_114:
	setp.eq.s16 	%p128, %rs177, 0;
	selp.b16 	%rs369, %rs85, %rs369, %p128;
	selp.b64 	%rd443, %rd101, %rd443, %p128;
$L__BB6_115:
	cvt.u32.u16 	%r207, %rs369;
	and.b32  	%r188, %r207, 255;
	mov.b32 	%r204, 16;
	mov.b32 	%r205, 31;
	mov.b32 	%r206, -1;
	// begin inline asm
	shfl.sync.down.b32 %r187, %r188, %r204, %r205, %r206;
	// end inline asm
	// begin inline asm
	shfl.sync.down.b32 %r192, %r193, %r204, %r205, %r206;
	// end inline asm
	mov.b64 	{%r198, %r203}, %rd443;
	// begin inline asm
	shfl.sync.down.b32 %r197, %r198, %r204, %r205, %r206;
	// end inline asm
	// begin inline asm
	shfl.sync.down.b32 %r202, %r203, %r204, %r205, %r206;
	// end inline asm
	mov.b64 	%rd105, {%r197, %r202};
	cvt.u16.u32 	%rs88, %r187;
	setp.gt.s32 	%p129, %r102, 15;
	@%p129 bra 	$L__BB6_119;
	and.b16  	%rs181, %rs369, 255;
	setp.eq.s16 	%p130, %rs181, 0;
	and.b16  	%rs182, %rs88, 255;
	setp.eq.s16 	%p131, %rs182, 0;
	or.pred  	%p132, %p130, %p131;
	@%p132 bra 	$L__BB6_118;
	min.s64 	%rd443, %rd105, %rd443;
	mov.b16 	%rs369, 1;
	bra.uni 	$L__BB6_119;
$L__BB6_118:
	setp.eq.s16 	%p133, %rs181, 0;
	selp.b16 	%rs369, %rs88, %rs369, %p133;
	selp.b64 	%rd443, %rd105, %rd443, %p133;
$L__BB6_119:
	setp.ne.s32 	%p134, %r102, 0;
	@%p134 bra 	$L__BB6_121;
	shr.u32 	%r208, %r34, 1;
	and.b32  	%r209, %r208, 496;
	mov.u32 	%r210, _ZZN3cub18CUB_300001_SM_10006detail6reduce18DeviceReduceKernelINS2_10policy_hubIN4cuda3std3__45tupleIJblEEEjN6thrust24THRUST_300001_SM_1000_NS8cuda_cub9__find_if7functorIS9_EEE10Policy1000ENSB_12zip_iteratorINS8_IJNSD_26transform_input_iterator_tIbNSB_6detail15normal_iteratorINSB_10device_ptrIfEEEENS7_10__not_fn_tINSK_10functional5actorINSQ_9compositeIJNSQ_16operator_adaptorINS7_8equal_toIvEEEENSR_INSQ_8argumentILj0EEEEENSR_INSQ_5valueIiEEEEEEEEEEEEENSB_17counting_iteratorIlNSB_11use_defaultES18_S18_EEEEEEEjSF_S9_NS7_10__identityEEEvT0_PT3_T1_NS0_13GridEvenShareIS1G_EET2_T4_E12temp_storage;
	add.s32 	%r211, %r210, %r209;
	st.shared.u8 	[%r211+8], %rs369;
	st.shared.u64 	[%r211+16], %rd443;
$L__BB6_121:
	bar.sync 	0;
	setp.ne.s32 	%p135, %r34, 0;
	@%p135 bra 	$L__BB6_123;
	ld.shared.u8 	%rs185, [_ZZN3cub18CUB_300001_SM_10006detail6reduce18DeviceReduceKernelINS2_10policy_hubIN4cuda3std3__45tupleIJblEEEjN6thrust24THRUST_300001_SM_1000_NS8cuda_cub9__find_if7functorIS9_EEE10Policy1000ENSB_12zip_iteratorINS8_IJNSD_26transform_input_iterator_tIbNSB_6detail15normal_iteratorINSB_10device_ptrIfEEEENS7_10__not_fn_tINSK_10functional5actorINSQ_9compositeIJNSQ_16operator_adaptorINS7_8equal_toIvEEEENSR_INSQ_8argumentILj0EEEEENSR_INSQ_5valueIiEEEEEEEEEEEEENSB_17counting_iteratorIlNSB_11use_defaultES18_S18_EEEEEEEjSF_S9_NS7_10__identityEEEvT0_PT3_T1_NS0_13GridEvenShareIS1G_EET2_T4_E12temp_storage+24];
	ld.shared.u64 	%rd248, [_ZZN3cub18CUB_300001_SM_10006detail6reduce18DeviceReduceKernelINS2_10policy_hubIN4cuda3std3__45tupleIJblEEEjN6thrust24THRUST_300001_SM_1000_NS8cuda_cub9__find_if7functorIS9_EEE10Policy1000ENSB_12zip_iteratorINS8_IJNSD_26transform_input_iterator_tIbNSB_6detail15normal_iteratorINSB_10device_ptrIfEEEENS7_10__not_fn_tINSK_10functional5actorINSQ_9compositeIJNSQ_16operator_adaptorINS7_8equal_toIvEEEENSR_INSQ_8argumentILj0EEEEENSR_INSQ_5valueIiEEEEEEEEEEEEENSB_17counting_iteratorIlNSB_11use_defaultES18_S18_EEEEEEEjSF_S9_NS7_10__identityEEEvT0_PT3_T1_NS0_13GridEvenShareIS1G_EET2_T4_E12temp_storage+32];
	and.b16  	%rs186, %rs369, 255;
	setp.eq.s16 	%p136, %rs186, 0;
	setp.eq.s16 	%p137, %rs185, 0;
	min.s64 	%rd249, %rd248, %rd443;
	selp.b16 	%rs187, %rs369, 1, %p137;
	selp.b16 	%rs188, %rs185, %rs187, %p136;
	and.b16  	%rs189, %rs188, 255;
	selp.b64 	%rd250, %rd443, %rd249, %p137;
	selp.b64 	%rd251, %rd248, %rd250, %p136;
	ld.shared.u8 	%rs190, [_ZZN3cub18CUB_300001_SM_10006detail6reduce18DeviceReduceKernelINS2_10policy_hubIN4cuda3std3__45tupleIJblEEEjN6thrust24THRUST_300001_SM_1000_NS8cuda_cub9__find_if7functorIS9_EEE10Policy1000ENSB_12zip_iteratorINS8_IJNSD_26transform_input_iterator_tIbNSB_6detail15normal_iteratorINSB_10device_ptrIfEEEENS7_10__not_fn_tINSK_10functional5actorINSQ_9compositeIJNSQ_16operator_adaptorINS7_8equal_toIvEEEENSR_INSQ_8argumentILj0EEEEENSR_INSQ_5valueIiEEEEEEEEEEEEENSB_17counting_iteratorIlNSB_11use_defaultES18_S18_EEEEEEEjSF_S9_NS7_10__identityEEEvT0_PT3_T1_NS0_13GridEvenShareIS1G_EET2_T4_E12temp_storage+40];
	ld.shared.u64 	%rd252, [_ZZN3cub18CUB_300001_SM_10006detail6reduce18DeviceReduceKernelINS2_10policy_hubIN4cuda3std3__45tupleIJblEEEjN6thrust24THRUST_300001_SM_1000_NS8cuda_cub9__find_if7functorIS9_EEE10Policy1000ENSB_12zip_iteratorINS8_IJNSD_26transform_input_iterator_tIbNSB_6detail15normal_iteratorINSB_10device_ptrIfEEEENS7_10__not_fn_tINSK_10functional5actorINSQ_9compositeIJNSQ_16operator_adaptorINS7_8equal_toIvEEEENSR_INSQ_8argumentILj0EEEEENSR_INSQ_5valueIiEEEEEEEEEEEEENSB_17counting_iteratorIlNSB_11use_defaultES18_S18_EEEEEEEjSF_S9_NS7_10__identityEEEvT0_PT3_T1_NS0_13GridEvenShareIS1G_EET2_T4_E12temp_storage+48];
	setp.eq.s16 	%p138, %rs189, 0;
	setp.eq.s16 	%p139, %rs190, 0;
	min.s64 	%rd253, %rd252, %rd251;
	selp.b16 	%rs191, %rs188, 1, %p139;
	selp.b16 	%rs192, %rs190, %rs191, %p138;
	and.b16  	%rs193, %rs192, 255;
	selp.b64 	%rd254, %rd251, %rd253, %p139;
	selp.b64 	%rd255, %rd252, %rd254, %p138;
	ld.shared.u8 	%rs194, [_ZZN3cub18CUB_300001_SM_10006detail6reduce18DeviceReduceKernelINS2_10policy_hubIN4cuda3std3__45tupleIJblEEEjN6thrust24THRUST_300001_SM_1000_NS8cuda_cub9__find_if7functorIS9_EEE10Policy1000ENSB_12zip_iteratorINS8_IJNSD_26transform_input_iterator_tIbNSB_6detail15normal_iteratorINSB_10device_ptrIfEEEENS7_10__not_fn_tINSK_10functional5actorINSQ_9compositeIJNSQ_16operator_adaptorINS7_8equal_toIvEEEENSR_INSQ_8argumentILj0EEEEENSR_INSQ_5valueIiEEEEEEEEEEEEENSB_17counting_iteratorIlNSB_11use_defaultES18_S18_EEEEEEEjSF_S9_NS7_10__identityEEEvT0_PT3_T1_NS0_13GridEvenShareIS1G_EET2_T4_E12temp_storage+56];
	ld.shared.u64 	%rd256, [_ZZN3cub18CUB_300001_SM_10006detail6reduce18DeviceReduceKernelINS2_10policy_hubIN4cuda3std3__45tupleIJblEEEjN6thrust24THRUST_300001_SM_1000_NS8cuda_cub9__find_if7functorIS9_EEE10Policy1000ENSB_12zip_iteratorINS8_IJNSD_26transform_input_iterator_tIbNSB_6detail15normal_iteratorINSB_10device_ptrIfEEEENS7_10__not_fn_tINSK_10functional5actorINSQ_9compositeIJNSQ_16operator_adaptorINS7_8equal_toIvEEEENSR_INSQ_8argumentILj0EEEEENSR_INSQ_5valueIiEEEEEEEEEEEEENSB_17counting_iteratorIlNSB_11use_defaultES18_S18_EEEEEEEjSF_S9_NS7_10__identityEEEvT0_PT3_T1_NS0_13GridEvenShareIS1G_EET2_T4_E12temp_storage+64];
	setp.eq.s16 	%p140, %rs193, 0;
	setp.eq.s16 	%p141, %rs194, 0;
	min.s64 	%rd257, %rd256, %rd255;
	selp.b16 	%rs195, %rs192, 1, %p141;
	selp.b16 	%rs196, %rs194, %rs195, %p140;
	and.b16  	%rs197, %rs196, 255;
	selp.b64 	%rd258, %rd255, %rd257, %p141;
	selp.b64 	%rd259, %rd256, %rd258, %p140;
	ld.shared.u8 	%rs198, [_ZZN3cub18CUB_300001_SM_10006detail6reduce18DeviceReduceKernelINS2_10policy_hubIN4cuda3std3__45tupleIJblEEEjN6thrust24THRUST_300001_SM_1000_NS8cuda_cub9__find_if7functorIS9_EEE10Policy1000ENSB_12zip_iteratorINS8_IJNSD_26transform_input_iterator_tIbNSB_6detail15normal_iteratorINSB_10device_ptrIfEEEENS7_10__not_fn_tINSK_10functional5actorINSQ_9compositeIJNSQ_16operator_adaptorINS7_8equal_toIvEEEENSR_INSQ_8argumentILj0EEEEENSR_INSQ_5valueIiEEEEEEEEEEEEENSB_17counting_iteratorIlNSB_11use_defaultES18_S18_EEEEEEEjSF_S9_NS7_10__identityEEEvT0_PT3_T1_NS0_13GridEvenShareIS1G_EET2_T4_E12temp_storage+72];
	ld.shared.u64 	%rd260, [_ZZN3cub18CUB_300001_SM_10006detail6reduce18DeviceReduceKernelINS2_10policy_hubIN4cuda3std3__45tupleIJblEEEjN6thrust24THRUST_300001_SM_1000_NS8cuda_cub9__find_if7functorIS9_EEE10Policy1000ENSB_12zip_iteratorINS8_IJNSD_26transform_input_iterator_tIbNSB_6detail15normal_iteratorINSB_10device_ptrIfEEEENS7_10__not_fn_tINSK_10functional5actorINSQ_9compositeIJNSQ_16operator_adaptorINS7_8equal_toIvEEEENSR_INSQ_8argumentILj0EEEEENSR_INSQ_5valueIiEEEEEEEEEEEEENSB_17counting_iteratorIlNSB_11use_defaultES18_S18_EEEEEEEjSF_S9_NS7_10__identityEEEvT0_PT3_T1_NS0_13GridEvenShareIS1G_EET2_T4_E12temp_storage+80];
	setp.eq.s16 	%p142, %rs197, 0;
	setp.eq.s16 	%p143, %rs198, 0;
	min.s64 	%rd261, %rd260, %rd259;
	selp.b16 	%rs199, %rs196, 1, %p143;
	selp.b16 	%rs200, %rs198, %rs199, %p142;
	and.b16  	%rs201, %rs200, 255;
	selp.b64 	%rd262, %rd259, %rd261, %p143;
	selp.b64 	%rd263, %rd260, %rd262, %p142;
	ld.shared.u8 	%rs202, [_ZZN3cub18CUB_300001_SM_10006detail6reduce18DeviceReduceKernelINS2_10policy_hubIN4cuda3std3__45tupleIJblEEEjN6thrust24THRUST_300001_SM_1000_NS8cuda_cub9__find_if7functorIS9_EEE10Policy1000ENSB_12zip_iteratorINS8_IJNSD_26transform_input_iterator_tIbNSB_6detail15normal_iteratorINSB_10device_ptrIfEEEENS7_10__not_fn_tINSK_10functional5actorINSQ_9compositeIJNSQ_16operator_adaptorINS7_8equal_toIvEEEENSR_INSQ_8argumentILj0EEEEENSR_INSQ_5valueIiEEEEEEEEEEEEENSB_17counting_iteratorIlNSB_11use_defaultES18_S18_EEEEEEEjSF_S9_NS7_10__identityEEEvT0_PT3_T1_NS0_13GridEvenShareIS1G_EET2_T4_E12temp_storage+88];
	ld.shared.u64 	%rd264, [_ZZN3cub18CUB_300001_SM_10006detail6reduce18DeviceReduceKernelINS2_10policy_hubIN4cuda3std3__45tupleIJblEEEjN6thrust24THRUST_300001_SM_1000_NS8cuda_cub9__find_if7functorIS9_EEE10Policy1000ENSB_12zip_iteratorINS8_IJNSD_26transform_input_iterator_tIbNSB_6detail15normal_iteratorINSB_10device_ptrIfEEEENS7_10__not_fn_tINSK_10functional5actorINSQ_9compositeIJNSQ_16operator_adaptorINS7_8equal_toIvEEEENSR_INSQ_8argumentILj0EEEEENSR_INSQ_5valueIiEEEEEEEEEEEEENSB_17counting_iteratorIlNSB_11use_defaultES18_S18_EEEEEEEjSF_S9_NS7_10__identityEEEvT0_PT3_T1_NS0_13GridEvenShareIS1G_EET2_T4_E12temp_storage+96];
	setp.eq.s16 	%p144, %rs201, 0;
	setp.eq.s16 	%p145, %rs202, 0;
	min.s64 	%rd265, %rd264, %rd263;
	selp.b16 	%rs203, %rs200, 1, %p145;
	selp.b16 	%rs204, %rs202, %rs203, %p144;
	and.b16  	%rs205, %rs204, 255;
	selp.b64 	%rd266, %rd263, %rd265, %p145;
	selp.b64 	%rd267, %rd264, %rd266, %p144;
	ld.shared.u8 	%rs206, [_ZZN3cub18CUB_300001_SM_10006detail6reduce18DeviceReduceKernelINS2_10policy_hubIN4cuda3std3__45tupleIJblEEEjN6thrust24THRUST_300001_SM_1000_NS8cuda_cub9__find_if7functorIS9_EEE10Policy1000ENSB_12zip_iteratorINS8_IJNSD_26transform_input_iterator_tIbNSB_6detail15normal_iteratorINSB_10device_ptrIfEEEENS7_10__not_fn_tINSK_10functional5actorINSQ_9compositeIJNSQ_16operator_adaptorINS7_8equal_toIvEEEENSR_INSQ_8argumentILj0EEEEENSR_INSQ_5valueIiEEEEEEEEEEEEENSB_17counting_iteratorIlNSB_11use_defaultES18_S18_EEEEEEEjSF_S9_NS7_10__identityEEEvT0_PT3_T1_NS0_13GridEvenShareIS1G_EET2_T4_E12temp_storage+104];
	ld.shared.u64 	%rd268, [_ZZN3cub18CUB_300001_SM_10006detail6reduce18DeviceReduceKernelINS2_10policy_hubIN4cuda3std3__45tupleIJblEEEjN6thrust24THRUST_300001_SM_1000_NS8cuda_cub9__find_if7functorIS9_EEE10Policy1000ENSB_12zip_iteratorINS8_IJNSD_26transform_input_iterator_tIbNSB_6detail15normal_iteratorINSB_10device_ptrIfEEEENS7_10__not_fn_tINSK_10functional5actorINSQ_9compositeIJNSQ_16operator_adaptorINS7_8equal_toIvEEEENSR_INSQ_8argumentILj0EEEEENSR_INSQ_5valueIiEEEEEEEEEEEEENSB_17counting_iteratorIlNSB_11use_defaultES18_S18_EEEEEEEjSF_S9_NS7_10__identityEEEvT0_PT3_T1_NS0_13GridEvenShareIS1G_EET2_T4_E12temp_storage+112];
	setp.eq.s16 	%p146, %rs205, 0;
	setp.eq.s16 	%p147, %rs206, 0;
	min.s64 	%rd269, %rd268, %rd267;
	selp.b16 	%rs207, %rs204, 1, %p147;
	selp.b16 	%rs208, %rs206, %rs207, %p146;
	and.b16  	%rs209, %rs208, 255;
	selp.b64 	%rd270, %rd267, %rd269, %p147;
	selp.b64 	%rd271, %rd268, %rd270, %p146;
	ld.shared.u8 	%rs210, [_ZZN3cub18CUB_300001_SM_10006detail6reduce18DeviceReduceKernelINS2_10policy_hubIN4cuda3std3__45tupleIJblEEEjN6thrust24THRUST_300001_SM_1000_NS8cuda_cub9__find_if7functorIS9_EEE10Policy1000ENSB_12zip_iteratorINS8_IJNSD_26transform_input_iterator_tIbNSB_6detail15normal_iteratorINSB_10device_ptrIfEEEENS7_10__not_fn_tINSK_10functional5actorINSQ_9compositeIJNSQ_16operator_adaptorINS7_8equal_toIvEEEENSR_INSQ_8argumentILj0EEEEENSR_INSQ_5valueIiEEEEEEEEEEEEENSB_17counting_iteratorIlNSB_11use_defaultES18_S18_EEEEEEEjSF_S9_NS7_10__identityEEEvT0_PT3_T1_NS0_13GridEvenShareIS1G_EET2_T4_E12temp_storage+120];
	ld.shared.u64 	%rd272, [_ZZN3cub18CUB_300001_SM_10006detail6reduce18DeviceReduceKernelINS2_10policy_hubIN4cuda3std3__45tupleIJblEEEjN6thrust24THRUST_300001_SM_1000_NS8cuda_cub9__find_if7functorIS9_EEE10Policy1000ENSB_12zip_iteratorINS8_IJNSD_26transform_input_iterator_tIbNSB_6detail15normal_iteratorINSB_10device_ptrIfEEEENS7_10__not_fn_tINSK_10functional5actorINSQ_9compositeIJNSQ_16operator_adaptorINS7_8equal_toIvEEEENSR_INSQ_8argumentILj0EEEEENSR_INSQ_5valueIiEEEEEEEEEEEEENSB_17counting_iteratorIlNSB_11use_defaultES18_S18_EEEEEEEjSF_S9_NS7_10__identityEEEvT0_PT3_T1_NS0_13GridEvenShareIS1G_EET2_T4_E12temp_storage+128];
	setp.eq.s16 	%p148, %rs209, 0;
	setp.eq.s16 	%p149, %rs210, 0;
	min.s64 	%rd273, %rd272, %rd271;
	selp.b16 	%rs211, %rs208, 1, %p149;
	selp.b16 	%rs369, %rs210, %rs211, %p148;
	selp.b64 	%rd274, %rd271, %rd273, %p149;
	selp.b64 	%rd443, %rd272, %rd274, %p148;
$L__BB6_123:
	mov.u32 	%r461, %tid.x;
	setp.ne.s32 	%p326, %r461, 0;
	@%p326 bra 	$L__BB6_125;
	cvta.to.global.u64 	%rd431, %rd111;
	mul.wide.u32 	%rd432, %r6, 16;
	add.s64 	%rd433, %rd431, %rd432;
	st.global.u8 	[%rd433], %rs369;
	st.global.u64 	[%rd433+8], %rd443;
$L__BB6_125:
	ret;

}
	// .globl	_ZN3cub18CUB_300001_SM_10006detail6reduce28DeviceReduceSingleTileKernelINS2_10policy_hubIN4cuda3std3__45tupleIJblEEEjN6thrust24THRUST_300001_SM_1000_NS8cuda_cub9__find_if7functorIS9_EEE10Policy1000EPS9_SI_iSF_S9_S9_NS7_10__identityEEEvT0_T1_T2_T3_T4_T6_
.visible .entry _ZN3cub18CUB_300001_SM_10006detail6reduce28DeviceReduceSingleTileKernelINS2_10policy_hubIN4cuda3std3__45tupleIJblEEEjN6thrust24THRUST_300001_SM_1000_NS8cuda_cub9__find_if7functorIS9_EEE10Policy1000EPS9_SI_iSF_S9_S9_NS7_10__identityEEEvT0_T1_T2_T3_T4_T6_(
	.param .u64 .ptr .align 1 _ZN3cub18CUB_300001_SM_10006detail6reduce28DeviceReduceSingleTileKernelINS2_10policy_hubIN4cuda3std3__45tupleIJblEEEjN6thrust24THRUST_300001_SM_1000_NS8cuda_cub9__find_if7functorIS9_EEE10Policy1000EPS9_SI_iSF_S9_S9_NS7_10__identityEEEvT0_T1_T2_T3_T4_T6__param_0,
	.param .u64 .ptr .align 1 _ZN3cub18CUB_300001_SM_10006detail6reduce28DeviceReduceSingleTileKernelINS2_10policy_hubIN4cuda3std3__45tupleIJblEEEjN6thrust24THRUST_300001_SM_1000_NS8cuda_cub9__find_if7functorIS9_EEE10Policy1000EPS9_SI_iSF_S9_S9_NS7_10__identityEEEvT0_T1_T2_T3_T4_T6__param_1,
	.param .u32 _ZN3cub18CUB_300001_SM_10006detail6reduce28DeviceReduceSingleTileKernelINS2_10policy_hubIN4cuda3std3__45tupleIJblEEEjN6thrust24THRUST_300001_SM_1000_NS8cuda_cub9__find_if7functorIS9_EEE10Policy1000EPS9_SI_iSF_S9_S9_NS7_10__identityEEEvT0_T1_T2_T3_T4_T6__param_2,
	.param .align 1 .b8 _ZN3cub18CUB_300001_SM_10006detail6reduce28DeviceReduceSingleTileKernelINS2_10policy_hubIN4cuda3std3__45tupleIJblEEEjN6thrust24THRUST_300001_SM_1000_NS8cuda_cub9__find_if7functorIS9_EEE10Policy1000EPS9_SI_iSF_S9_S9_NS7_10__identityEEEvT0_T1_T2_T3_T4_T6__param_3[1],
	.param .align 8 .b8 _ZN3cub18CUB_300001_SM_10006detail6reduce28DeviceReduceSingleTileKernelINS2_10policy_hubIN4cuda3std3__45tupleIJblEEEjN6thrust24THRUST_300001_SM_1000_NS8cuda_cub9__find_if7functorIS9_EEE10Policy1000EPS9_SI_iSF_S9_S9_NS7_10__identityEEEvT0_T1_T2_T3_T4_T6__param_4[16],
	.param .align 1 .b8 _ZN3cub18CUB_300001_SM_10006detail6reduce28DeviceReduceSingleTileKernelINS2_10policy_hubIN4cuda3std3__45tupleIJblEEEjN6thrust24THRUST_300001_SM_1000_NS8cuda_cub9__find_if7functorIS9_EEE10Policy1000EPS9_SI_iSF_S9_S9_NS7_10__identityEEEvT0_T1_T2_T3_T4_T6__param_5[1]
)
.maxntid 256
.minnctapersm 1
{
	.reg .pred 	%p<188>;
	.reg .b16 	%rs<340>;
	.reg .b32 	%r<406>;
	.reg .b64 	%rd<359>;
	// demoted variable
	.shared .align 8 .b8 _ZZN3cub18CUB_300001_SM_10006detail6reduce28DeviceReduceSingleTileKernelINS2_10policy_hubIN4cuda3std3__45tupleIJblEEEjN6thrust24THRUST_300001_SM_1000_NS8cuda_cub9__find_if7functorIS9_EEE10Policy1000EPS9_SI_iSF_S9_S9_NS7_10__identityEEEvT0_T1_T2_T3_T4_T6_E12temp_storage[152];
	ld.param.u64 	%rd106, [_ZN3cub18CUB_300001_SM_10006detail6reduce28DeviceReduceSingleTileKernelINS2_10policy_hubIN4cuda3std3__45tupleIJblEEEjN6thrust24THRUST_300001_SM_1000_NS8cuda_cub9__find_if7functorIS9_EEE10Policy1000EPS9_SI_iSF_S9_S9_NS7_10__identityEEEvT0_T1_T2_T3_T4_T6__param_4+8];
	ld.param.u64 	%rd105, [_ZN3cub18CUB_300001_SM_10006detail6reduce28DeviceReduceSingleTileKernelINS2_10policy_hubIN4cuda3std3__45tupleIJblEEEjN6thrust24THRUST_300001_SM_1000_NS8cuda_cub9__find_if7functorIS9_EEE10Policy1000EPS9_SI_iSF_S9_S9_NS7_10__identityEEEvT0_T1_T2_T3_T4_T6__param_0];
	ld.param.u64 	%rd107, [_ZN3cub18CUB_300001_SM_10006detail6reduce28DeviceReduceSingleTileKernelINS2_10policy_hubIN4cuda3std3__45tupleIJblEEEjN6thrust24THRUST_300001_SM_1000_NS8cuda_cub9__find_if7functorIS9_EEE10Policy1000EPS9_SI_iSF_S9_S9_NS7_10__identityEEEvT0_T1_T2_T3_T4_T6__param_1];
	ld.param.u32 	%r38, [_ZN3cub18CUB_300001_SM_10006detail6reduce28DeviceReduceSingleTileKernelINS2_10policy_hubIN4cuda3std3__45tupleIJblEEEjN6thrust24THRUST_300001_SM_1000_NS8cuda_cub9__find_if7functorIS9_EEE10Policy1000EPS9_SI_iSF_S9_S9_NS7_10__identityEEEvT0_T1_T2_T3_T4_T6__param_2];
	ld.param.u8 	%rs82, [_ZN3cub18CUB_300001_SM_10006detail6reduce28DeviceReduceSingleTileKernelINS2_10policy_hubIN4cuda3std3__45tupleIJblEEEjN6thrust24THRUST_300001_SM_1000_NS8cuda_cub9__find_if7functorIS9_EEE10Policy1000EPS9_SI_iSF_S9_S9_NS7_10__identityEEEvT0_T1_T2_T3_T4_T6__param_4];
	cvta.to.global.u64 	%rd1, %rd107;
	setp.ne.s32 	%p1, %r38, 0;
	@%p1 bra 	$L__BB7_3;
	mov.u32 	%r392, %tid.x;
	setp.ne.s32 	%p187, %r392, 0;
	@%p187 bra 	$L__BB7_112;
	st.global.u8 	[%rd1], %rs82;
	st.global.u64 	[%rd1+8], %rd106;
	bra.uni 	$L__BB7_112;
$L__BB7_3:
	setp.gt.s32 	%p2, %r38, 1023;
	@%p2 bra 	$L__BB7_74;
	mov.u32 	%r1, %tid.x;
	setp.ge.s32 	%p77, %r1, %r38;
	mov.b16 	%rs311, 0;
	mov.b64 	%rd329, 0;
	mov.u32 	%r396, %r1;
	@%p77 bra 	$L__BB7_6;
	mul.wide.u32 	%rd234, %r1, 16;
	add.s64 	%rd231, %rd105, %rd234;
	// begin inline asm
	ld.global.nc.u64 %rd230, [%rd231];
	// end inline asm
	add.s64 	%rd233, %rd231, 8;
	// begin inline asm
	ld.global.nc.u64 %rd329, [%rd233];
	// end inline asm
	cvt.u16.u64 	%rs311, %rd230;
	add.s32 	%r396, %r1, 256;
$L__BB7_6:
	setp.ge.s32 	%p78, %r396, %r38;
	@%p78 bra 	$L__BB7_12;
	not.b32 	%r158, %r396;
	add.s32 	%r4, %r38, %r158;
	and.b32  	%r159, %r4, 768;
	setp.eq.s32 	%p79, %r159, 768;
	@%p79 bra 	$L__BB7_10;
	mul.wide.u32 	%rd236, %r396, 16;
	add.s64 	%rd323, %rd105, %rd236;
	shr.u32 	%r160, %r4, 8;
	add.s32 	%r161, %r160, 1;
	and.b32  	%r162, %r161, 3;
	neg.s32 	%r394, %r162;
$L__BB7_9:
	.pragma "nounroll";
	// begin inline asm
	ld.global.nc.u64 %rd237, [%rd323];
	// end inline asm
	add.s64 	%rd240, %rd323, 8;
	// begin inline asm
	ld.global.nc.u64 %rd239, [%rd240];
	// end inline asm
	cvt.u16.u64 	%rs190, %rd237;
	and.b16  	%rs191, %rs190, 255;
	and.b16  	%rs192, %rs311, 255;
	setp.eq.s16 	%p80, %rs192, 0;
	setp.eq.s16 	%p81, %rs191, 0;
	min.s64 	%rd241, %rd239, %rd329;
	selp.b64 	%rd242, %rd329, %rd241, %p81;
	selp.b64 	%rd329, %rd239, %rd242, %p80;
	selp.b16 	%rs193, %rs311, 1, %p81;
	selp.b16 	%rs311, %rs190, %rs193, %p80;
	add.s32 	%r396, %r396, 256;
	add.s64 	%rd323, %rd323, 4096;
	add.s32 	%r394, %r394, 1;
	setp.ne.s32 	%p82, %r394, 0;
	@%p82 bra 	$L__BB7_9;
$L__BB7_10:
	setp.lt.u32 	%p83, %r4, 768;
	@%p83 bra 	$L__BB7_12;
$L__BB7_11:
	mul.wide.s32 	%rd259, %r396, 16;
	add.s64 	%rd244, %rd105, %rd259;
	// begin inline asm
	ld.global.nc.u64 %rd243, [%rd244];
	// end inline asm
	add.s64 	%rd246, %rd244, 8;
	// begin inline asm
	ld.global.nc.u64 %rd245, [%rd246];
	// end inline asm
	cvt.u16.u64 	%rs194, %rd243;
	and.b16  	%rs195, %rs194, 255;
	and.b16  	%rs196, %rs311, 255;
	setp.eq.s16 	%p84, %rs196, 0;
	setp.eq.s16 	%p85, %rs195, 0;
	min.s64 	%rd260, %rd245, %rd329;
	selp.b64 	%rd261, %rd329, %rd260, %p85;
	selp.b64 	%rd262, %rd245, %rd261, %p84;
	selp.b16 	%rs197, %rs311, 1, %p85;
	selp.b16 	%rs198, %rs194, %rs197, %p84;
	and.b16  	%rs199, %rs198, 255;
	add.s64 	%rd248, %rd244, 4096;
	// begin inline asm
	ld.global.nc.u64 %rd247, [%rd248];
	// end inline asm
	add.s64 	%rd250, %rd244, 4104;
	// begin inline asm
	ld.global.nc.u64 %rd249, [%rd250];
	// end inline asm
	cvt.u16.u64 	%rs200, %rd247;
	and.b16  	%rs201, %rs200, 255;
	setp.eq.s16 	%p86, %rs199, 0;
	setp.eq.s16 	%p87, %rs201, 0;
	min.s64 	%rd263, %rd249, %rd262;
	selp.b64 	%rd264, %rd262, %rd263, %p87;
	selp.b64 	%rd265, %rd249, %rd264, %p86;
	selp.b16 	%rs202, %rs198, 1, %p87;
	selp.b16 	%rs203, %rs200, %rs202, %p86;
	and.b16  	%rs204, %rs203, 255;
	add.s64 	%rd252, %rd244, 8192;
	// begin inline asm
	ld.global.nc.u64 %rd251, [%rd252];
	// end inline asm
	add.s64 	%rd254, %rd244, 8200;
	// begin inline asm
	ld.global.nc.u64 %rd253, [%rd254];
	// end inline asm
	cvt.u16.u64 	%rs205, %rd251;
	and.b16  	%rs206, %rs205, 255;
	setp.eq.s16 	%p88, %rs204, 0;
	setp.eq.s16 	%p89, %rs206, 0;
	min.s64 	%rd266, %rd253, %rd265;
	selp.b64 	%rd267, %rd265, %rd266, %p89;
	selp.b64 	%rd268, %rd253, %rd267, %p88;
	selp.b16 	%rs207, %rs203, 1, %p89;
	selp.b16 	%rs208, %rs205, %rs207, %p88;
	and.b16  	%rs209, %rs208, 255;
	add.s64 	%rd256, %rd244, 12288;
	// begin inline asm
	ld.global.nc.u64 %rd255, [%rd256];
	// end inline asm
	add.s64 	%rd258, %rd244, 12296;
	// begin inline asm
	ld.global.nc.u64 %rd257, [%rd258];
	// end inline asm
	cvt.u16.u64 	%rs210, %rd255;
	and.b16  	%rs211, %rs210, 255;
	setp.eq.s16 	%p90, %rs209, 0;
	setp.eq.s16 	%p91, %rs211, 0;
	min.s64 	%rd269, %rd257, %rd268;
	selp.b64 	%rd270, %rd268, %rd269, %p91;
	selp.b64 	%rd329, %rd257, %rd270, %p90;
	selp.b16 	%rs212, %rs208, 1, %p91;
	selp.b16 	%rs311, %rs210, %rs212, %p90;
	add.s32 	%r396, %r396, 1024;
	setp.lt.s32 	%p92, %r396, %r38;
	@%p92 bra 	$L__BB7_11;
$L__BB7_12:
	setp.lt.s32 	%p93, %r38, 256;
	@%p93 bra 	$L__BB7_37;
	// begin inline asm
	mov.u32 %r281, %laneid;
	// end inline asm
	cvt.u32.u16 	%r302, %rs311;
	and.b32  	%r283, %r302, 255;
	mov.b32 	%r299, 1;
	mov.b32 	%r300, 31;
	mov.b32 	%r301, -1;
	// begin inline asm
	shfl.sync.down.b32 %r282, %r283, %r299, %r300, %r301;
	// end inline asm
	// begin inline asm
	shfl.sync.down.b32 %r287, %r288, %r299, %r300, %r301;
	// end inline asm
	mov.b64 	{%r293, %r298}, %rd329;
	// begin inline asm
	shfl.sync.down.b32 %r292, %r293, %r299, %r300, %r301;
	// end inline asm
	// begin inline asm
	shfl.sync.down.b32 %r297, %r298, %r299, %r300, %r301;
	// end inline asm
	mov.b64 	%rd14, {%r292, %r297};
	cvt.u16.u32 	%rs10, %r282;
	setp.gt.s32 	%p143, %r281, 30;
	@%p143 bra 	$L__BB7_17;
	and.b16  	%rs254, %rs311, 255;
	setp.eq.s16 	%p144, %rs254, 0;
	and.b16  	%rs255, %rs10, 255;
	setp.eq.s16 	%p145, %rs255, 0;
	or.pred  	%p146, %p144, %p145;
	@%p146 bra 	$L__BB7_16;
	min.s64 	%rd329, %rd14, %rd329;
	mov.b16 	%rs311, 1;
	bra.uni 	$L__BB7_17;
$L__BB7_16:
	setp.eq.s16 	%p147, %rs254, 0;
	selp.b64 	%rd329, %rd14, %rd329, %p147;
	selp.b16 	%rs311, %rs10, %rs311, %p147;
$L__BB7_17:
	cvt.u32.u16 	%r323, %rs311;
	and.b32  	%r304, %r323, 255;
	mov.b32 	%r320, 2;
	mov.b32 	%r321, 31;
	mov.b32 	%r322, -1;
	// begin inline asm
	shfl.sync.down.b32 %r303, %r304, %r320, %r321, %r322;
	// end inline asm
	// begin inline asm
	shfl.sync.down.b32 %r308, %r309, %r320, %r321, %r322;
	// end inline asm
	mov.b64 	{%r314, %r319}, %rd329;
	// begin inline asm
	shfl.sync.down.b32 %r313, %r314, %r320, %r321, %r322;
	// end inline asm
	// begin inline asm
	shfl.sync.down.b32 %r318, %r319, %r320, %r321, %r322;
	// end inline asm
	mov.b64 	%rd18, {%r313, %r318};
	cvt.u16.u32 	%rs13, %r303;
	setp.gt.s32 	%p148, %r281, 29;
	@%p148 bra 	$L__BB7_21;
	and.b16  	%rs258, %rs311, 255;
	setp.eq.s16 	%p149, %rs258, 0;
	and.b16  	%rs259, %rs13, 255;
	setp.eq.s16 	%p150, %rs259, 0;
	or.pred  	%p151, %p149, %p150;
	@%p151 bra 	$L__BB7_20;
	min.s64 	%rd329, %rd18, %rd329;
	mov.b16 	%rs311, 1;
	bra.uni 	$L__BB7_21;
$L__BB7_20:
	setp.eq.s16 	%p152, %rs258, 0;
	selp.b64 	%rd329, %rd18, %rd329, %p152;
	selp.b16 	%rs311, %rs13, %rs311, %p152;
$L__BB7_21:
	cvt.u32.u16 	%r344, %rs311;
	and.b32  	%r325, %r344, 255;
	mov.b32 	%r341, 4;
	mov.b32 	%r342, 31;
	mov.b32 	%r343, -1;
	// begin inline asm
	shfl.sync.down.b32 %r324, %r325, %r341, %r342, %r343;
	// end inline asm
	// begin inline asm
	shfl.sync.down.b32 %r329, %r330, %r341, %r342, %r343;
	// end inline asm
	mov.b64 	{%r335, %r340}, %rd329;
	// begin inline asm
	shfl.sync.down.b32 %r334, %r335, %r341, %r342, %r343;
	// end inline asm
	// begin inline asm
	shfl.sync.down.b32 %r339, %r340, %r341, %r342, %r343;
	// end inline asm
	mov.b64 	%rd22, {%r334, %r339};
	cvt.u16.u32 	%rs16, %r324;
	setp.gt.s32 	%p153, %r281, 27;
	@%p153 bra 	$L__BB7_25;
	and.b16  	%rs262, %rs311, 255;
	setp.eq.s16 	%p154, %rs262, 0;
	and.b16  	%rs263, %rs16, 255;
	setp.eq.s16 	%p155, %rs263, 0;
	or.pred  	%p156, %p154, %p155;
	@%p156 bra 	$L__BB7_24;
	min.s64 	%rd329, %rd22, %rd329;
	mov.b16 	%rs311, 1;
	bra.uni 	$L__BB7_25;
$L__BB7_24:
	setp.eq.s16 	%p157, %rs262, 0;
	selp.b64 	%rd329, %rd22, %rd329, %p157;
	selp.b16 	%rs311, %rs16, %rs311, %p157;
$L__BB7_25:
	cvt.u32.u16 	%r365, %rs311;
	and.b32  	%r346, %r365, 255;
	mov.b32 	%r362, 8;
	mov.b32 	%r363, 31;
	mov.b32 	%r364, -1;
	// begin inline asm
	shfl.sync.down.b32 %r345, %r346, %r362, %r363, %r364;
	// end inline asm
	// begin inline asm
	shfl.sync.down.b32 %r350, %r351, %r362, %r363, %r364;
	// end inline asm
	mov.b64 	{%r356, %r361}, %rd329;
	// begin inline asm
	shfl.sync.down.b32 %r355, %r356, %r362, %r363, %r364;
	// end inline asm
	// begin inline asm
	shfl.sync.down.b32 %r360, %r361, %r362, %r363, %r364;
	// end inline asm
	mov.b64 	%rd26, {%r355, %r360};
	cvt.u16.u32 	%rs19, %r345;
	setp.gt.s32 	%p158, %r281, 23;
	@%p158 bra 	$L__BB7_29;
	and.b16  	%rs266, %rs311, 255;
	setp.eq.s16 	%p159, %rs266, 0;
	and.b16  	%rs267, %rs19, 255;
	setp.eq.s16 	%p160, %rs267, 0;
	or.pred  	%p161, %p159, %p160;
	@%p161 bra 	$L__BB7_28;
	min.s64 	%rd329, %rd26, %rd329;
	mov.b16 	%rs311, 1;
	bra.uni 	$L__BB7_29;
$L__BB7_28:
	setp.eq.s16 	%p162, %rs266, 0;
	selp.b64 	%rd329, %rd26, %rd329, %p162;
	selp.b16 	%rs311, %rs19, %rs311, %p162;
$L__BB7_29:
	cvt.u32.u16 	%r386, %rs311;
	and.b32  	%r367, %r386, 255;
	mov.b32 	%r383, 16;
	mov.b32 	%r384, 31;
	mov.b32 	%r385, -1;
	// begin inline asm
	shfl.sync.down.b32 %r366, %r367, %r383, %r384, %r385;
	// end inline asm
	// begin inline asm
	shfl.sync.down.b32 %r371, %r372, %r383, %r384, %r385;
	// end inline asm
	mov.b64 	{%r377, %r382}, %rd329;
	// begin inline asm
	shfl.sync.down.b32 %r376, %r377, %r383, %r384, %r385;
	// end inline asm
	// begin inline asm
	shfl.sync.down.b32 %r381, %r382, %r383, %r384, %r385;
	// end inline asm
	mov.b64 	%rd30, {%r376, %r381};
	cvt.u16.u32 	%rs22, %r366;
	setp.gt.s32 	%p163, %r281, 15;
	@%p163 bra 	$L__BB7_33;
	and.b16  	%rs270, %rs311, 255;
	setp.eq.s16 	%p164, %rs270, 0;
	and.b16  	%rs271, %rs22, 255;
	setp.eq.s16 	%p165, %rs271, 0;
	or.pred  	%p166, %p164, %p165;
	@%p166 bra 	$L__BB7_32;
	min.s64 	%rd329, %rd30, %rd329;
	mov.b16 	%rs311, 1;
	bra.uni 	$L__BB7_33;
$L__BB7_32:
	setp.eq.s16 	%p167, %rs270, 0;
	selp.b64 	%rd329, %rd30, %rd329, %p167;
	selp.b16 	%rs311, %rs22, %rs311, %p167;
$L__BB7_33:
	setp.ne.s32 	%p168, %r281, 0;
	@%p168 bra 	$L__BB7_35;
	shr.u32 	%r387, %r1, 1;
	and.b32  	%r388, %r387, 496;
	mov.u32 	%r389, _ZZN3cub18CUB_300001_SM_10006detail6reduce28DeviceReduceSingleTileKernelINS2_10policy_hubIN4cuda3std3__45tupleIJblEEEjN6thrust24THRUST_300001_SM_1000_NS8cuda_cub9__find_if7functorIS9_EEE10Policy1000EPS9_SI_iSF_S9_S9_NS7_10__identityEEEvT0_T1_T2_T3_T4_T6_E12temp_storage;
	add.s32 	%r390, %r389, %r388;
	st.shared.u8 	[%r390+8], %rs311;
	st.shared.u64 	[%r390+16], %rd329;
$L__BB7_35:
	bar.sync 	0;
	setp.ne.s32 	%p169, %r1, 0;
	@%p169 bra 	$L__BB7_110;
	ld.shared.u8 	%rs274, [_ZZN3cub18CUB_300001_SM_10006detail6reduce28DeviceReduceSingleTileKernelINS2_10policy_hubIN4cuda3std3__45tupleIJblEEEjN6thrust24THRUST_300001_SM_1000_NS8cuda_cub9__find_if7functorIS9_EEE10Policy1000EPS9_SI_iSF_S9_S9_NS7_10__identityEEEvT0_T1_T2_T3_T4_T6_E12temp_storage+24];
	ld.shared.u64 	%rd292, [_ZZN3cub18CUB_300001_SM_10006detail6reduce28DeviceReduceSingleTileKernelINS2_10policy_hubIN4cuda3std3__45tupleIJblEEEjN6thrust24THRUST_300001_SM_1000_NS8cuda_cub9__find_if7functorIS9_EEE10Policy1000EPS9_SI_iSF_S9_S9_NS7_10__identityEEEvT0_T1_T2_T3_T4_T6_E12temp_storage+32];
	and.b16  	%rs275, %rs311, 255;
	setp.eq.s16 	%p170, %rs275, 0;
	setp.eq.s16 	%p171, %rs274, 0;
	min.s64 	%rd293, %rd292, %rd329;
	selp.b64 	%rd294, %rd329, %rd293, %p171;
	selp.b64 	%rd295, %rd292, %rd294, %p170;
	selp.b16 	%rs276, %rs311, 1, %p171;
	selp.b16 	%rs277, %rs274, %rs276, %p170;
	and.b16  	%rs278, %rs277, 255;
	ld.shared.u8 	%rs279, [_ZZN3cub18CUB_300001_SM_10006detail6reduce28DeviceReduceSingleTileKernelINS2_10policy_hubIN4cuda3std3__45tupleIJblEEEjN6thrust24THRUST_300001_SM_1000_NS8cuda_cub9__find_if7functorIS9_EEE10Policy1000EPS9_SI_iSF_S9_S9_NS7_10__identityEEEvT0_T1_T2_T3_T4_T6_E12temp_storage+40];
	ld.shared.u64 	%rd296, [_ZZN3cub18CUB_300001_SM_10006detail6reduce28DeviceReduceSingleTileKernelINS2_10policy_hubIN4cuda3std3__45tupleIJblEEEjN6thrust24THRUST_300001_SM_1000_NS8cuda_cub9__find_if7functorIS9_EEE10Policy1000EPS9_SI_iSF_S9_S9_NS7_10__identityEEEvT0_T1_T2_T3_T4_T6_E12temp_storage+48];
	setp.eq.s16 	%p172, %rs278, 0;
	setp.eq.s16 	%p173, %rs279, 0;
	min.s64 	%rd297, %rd296, %rd295;
	selp.b64 	%rd298, %rd295, %rd297, %p173;
	selp.b64 	%rd299, %rd296, %rd298, %p172;
	selp.b16 	%rs280, %rs277, 1, %p173;
	selp.b16 	%rs281, %rs279, %rs280, %p172;
	and.b16  	%rs282, %rs281, 255;
	ld.shared.u8 	%rs283, [_ZZN3cub18CUB_300001_SM_10006detail6reduce28DeviceReduceSingleTileKernelINS2_10policy_hubIN4cuda3std3__45tupleIJblEEEjN6thrust24THRUST_300001_SM_1000_NS8cuda_cub9__find_if7functorIS9_EEE10Policy1000EPS9_SI_iSF_S9_S9_NS7_10__identityEEEvT0_T1_T2_T3_T4_T6_E12temp_storage+56];
	ld.shared.u64 	%rd300, [_ZZN3cub18CUB_300001_SM_10006detail6reduce28DeviceReduceSingleTileKernelINS2_10policy_hubIN4cuda3std3__45tupleIJblEEEjN6thrust24THRUST_300001_SM_1000_NS8cuda_cub9__find_if7functorIS9_EEE10Policy1000EPS9_SI_iSF_S9_S9_NS7_10__identityEEEvT0_T1_T2_T3_T4_T6_E12temp_storage+64];
	setp.eq.s16 	%p174, %rs282, 0;
	setp.eq.s16 	%p175, %rs283, 0;
	min.s64 	%rd301, %rd300, %rd299;
	selp.b16 	%rs284, %rs281, 1, %p175;
	selp.b16 	%rs285, %rs283, %rs284, %p174;
	and.b16  	%rs286, %rs285, 255;
	selp.b64 	%rd302, %rd299, %rd301, %p175;
	selp.b64 	%rd303, %rd300, %rd302, %p174;
	ld.shared.u8 	%rs287, [_ZZN3cub18CUB_300001_SM_10006detail6reduce28DeviceReduceSingleTileKernelINS2_10policy_hubIN4cuda3std3__45tupleIJblEEEjN6thrust24THRUST_300001_SM_1000_NS8cuda_cub9__find_if7functorIS9_EEE10Policy1000EPS9_SI_iSF_S9_S9_NS7_10__identityEEEvT0_T1_T2_T3_T4_T6_E12temp_storage+72];
	ld.shared.u64 	%rd304, [_ZZN3cub18CUB_300001_SM_10006detail6reduce28DeviceReduceSingleTileKernelINS2_10policy_hubIN4cuda3std3__45tupleIJblEEEjN6thrust24THRUST_300001_SM_1000_NS8cuda_cub9__find_if7functorIS9_EEE10Policy1000EPS9_SI_iSF_S9_S9_NS7_10__identityEEEvT0_T1_T2_T3_T4_T6_E12temp_storage+80];
	setp.eq.s16 	%p176, %rs286, 0;
	setp.eq.s16 	%p177, %rs287, 0;
	min.s64 	%rd305, %rd304, %rd303;
	selp.b16 	%rs288, %rs285, 1, %p177;
	selp.b16 	%rs289, %rs287, %rs288, %p176;
	and.b16  	%rs290, %rs289, 255;
	selp.b64 	%rd306, %rd303, %rd305, %p177;
	selp.b64 	%rd307, %rd304, %rd306, %p176;
	ld.shared.u8 	%rs291, [_ZZN3cub18CUB_300001_SM_10006detail6reduce28DeviceReduceSingleTileKernelINS2_10policy_hubIN4cuda3std3__45tupleIJblEEEjN6thrust24THRUST_300001_SM_1000_NS8cuda_cub9__find_if7functorIS9_EEE10Policy1000EPS9_SI_iSF_S9_S9_NS7_10__identityEEEvT0_T1_T2_T3_T4_T6_E12temp_storage+88];
	ld.shared.u64 	%rd308, [_ZZN3cub18CUB_300001_SM_10006detail6reduce28DeviceReduceSingleTileKernelINS2_10policy_hubIN4cuda3std3__45tupleIJblEEEjN6thrust24THRUST_300001_SM_1000_NS8cuda_cub9__find_if7functorIS9_EEE10Policy1000EPS9_SI_iSF_S9_S9_NS7_10__identityEEEvT0_T1_T2_T3_T4_T6_E12temp_storage+96];
	setp.eq.s16 	%p178, %rs290, 0;
	setp.eq.s16 	%p179, %rs291, 0;
	min.s64 	%rd309, %rd308, %rd307;
	selp.b16 	%rs292, %rs289, 1, %p179;
	selp.b16 	%rs293, %rs291, %rs292, %p178;
	and.b16  	%rs294, %rs293, 255;
	selp.b64 	%rd310, %rd307, %rd309, %p179;
	selp.b64 	%rd311, %rd308, %rd310, %p178;
	ld.shared.u8 	%rs295, [_ZZN3cub18CUB_300001_SM_10006detail6reduce28DeviceReduceSingleTileKernelINS2_10policy_hubIN4cuda3std3__45tupleIJblEEEjN6thrust24THRUST_300001_SM_1000_NS8cuda_cub9__find_if7functorIS9_EEE10Policy1000EPS9_SI_iSF_S9_S9_NS7_10__identityEEEvT0_T1_T2_T3_T4_T6_E12temp_storage+104];
	ld.shared.u64 	%rd312, [_ZZN3cub18CUB_300001_SM_10006detail6reduce28DeviceReduceSingleTileKernelINS2_10policy_hubIN4cuda3std3__45tupleIJblEEEjN6thrust24THRUST_300001_SM_1000_NS8cuda_cub9__find_if7functorIS9_EEE10Policy1000EPS9_SI_iSF_S9_S9_NS7_10__identityEEEvT0_T1_T2_T3_T4_T6_E12temp_storage+112];
	setp.eq.s16 	%p180, %rs294, 0;
	setp.eq.s16 	%p181, %rs295, 0;
	min.s64 	%rd313, %rd312, %rd311;
	selp.b16 	%rs296, %rs293, 1, %p181;
	selp.b16 	%rs297, %rs295, %rs296, %p180;
	and.b16  	%rs298, %rs297, 255;
	selp.b64 	%rd314, %rd311, %rd313, %p181;
	selp.b64 	%rd315, %rd312, %rd314, %p180;
	ld.shared.u8 	%rs299, [_ZZN3cub18CUB_300001_SM_10006detail6reduce28DeviceReduceSingleTileKernelINS2_10policy_hubIN4cuda3std3__45tupleIJblEEEjN6thrust24THRUST_300001_SM_1000_NS8cuda_cub9__find_if7functorIS9_EEE10Policy1000EPS9_SI_iSF_S9_S9_NS7_10__identityEEEvT0_T1_T2_T3_T4_T6_E12temp_storage+120];
	ld.shared.u64 	%rd316, [_ZZN3cub18CUB_300001_SM_10006detail6reduce28DeviceReduceSingleTileKernelINS2_10policy_hubIN4cuda3std3__45tupleIJblEEEjN6thrust24THRUST_300001_SM_1000_NS8cuda_cub9__find_if7functorIS9_EEE10Policy1000EPS9_SI_iSF_S9_S9_NS7_10__identityEEEvT0_T1_T2_T3_T4_T6_E12temp_storage+128];
	setp.eq.s16 	%p182, %rs298, 0;
	setp.eq.s16 	%p183, %rs299, 0;
	min.s64 	%rd317, %rd316, %rd315;
	selp.b16 	%rs300, %rs297, 1, %p183;
	selp.b16 	%rs311, %rs299, %rs300, %p182;
	selp.b64 	%rd318, %rd315, %rd317, %p183;
	selp.b64 	%rd329, %rd316, %rd318, %p182;
	bra.uni 	$L__BB7_110;
$L__BB7_37:
	// begin inline asm
	mov.u32 %r163, %laneid;
	// end inline asm
	and.b32  	%r184, %r1, 992;
	add.s32 	%r185, %r184, 32;
	setp.gt.s32 	%p94, %r185, %r38;
	not.b32 	%r186, %r184;
	add.s32 	%r187, %r38, %r186;
	selp.b32 	%r182, %r187, 31, %p94;
	cvt.u32.u16 	%r188, %rs311;
	and.b32  	%r165, %r188, 255;
	mov.b32 	%r181, 1;
	mov.b32 	%r183, -1;
	// begin inline asm
	shfl.sync.down.b32 %r164, %r165, %r181, %r182, %r183;
	// end inline asm
	// begin inline asm
	shfl.sync.down.b32 %r169, %r170, %r181, %r182, %r183;
	// end inline asm
	mov.b64 	{%r175, %r180}, %rd329;
	// begin inline asm
	shfl.sync.down.b32 %r174, %r175, %r181, %r182, %r183;
	// end inline asm
	// begin inline asm
	shfl.sync.down.b32 %r179, %r180, %r181, %r182, %r183;
	// end inline asm
	mov.b64 	%rd35, {%r174, %r179};
	cvt.u16.u32 	%rs26, %r164;
	setp.ge.s32 	%p95, %r163, %r182;
	@%p95 bra 	$L__BB7_41;
	and.b16  	%rs213, %rs311, 255;
	setp.eq.s16 	%p96, %rs213, 0;
	and.b16  	%rs214, %rs26, 255;
	setp.eq.s16 	%p97, %rs214, 0;
	or.pred  	%p98, %p96, %p97;
	@%p98 bra 	$L__BB7_40;
	min.s64 	%rd329, %rd35, %rd329;
	mov.b16 	%rs311, 1;
	bra.uni 	$L__BB7_41;
$L__BB7_40:
	setp.eq.s16 	%p99, %rs213, 0;
	selp.b16 	%rs311, %rs26, %rs311, %p99;
	selp.b64 	%rd329, %rd35, %rd329, %p99;
$L__BB7_41:
	cvt.u32.u16 	%r209, %rs311;
	and.b32  	%r190, %r209, 255;
	mov.b32 	%r206, 2;
	mov.b32 	%r208, -1;
	// begin inline asm
	shfl.sync.down.b32 %r189, %r190, %r206, %r182, %r208;
	// end inline asm
	// begin inline asm
	shfl.sync.down.b32 %r194, %r195, %r206, %r182, %r208;
	// end inline asm
	mov.b64 	{%r200, %r205}, %rd329;
	// begin inline asm
	shfl.sync.down.b32 %r199, %r200, %r206, %r182, %r208;
	// end inline asm
	// begin inline asm
	shfl.sync.down.b32 %r204, %r205, %r206, %r182, %r208;
	// end inline asm
	mov.b64 	%rd39, {%r199, %r204};
	cvt.u16.u32 	%rs29, %r189;
	add.s32 	%r210, %r163, 2;
	setp.gt.s32 	%p100, %r210, %r182;
	@%p100 bra 	$L__BB7_45;
	and.b16  	%rs217, %rs311, 255;
	setp.eq.s16 	%p101, %rs217, 0;
	and.b16  	%rs218, %rs29, 255;
	setp.eq.s16 	%p102, %rs218, 0;
	or.pred  	%p103, %p101, %p102;
	@%p103 bra 	$L__BB7_44;
	min.s64 	%rd329, %rd39, %rd329;
	mov.b16 	%rs311, 1;
	bra.uni 	$L__BB7_45;
$L__BB7_44:
	setp.eq.s16 	%p104, %rs217, 0;
	selp.b16 	%rs311, %rs29, %rs311, %p104;
	selp.b64 	%rd329, %rd39, %rd329, %p104;
$L__BB7_45:
	cvt.u32.u16 	%r231, %rs311;
	and.b32  	%r212, %r231, 255;
	mov.b32 	%r228, 4;
	mov.b32 	%r230, -1;
	// begin inline asm
	shfl.sync.down.b32 %r211, %r212, %r228, %r182, %r230;
	// end inline asm
	// begin inline asm
	shfl.sync.down.b32 %r216, %r217, %r228, %r182, %r230;
	// end inline asm
	mov.b64 	{%r222, %r227}, %rd329;
	// begin inline asm
	shfl.sync.down.b32 %r221, %r222, %r228, %r182, %r230;
	// end inline asm
	// begin inline asm
	shfl.sync.down.b32 %r226, %r227, %r228, %r182, %r230;
	// end inline asm
	mov.b64 	%rd43, {%r221, %r226};
	cvt.u16.u32 	%rs32, %r211;
	add.s32 	%r232, %r163, 4;
	setp.gt.s32 	%p105, %r232, %r182;
	@%p105 bra 	$L__BB7_49;
	and.b16  	%rs221, %rs311, 255;
	setp.eq.s16 	%p106, %rs221, 0;
	and.b16  	%rs222, %rs32, 255;
	setp.eq.s16 	%p107, %rs222, 0;
	or.pred  	%p108, %p106, %p107;
	@%p108 bra 	$L__BB7_48;
	min.s64 	%rd329, %rd43, %rd329;
	mov.b16 	%rs311, 1;
	bra.uni 	$L__BB7_49;
$L__BB7_48:
	setp.eq.s16 	%p109, %rs221, 0;
	selp.b16 	%rs311, %rs32, %rs311, %p109;
	selp.b64 	%rd329, %rd43, %rd329, %p109;
$L__BB7_49:
	cvt.u32.u16 	%r253, %rs311;
	and.b32  	%r234, %r253, 255;
	mov.b32 	%r250, 8;
	mov.b32 	%r252, -1;
	// begin inline asm
	shfl.sync.down.b32 %r233, %r234, %r250, %r182, %r252;
	// end inline asm
	// begin inline asm
	shfl.sync.down.b32 %r238, %r239, %r250, %r182, %r252;
	// end inline asm
	mov.b64 	{%r244, %r249}, %rd329;
	// begin inline asm
	shfl.sync.down.b32 %r243, %r244, %r250, %r182, %r252;
	// end inline asm
	// begin inline asm
	shfl.sync.down.b32 %r248, %r249, %r250, %r182, %r252;
	// end inline asm
	mov.b64 	%rd47, {%r243, %r248};
	cvt.u16.u32 	%rs35, %r233;
	add.s32 	%r254, %r163, 8;
	setp.gt.s32 	%p110, %r254, %r182;
	@%p110 bra 	$L__BB7_53;
	and.b16  	%rs225, %rs311, 255;
	setp.eq.s16 	%p111, %rs225, 0;
	and.b16  	%rs226, %rs35, 255;
	setp.eq.s16 	%p112, %rs226, 0;
	or.pred  	%p113, %p111, %p112;
	@%p113 bra 	$L__BB7_52;
	min.s64 	%rd329, %rd47, %rd329;
	mov.b16 	%rs311, 1;
	bra.uni 	$L__BB7_53;
$L__BB7_52:
	setp.eq.s16 	%p114, %rs225, 0;
	selp.b16 	%rs311, %rs35, %rs311, %p114;
	selp.b64 	%rd329, %rd47, %rd329, %p114;
$L__BB7_53:
	cvt.u32.u16 	%r275, %rs311;
	and.b32  	%r256, %r275, 255;
	mov.b32 	%r272, 16;
	mov.b32 	%r274, -1;
	// begin inline asm
	shfl.sync.down.b32 %r255, %r256, %r272, %r182, %r274;
	// end inline asm
	// begin inline asm
	shfl.sync.down.b32 %r260, %r261, %r272, %r182, %r274;
	// end inline asm
	mov.b64 	{%r266, %r271}, %rd329;
	// begin inline asm
	shfl.sync.down.b32 %r265, %r266, %r272, %r182, %r274;
	// end inline asm
	// begin inline asm
	shfl.sync.down.b32 %r270, %r271, %r272, %r182, %r274;
	// end inline asm
	mov.b64 	%rd51, {%r265, %r270};
	cvt.u16.u32 	%rs38, %r255;
	add.s32 	%r276, %r163, 16;
	setp.gt.s32 	%p115, %r276, %r182;
	@%p115 bra 	$L__BB7_57;
	and.b16  	%rs229, %rs311, 255;
	setp.eq.s16 	%p116, %rs229, 0;
	and.b16  	%rs230, %rs38, 255;
	setp.eq.s16 	%p117, %rs230, 0;
	or.pred  	%p118, %p116, %p117;
	@%p118 bra 	$L__BB7_56;
	min.s64 	%rd329, %rd51, %rd329;
	mov.b16 	%rs311, 1;
	bra.uni 	$L__BB7_57;
$L__BB7_56:
	setp.eq.s16 	%p119, %rs229, 0;
	selp.b16 	%rs311, %rs38, %rs311, %p119;
	selp.b64 	%rd329, %rd51, %rd329, %p119;
$L__BB7_57:
	setp.ne.s32 	%p120, %r163, 0;
	@%p120 bra 	$L__BB7_59;
	shr.u32 	%r277, %r1, 1;
	and.b32  	%r278, %r277, 496;
	mov.u32 	%r279, _ZZN3cub18CUB_300001_SM_10006detail6reduce28DeviceReduceSingleTileKernelINS2_10policy_hubIN4cuda3std3__45tupleIJblEEEjN6thrust24THRUST_300001_SM_1000_NS8cuda_cub9__find_if7functorIS9_EEE10Policy1000EPS9_SI_iSF_S9_S9_NS7_10__identityEEEvT0_T1_T2_T3_T4_T6_E12temp_storage;
	add.s32 	%r280, %r279, %r278;
	st.shared.u8 	[%r280+8], %rs311;
	st.shared.u64 	[%r280+16], %rd329;
$L__BB7_59:
	bar.sync 	0;
	setp.ne.s32 	%p121, %r1, 0;
	@%p121 bra 	$L__BB7_110;
	setp.lt.s32 	%p122, %r38, 33;
	@%p122 bra 	$L__BB7_62;
	ld.shared.u8 	%rs233, [_ZZN3cub18CUB_300001_SM_10006detail6reduce28DeviceReduceSingleTileKernelINS2_10policy_hubIN4cuda3std3__45tupleIJblEEEjN6thrust24THRUST_300001_SM_1000_NS8cuda_cub9__find_if7functorIS9_EEE10Policy1000EPS9_SI_iSF_S9_S9_NS7_10__identityEEEvT0_T1_T2_T3_T4_T6_E12temp_storage+24];
	ld.shared.u64 	%rd271, [_ZZN3cub18CUB_300001_SM_10006detail6reduce28DeviceReduceSingleTileKernelINS2_10policy_hubIN4cuda3std3__45tupleIJblEEEjN6thrust24THRUST_300001_SM_1000_NS8cuda_cub9__find_if7functorIS9_EEE10Policy1000EPS9_SI_iSF_S9_S9_NS7_10__identityEEEvT0_T1_T2_T3_T4_T6_E12temp_storage+32];
	and.b16  	%rs234, %rs311, 255;
	setp.eq.s16 	%p123, %rs234, 0;
	setp.eq.s16 	%p124, %rs233, 0;
	min.s64 	%rd272, %rd271, %rd329;
	selp.b16 	%rs235, %rs311, 1, %p124;
	selp.b16 	%rs311, %rs233, %rs235, %p123;
	selp.b64 	%rd273, %rd329, %rd272, %p124;
	selp.b64 	%rd329, %rd271, %rd273, %p123;
$L__BB7_62:
	setp.lt.s32 	%p125, %r38, 65;
	@%p125 bra 	$L__BB7_64;
	ld.shared.u8 	%rs236, [_ZZN3cub18CUB_300001_SM_10006detail6reduce28DeviceReduceSingleTileKernelINS2_10policy_hubIN4cuda3std3__45tupleIJblEEEjN6thrust24THRUST_300001_SM_1000_NS8cuda_cub9__find_if7functorIS9_EEE10Policy1000EPS9_SI_iSF_S9_S9_NS7_10__identityEEEvT0_T1_T2_T3_T4_T6_E12temp_storage+40];
	ld.shared.u64 	%rd274, [_ZZN3cub18CUB_300001_SM_10006detail6reduce28DeviceReduceSingleTileKernelINS2_10policy_hubIN4cuda3std3__45tupleIJblEEEjN6thrust24THRUST_300001_SM_1000_NS8cuda_cub9__find_if7functorIS9_EEE10Policy1000EPS9_SI_iSF_S9_S9_NS7_10__identityEEEvT0_T1_T2_T3_T4_T6_E12temp_storage+48];
	and.b16  	%rs237, %rs311, 255;
	setp.eq.s16 	%p126, %rs237, 0;
	setp.eq.s16 	%p127, %rs236, 0;
	min.s64 	%rd275, %rd274, %rd329;
	selp.b16 	%rs238, %rs311, 1, %p127;
	selp.b16 	%rs311, %rs236, %rs238, %p126;
	selp.b64 	%rd276, %rd329, %rd275, %p127;
	selp.b64 	%rd329, %rd274, %rd276, %p126;
$L__BB7_64:
	setp.lt.s32 	%p128, %r38, 97;
	@%p128 bra 	$L__BB7_66;
	ld.shared.u8 	%rs239, [_ZZN3cub18CUB_300001_SM_10006detail6reduce28DeviceReduceSingleTileKernelINS2_10policy_hubIN4cuda3std3__45tupleIJblEEEjN6thrust24THRUST_300001_SM_1000_NS8cuda_cub9__find_if7functorIS9_EEE10Policy1000EPS9_SI_iSF_S9_S9_NS7_10__identityEEEvT0_T1_T2_T3_T4_T6_E12temp_storage+56];
	ld.shared.u64 	%rd277, [_ZZN3cub18CUB_300001_SM_10006detail6reduce28DeviceReduceSingleTileKernelINS2_10policy_hubIN4cuda3std3__45tupleIJblEEEjN6thrust24THRUST_300001_SM_1000_NS8cuda_cub9__find_if7functorIS9_EEE10Policy1000EPS9_SI_iSF_S9_S9_NS7_10__identityEEEvT0_T1_T2_T3_T4_T6_E12temp_storage+64];
	and.b16  	%rs240, %rs311, 255;
	setp.eq.s16 	%p129, %rs240, 0;
	setp.eq.s16 	%p130, %rs239, 0;
	min.s64 	%rd278, %rd277, %rd329;
	selp.b16 	%rs241, %rs311, 1, %p130;
	selp.b16 	%rs311, %rs239, %rs241, %p129;
	selp.b64 	%rd279, %rd329, %rd278, %p130;
	selp.b64 	%rd329, %rd277, %rd279, %p129;
$L__BB7_66:
	setp.lt.s32 	%p131, %r38, 129;
	@%p131 bra 	$L__BB7_68;
	ld.shared.u8 	%rs242, [_ZZN3cub18CUB_300001_SM_10006detail6reduce28DeviceReduceSingleTileKernelINS2_10policy_hubIN4cuda3std3__45tupleIJblEEEjN6thrust24THRUST_300001_SM_1000_NS8cuda_cub9__find_if7functorIS9_EEE10Policy1000EPS9_SI_iSF_S9_S9_NS7_10__identityEEEvT0_T1_T2_T3_T4_T6_E12temp_storage+72];
	ld.shared.u64 	%rd280, [_ZZN3cub18CUB_300001_SM_10006detail6reduce28DeviceReduceSingleTileKernelINS2_10policy_hubIN4cuda3std3__45tupleIJblEEEjN6thrust24THRUST_300001_SM_1000_NS8cuda_cub9__find_if7functorIS9_EEE10Policy1000EPS9_SI_iSF_S9_S9_NS7_10__identityEEEvT0_T1_T2_T3_T4_T6_E12temp_storage+80];
	and.b16  	%rs243, %rs311, 255;
	setp.eq.s16 	%p132, %rs243, 0;
	setp.eq.s16 	%p133, %rs242, 0;
	min.s64 	%rd281, %rd280, %rd329;
	selp.b16 	%rs244, %rs311, 1, %p133;
	selp.b16 	%rs311, %rs242, %rs244, %p132;
	selp.b64 	%rd282, %rd329, %rd281, %p133;
	selp.b64 	%rd329, %rd280, %rd282, %p132;
$L__BB7_68:
	setp.lt.s32 	%p134, %r38, 161;
	@%p134 bra 	$L__BB7_70;
	ld.shared.u8 	%rs245, [_ZZN3cub18CUB_300001_SM_10006detail6reduce28DeviceReduceSingleTileKernelINS2_10policy_hubIN4cuda3std3__45tupleIJblEEEjN6thrust24THRUST_300001_SM_1000_NS8cuda_cub9__find_if7functorIS9_EEE10Policy1000EPS9_SI_iSF_S9_S9_NS7_10__identityEEEvT0_T1_T2_T3_T4_T6_E12temp_storage+88];
	ld.shared.u64 	%rd283, [_ZZN3cub18CUB_300001_SM_10006detail6reduce28DeviceReduceSingleTileKernelINS2_10policy_hubIN4cuda3std3__45tupleIJblEEEjN6thrust24THRUST_300001_SM_1000_NS8cuda_cub9__find_if7functorIS9_EEE10Policy1000EPS9_SI_iSF_S9_S9_NS7_10__identityEEEvT0_T1_T2_T3_T4_T6_E12temp_storage+96];
	and.b16  	%rs246, %rs311, 255;
	setp.eq.s16 	%p135, %rs246, 0;
	setp.eq.s16 	%p136, %rs245, 0;
	min.s64 	%rd284, %rd283, %rd329;
	selp.b16 	%rs247, %rs311, 1, %p136;
	selp.b16 	%rs311, %rs245, %rs247, %p135;
	selp.b64 	%rd285, %rd329, %rd284, %p136;
	selp.b64 	%rd329, %rd283, %rd285, %p135;
$L__BB7_70:
	setp.lt.s32 	%p137, %r38, 193;
	@%p137 bra 	$L__BB7_72;
	ld.shared.u8 	%rs248, [_ZZN3cub18CUB_300001_SM_10006detail6reduce28DeviceReduceSingleTileKernelINS2_10policy_hubIN4cuda3std3__45tupleIJblEEEjN6thrust24THRUST_300001_SM_1000_NS8cuda_cub9__find_if7functorIS9_EEE10Policy1000EPS9_SI_iSF_S9_S9_NS7_10__identityEEEvT0_T1_T2_T3_T4_T6_E12temp_storage+104];
	ld.shared.u64 	%rd286, [_ZZN3cub18CUB_300001_SM_10006detail6reduce28DeviceReduceSingleTileKernelINS2_10policy_hubIN4cuda3std3__45tupleIJblEEEjN6thrust24THRUST_300001_SM_1000_NS8cuda_cub9__find_if7functorIS9_EEE10Policy1000EPS9_SI_iSF_S9_S9_NS7_10__identityEEEvT0_T1_T2_T3_T4_T6_E12temp_storage+112];
	and.b16  	%rs249, %rs311, 255;
	setp.eq.s16 	%p138, %rs249, 0;
	setp.eq.s16 	%p139, %rs248, 0;
	min.s64 	%rd287, %rd286, %rd329;
	selp.b16 	%rs250, %rs311, 1, %p139;
	selp.b16 	%rs311, %rs248, %rs250, %p138;
	selp.b64 	%rd288, %rd329, %rd287, %p139;
	selp.b64 	%rd329, %rd286, %rd288, %p138;
$L__BB7_72:
	setp.lt.s32 	%p140, %r38, 225;
	@%p140 bra 	$L__BB7_110;
	ld.shared.u8 	%rs251, [_ZZN3cub18CUB_300001_SM_10006detail6reduce28DeviceReduceSingleTileKernelINS2_10policy_hubIN4cuda3std3__45tupleIJblEEEjN6thrust24THRUST_300001_SM_1000_NS8cuda_cub9__find_if7functorIS9_EEE10Policy1000EPS9_SI_iSF_S9_S9_NS7_10__identityEEEvT0_T1_T2_T3_T4_T6_E12temp_storage+120];
	ld.shared.u64 	%rd289, [_ZZN3cub18CUB_300001_SM_10006detail6reduce28DeviceReduceSingleTileKernelINS2_10policy_hubIN4cuda3std3__45tupleIJblEEEjN6thrust24THRUST_300001_SM_1000_NS8cuda_cub9__find_if7functorIS9_EEE10Policy1000EPS9_SI_iSF_S9_S9_NS7_10__identityEEEvT0_T1_T2_T3_T4_T6_E12temp_storage+128];
	and.b16  	%rs252, %rs311, 255;
	setp.eq.s16 	%p141, %rs252, 0;
	setp.eq.s16 	%p142, %rs251, 0;
	min.s64 	%rd290, %rd289, %rd329;
	selp.b16 	%rs253, %rs311, 1, %p142;
	selp.b16 	%rs311, %rs251, %rs253, %p141;
	selp.b64 	%rd291, %rd329, %rd290, %p142;
	selp.b64 	%rd329, %rd289, %rd291, %p141;
	bra.uni 	$L__BB7_110;
$L__BB7_74:
	mov.u32 	%r16, %tid.x;
	mul.wide.u32 	%rd124, %r16, 16;
	add.s64 	%rd109, %rd105, %rd124;
	// begin inline asm
	ld.global.nc.u64 %rd108, [%rd109];
	// end inline asm
	add.s64 	%rd111, %rd109, 8;
	// begin inline asm
	ld.global.nc.u64 %rd110, [%rd111];
	// end inline asm
	cvt.u16.u64 	%rs83, %rd108;
	and.b16  	%rs84, %rs83, 255;
	add.s64 	%rd113, %rd109, 4096;
	// begin inline asm
	ld.global.nc.u64 %rd112, [%rd113];
	// end inline asm
	add.s64 	%rd115, %rd109, 4104;
	// begin inline asm
	ld.global.nc.u64 %rd114, [%rd115];
	// end inline asm
	cvt.u16.u64 	%rs85, %rd112;
	and.b16  	%rs86, %rs85, 255;
	add.s64 	%rd117, %rd109, 8192;
	// begin inline asm
	ld.global.nc.u64 %rd116, [%rd117];
	// end inline asm
	add.s64 	%rd119, %rd109, 8200;
	// begin inline asm
	ld.global.nc.u64 %rd118, [%rd119];
	// end inline asm
	cvt.u16.u64 	%rs87, %rd116;
	and.b16  	%rs88, %rs87, 255;
	add.s64 	%rd121, %rd109, 12288;
	// begin inline asm
	ld.global.nc.u64 %rd120, [%rd121];
	// end inline asm
	add.s64 	%rd123, %rd109, 12296;
	// begin inline asm
	ld.global.nc.u64 %rd122, [%rd123];
	// end inline asm
	cvt.u16.u64 	%rs89, %rd120;
	and.b16  	%rs90, %rs89, 255;
	setp.eq.s16 	%p3, %rs84, 0;
	setp.eq.s16 	%p4, %rs86, 0;
	min.s64 	%rd125, %rd114, %rd110;
	selp.b16 	%rs91, %rs83, 1, %p4;
	selp.b64 	%rd126, %rd110, %rd125, %p4;
	selp.b16 	%rs92, %rs85, %rs91, %p3;
	and.b16  	%rs93, %rs92, 255;
	selp.b64 	%rd127, %rd114, %rd126, %p3;
	setp.eq.s16 	%p5, %rs93, 0;
	setp.eq.s16 	%p6, %rs88, 0;
	min.s64 	%rd128, %rd118, %rd127;
	selp.b16 	%rs94, %rs92, 1, %p6;
	selp.b64 	%rd129, %rd127, %rd128, %p6;
	selp.b16 	%rs95, %rs87, %rs94, %p5;
	and.b16  	%rs96, %rs95, 255;
	selp.b64 	%rd130, %rd118, %rd129, %p5;
	setp.eq.s16 	%p7, %rs96, 0;
	setp.eq.s16 	%p8, %rs90, 0;
	min.s64 	%rd131, %rd122, %rd130;
	selp.b16 	%rs97, %rs95, 1, %p8;
	selp.b64 	%rd132, %rd130, %rd131, %p8;
	selp.b16 	%rs311, %rs89, %rs97, %p7;
	selp.b64 	%rd329, %rd122, %rd132, %p7;
	setp.lt.u32 	%p9, %r38, 2048;
	mov.b32 	%r399, 1024;
	@%p9 bra 	$L__BB7_78;
	add.s32 	%r17, %r38, -1024;
	mov.b32 	%r399, 1024;
$L__BB7_76:
	mul.wide.s32 	%rd149, %r399, 16;
	add.s64 	%rd134, %rd109, %rd149;
	// begin inline asm
	ld.global.nc.u64 %rd133, [%rd134];
	// end inline asm
	add.s64 	%rd136, %rd134, 8;
	// begin inline asm
	ld.global.nc.u64 %rd135, [%rd136];
	// end inline asm
	cvt.u16.u64 	%rs98, %rd133;
	and.b16  	%rs99, %rs98, 255;
	add.s64 	%rd138, %rd134, 4096;
	// begin inline asm
	ld.global.nc.u64 %rd137, [%rd138];
	// end inline asm
	add.s64 	%rd140, %rd134, 4104;
	// begin inline asm
	ld.global.nc.u64 %rd139, [%rd140];
	// end inline asm
	cvt.u16.u64 	%rs100, %rd137;
	and.b16  	%rs101, %rs100, 255;
	add.s64 	%rd142, %rd134, 8192;
	// begin inline asm
	ld.global.nc.u64 %rd141, [%rd142];
	// end inline asm
	add.s64 	%rd144, %rd134, 8200;
	// begin inline asm
	ld.global.nc.u64 %rd143, [%rd144];
	// end inline asm
	cvt.u16.u64 	%rs102, %rd141;
	and.b16  	%rs103, %rs102, 255;
	add.s64 	%rd146, %rd134, 12288;
	// begin inline asm
	ld.global.nc.u64 %rd145, [%rd146];
	// end inline asm
	add.s64 	%rd148, %rd134, 12296;
	// begin inline asm
	ld.global.nc.u64 %rd147, [%rd148];
	// end inline asm
	cvt.u16.u64 	%rs104, %rd145;
	and.b16  	%rs105, %rs104, 255;
	and.b16  	%rs106, %rs311, 255;
	setp.eq.s16 	%p10, %rs106, 0;
	setp.eq.s16 	%p11, %rs99, 0;
	min.s64 	%rd150, %rd135, %rd329;
	selp.b16 	%rs107, %rs311, 1, %p11;
	selp.b64 	%rd151, %rd329, %rd150, %p11;
	selp.b16 	%rs108, %rs98, %rs107, %p10;
	and.b16  	%rs109, %rs108, 255;
	selp.b64 	%rd152, %rd135, %rd151, %p10;
	setp.eq.s16 	%p12, %rs109, 0;
	setp.eq.s16 	%p13, %rs101, 0;
	min.s64 	%rd153, %rd139, %rd152;
	selp.b16 	%rs110, %rs108, 1, %p13;
	selp.b64 	%rd154, %rd152, %rd153, %p13;
	selp.b16 	%rs111, %rs100, %rs110, %p12;
	and.b16  	%rs112, %rs111, 255;
	selp.b64 	%rd155, %rd139, %rd154, %p12;
	setp.eq.s16 	%p14, %rs112, 0;
	setp.eq.s16 	%p15, %rs103, 0;
	min.s64 	%rd156, %rd143, %rd155;
	selp.b16 	%rs113, %rs111, 1, %p15;
	selp.b64 	%rd157, %rd155, %rd156, %p15;
	selp.b16 	%rs114, %rs102, %rs113, %p14;
	and.b16  	%rs115, %rs114, 255;
	selp.b64 	%rd158, %rd143, %rd157, %p14;
	setp.eq.s16 	%p16, %rs115, 0;
	setp.eq.s16 	%p17, %rs105, 0;
	min.s64 	%rd159, %rd147, %rd158;
	selp.b16 	%rs116, %rs114, 1, %p17;
	selp.b64 	%rd160, %rd158, %rd159, %p17;
	selp.b16 	%rs311, %rs104, %rs116, %p16;
	selp.b64 	%rd329, %rd147, %rd160, %p16;
	sub.s32 	%r41, %r38, %r399;
	setp.lt.s32 	%p18, %r41, 1024;
	@%p18 bra 	$L__BB7_86;
	add.s32 	%r399, %r399, 1024;
	setp.le.s32 	%p19, %r399, %r17;
	@%p19 bra 	$L__BB7_76;
$L__BB7_78:
	setp.le.s32 	%p20, %r38, %r399;
	@%p20 bra 	$L__BB7_86;
	sub.s32 	%r21, %r38, %r399;
	setp.ge.s32 	%p21, %r16, %r21;
	@%p21 bra 	$L__BB7_86;
	not.b32 	%r42, %r16;
	add.s32 	%r43, %r38, %r42;
	sub.s32 	%r22, %r43, %r399;
	and.b32  	%r44, %r22, 768;
	setp.eq.s32 	%p22, %r44, 768;
	mov.u32 	%r403, %r16;
	@%p22 bra 	$L__BB7_83;
	add.s32 	%r401, %r16, %r399;
	shr.u32 	%r45, %r22, 8;
	add.s32 	%r46, %r45, 1;
	and.b32  	%r47, %r46, 3;
	neg.s32 	%r400, %r47;
	mov.u32 	%r403, %r16;
$L__BB7_82:
	.pragma "nounroll";
	mul.wide.u32 	%rd166, %r401, 16;
	add.s64 	%rd163, %rd105, %rd166;
	// begin inline asm
	ld.global.nc.u64 %rd162, [%rd163];
	// end inline asm
	add.s64 	%rd165, %rd163, 8;
	// begin inline asm
	ld.global.nc.u64 %rd164, [%rd165];
	// end inline asm
	cvt.u16.u64 	%rs118, %rd162;
	and.b16  	%rs119, %rs118, 255;
	and.b16  	%rs120, %rs311, 255;
	setp.eq.s16 	%p23, %rs120, 0;
	setp.eq.s16 	%p24, %rs119, 0;
	min.s64 	%rd167, %rd164, %rd329;
	selp.b16 	%rs121, %rs311, 1, %p24;
	selp.b16 	%rs311, %rs118, %rs121, %p23;
	selp.b64 	%rd168, %rd329, %rd167, %p24;
	selp.b64 	%rd329, %rd164, %rd168, %p23;
	add.s32 	%r403, %r403, 256;
	add.s32 	%r401, %r401, 256;
	add.s32 	%r400, %r400, 1;
	setp.ne.s32 	%p25, %r400, 0;
	@%p25 bra 	$L__BB7_82;
$L__BB7_83:
	setp.lt.u32 	%p26, %r22, 768;
	@%p26 bra 	$L__BB7_86;
	cvt.u64.u32 	%rd169, %r403;
	cvt.u64.u32 	%rd170, %r399;
	add.s64 	%rd171, %rd169, %rd170;
	shl.b64 	%rd172, %rd171, 4;
	add.s64 	%rd173, %rd172, %rd105;
	add.s64 	%rd350, %rd173, 12296;
	add.s32 	%r404, %r403, %r399;
$L__BB7_85:
	mul.wide.u32 	%rd190, %r404, 16;
	add.s64 	%rd175, %rd105, %rd190;
	// begin inline asm
	ld.global.nc.u64 %rd174, [%rd175];
	// end inline asm
	add.s64 	%rd177, %rd175, 8;
	// begin inline asm
	ld.global.nc.u64 %rd176, [%rd177];
	// end inline asm
	cvt.u16.u64 	%rs122, %rd174;
	and.b16  	%rs123, %rs122, 255;
	and.b16  	%rs124, %rs311, 255;
	setp.eq.s16 	%p27, %rs124, 0;
	setp.eq.s16 	%p28, %rs123, 0;
	min.s64 	%rd191, %rd176, %rd329;
	selp.b16 	%rs125, %rs311, 1, %p28;
	selp.b16 	%rs126, %rs122, %rs125, %p27;
	and.b16  	%rs127, %rs126, 255;
	selp.b64 	%rd192, %rd329, %rd191, %p28;
	selp.b64 	%rd193, %rd176, %rd192, %p27;
	add.s64 	%rd179, %rd350, -8200;
	// begin inline asm
	ld.global.nc.u64 %rd178, [%rd179];
	// end inline asm
	add.s64 	%rd181, %rd350, -8192;
	// begin inline asm
	ld.global.nc.u64 %rd180, [%rd181];
	// end inline asm
	cvt.u16.u64 	%rs128, %rd178;
	and.b16  	%rs129, %rs128, 255;
	setp.eq.s16 	%p29, %rs127, 0;
	setp.eq.s16 	%p30, %rs129, 0;
	min.s64 	%rd194, %rd180, %rd193;
	selp.b16 	%rs130, %rs126, 1, %p30;
	selp.b16 	%rs131, %rs128, %rs130, %p29;
	and.b16  	%rs132, %rs131, 255;
	selp.b64 	%rd195, %rd193, %rd194, %p30;
	selp.b64 	%rd196, %rd180, %rd195, %p29;
	add.s64 	%rd183, %rd350, -4104;
	// begin inline asm
	ld.global.nc.u64 %rd182, [%rd183];
	// end inline asm
	add.s64 	%rd185, %rd350, -4096;
	// begin inline asm
	ld.global.nc.u64 %rd184, [%rd185];
	// end inline asm
	cvt.u16.u64 	%rs133, %rd182;
	and.b16  	%rs134, %rs133, 255;
	setp.eq.s16 	%p31, %rs132, 0;
	setp.eq.s16 	%p32, %rs134, 0;
	min.s64 	%rd197, %rd184, %rd196;
	selp.b16 	%rs135, %rs131, 1, %p32;
	selp.b16 	%rs136, %rs133, %rs135, %p31;
	and.b16  	%rs137, %rs136, 255;
	selp.b64 	%rd198, %rd196, %rd197, %p32;
	selp.b64 	%rd199, %rd184, %rd198, %p31;
	add.s64 	%rd187, %rd350, -8;
	// begin inline asm
	ld.global.nc.u64 %rd186, [%rd187];
	// end inline asm
	// begin inline asm
	ld.global.nc.u64 %rd188, [%rd350];
	// end inline asm
	cvt.u16.u64 	%rs138, %rd186;
	and.b16  	%rs139, %rs138, 255;
	setp.eq.s16 	%p33, %rs137, 0;
	setp.eq.s16 	%p34, %rs139, 0;
	min.s64 	%rd200, %rd188, %rd199;
	selp.b16 	%rs140, %rs136, 1, %p34;
	selp.b16 	%rs311, %rs138, %rs140, %p33;
	selp.b64 	%rd201, %rd199, %rd200, %p34;
	selp.b64 	%rd329, %rd188, %rd201, %p33;
	add.s32 	%r403, %r403, 1024;
	add.s64 	%rd350, %rd350, 16384;
	add.s32 	%r404, %r404, 1024;
	setp.lt.s32 	%p35, %r403, %r21;
	@%p35 bra 	$L__BB7_85;
$L__BB7_86:
	// begin inline asm
	mov.u32 %r48, %laneid;
	// end inline asm
	cvt.u32.u16 	%r69, %rs311;
	and.b32  	%r50, %r69, 255;
	mov.b32 	%r66, 1;
	mov.b32 	%r67, 31;
	mov.b32 	%r68, -1;
	// begin inline asm
	shfl.sync.down.b32 %r49, %r50, %r66, %r67, %r68;
	// end inline asm
	// begin inline asm
	shfl.sync.down.b32 %r54, %r55, %r66, %r67, %r68;
	// end inline asm
	mov.b64 	{%r60, %r65}, %rd329;
	// begin inline asm
	shfl.sync.down.b32 %r59, %r60, %r66, %r67, %r68;
	// end inline asm
	// begin inline asm
	shfl.sync.down.b32 %r64, %r65, %r66, %r67, %r68;
	// end inline asm
	mov.b64 	%rd83, {%r59, %r64};
	cvt.u16.u32 	%rs65, %r49;
	setp.gt.s32 	%p36, %r48, 30;
	@%p36 bra 	$L__BB7_90;
	and.b16  	%rs141, %rs311, 255;
	setp.eq.s16 	%p37, %rs141, 0;
	and.b16  	%rs142, %rs65, 255;
	setp.eq.s16 	%p38, %rs142, 0;
	or.pred  	%p39, %p37, %p38;
	@%p39 bra 	$L__BB7_89;
	min.s64 	%rd329, %rd83, %rd329;
	mov.b16 	%rs311, 1;
	bra.uni 	$L__BB7_90;
$L__BB7_89:
	setp.eq.s16 	%p40, %rs141, 0;
	selp.b16 	%rs311, %rs65, %rs311, %p40;
	selp.b64 	%rd329, %rd83, %rd329, %p40;
$L__BB7_90:
	cvt.u32.u16 	%r90, %rs311;
	and.b32  	%r71, %r90, 255;
	mov.b32 	%r87, 2;
	mov.b32 	%r88, 31;
	mov.b32 	%r89, -1;
	// begin inline asm
	shfl.sync.down.b32 %r70, %r71, %r87, %r88, %r89;
	// end inline asm
	// begin inline asm
	shfl.sync.down.b32 %r75, %r76, %r87, %r88, %r89;
	// end inline asm
	mov.b64 	{%r81, %r86}, %rd329;
	// begin inline asm
	shfl.sync.down.b32 %r80, %r81, %r87, %r88, %r89;
	// end inline asm
	// begin inline asm
	shfl.sync.down.b32 %r85, %r86, %r87, %r88, %r89;
	// end inline asm
	mov.b64 	%rd87, {%r80, %r85};
	cvt.u16.u32 	%rs68, %r70;
	setp.gt.s32 	%p41, %r48, 29;
	@%p41 bra 	$L__BB7_94;
	and.b16  	%rs145, %rs311, 255;
	setp.eq.s16 	%p42, %rs145, 0;
	and.b16  	%rs146, %rs68, 255;
	setp.eq.s16 	%p43, %rs146, 0;
	or.pred  	%p44, %p42, %p43;
	@%p44 bra 	$L__BB7_93;
	min.s64 	%rd329, %rd87, %rd329;
	mov.b16 	%rs311, 1;
	bra.uni 	$L__BB7_94;
$L__BB7_93:
	setp.eq.s16 	%p45, %rs145, 0;
	selp.b16 	%rs311, %rs68, %rs311, %p45;
	selp.b64 	%rd329, %rd87, %rd329, %p45;
$L__BB7_94:
	cvt.u32.u16 	%r111, %rs311;
	and.b32  	%r92, %r111, 255;
	mov.b32 	%r108, 4;
	mov.b32 	%r109, 31;
	mov.b32 	%r110, -1;
	// begin inline asm
	shfl.sync.down.b32 %r91, %r92, %r108, %r109, %r110;
	// end inline asm
	// begin inline asm
	shfl.sync.down.b32 %r96, %r97, %r108, %r109, %r110;
	// end inline asm
	mov.b64 	{%r102, %r107}, %rd329;
	// begin inline asm
	shfl.sync.down.b32 %r101, %r102, %r108, %r109, %r110;
	// end inline asm
	// begin inline asm
	shfl.sync.down.b32 %r106, %r107, %r108, %r109, %r110;
	// end inline asm
	mov.b64 	%rd91, {%r101, %r106};
	cvt.u16.u32 	%rs71, %r91;
	setp.gt.s32 	%p46, %r48, 27;
	@%p46 bra 	$L__BB7_98;
	and.b16  	%rs149, %rs311, 255;
	setp.eq.s16 	%p47, %rs149, 0;
	and.b16  	%rs150, %rs71, 255;
	setp.eq.s16 	%p48, %rs150, 0;
	or.pred  	%p49, %p47, %p48;
	@%p49 bra 	$L__BB7_97;
	min.s64 	%rd329, %rd91, %rd329;
	mov.b16 	%rs311, 1;
	bra.uni 	$L__BB7_98;
$L__BB7_97:
	setp.eq.s16 	%p50, %rs149, 0;
	selp.b16 	%rs311, %rs71, %rs311, %p50;
	selp.b64 	%rd329, %rd91, %rd329, %p50;
$L__BB7_98:
	cvt.u32.u16 	%r132, %rs311;
	and.b32  	%r113, %r132, 255;
	mov.b32 	%r129, 8;
	mov.b32 	%r130, 31;
	mov.b32 	%r131, -1;
	// begin inline asm
	shfl.sync.down.b32 %r112, %r113, %r129, %r130, %r131;
	// end inline asm
	// begin inline asm
	shfl.sync.down.b32 %r117, %r118, %r129, %r130, %r131;
	// end inline asm
	mov.b64 	{%r123, %r128}, %rd329;
	// begin inline asm
	shfl.sync.down.b32 %r122, %r123, %r129, %r130, %r131;
	// end inline asm
	// begin inline asm
	shfl.sync.down.b32 %r127, %r128, %r129, %r130, %r131;
	// end inline asm
	mov.b64 	%rd95, {%r122, %r127};
	cvt.u16.u32 	%rs74, %r112;
	setp.gt.s32 	%p51, %r48, 23;
	@%p51 bra 	$L__BB7_102;
	and.b16  	%rs153, %rs311, 255;
	setp.eq.s16 	%p52, %rs153, 0;
	and.b16  	%rs154, %rs74, 255;
	setp.eq.s16 	%p53, %rs154, 0;
	or.pred  	%p54, %p52, %p53;
	@%p54 bra 	$L__BB7_101;
	min.s64 	%rd329, %rd95, %rd329;
	mov.b16 	%rs311, 1;
	bra.uni 	$L__BB7_102;
$L__BB7_101:
	setp.eq.s16 	%p55, %rs153, 0;
	selp.b16 	%rs311, %rs74, %rs311, %p55;
	selp.b64 	%rd329, %rd95, %rd329, %p55;
$L__BB7_102:
	cvt.u32.u16 	%r153, %rs311;
	and.b32  	%r134, %r153, 255;
	mov.b32 	%r150, 16;
	mov.b32 	%r151, 31;
	mov.b32 	%r152, -1;
	// begin inline asm
	shfl.sync.down.b32 %r133, %r134, %r150, %r151, %r152;
	// end inline asm
	// begin inline asm
	shfl.sync.down.b32 %r138, %r139, %r150, %r151, %r152;
	// end inline asm
	mov.b64 	{%r144, %r149}, %rd329;
	// begin inline asm
	shfl.sync.down.b32 %r143, %r144, %r150, %r151, %r152;
	// end inline asm
	// begin inline asm
	shfl.sync.down.b32 %r148, %r149, %r150, %r151, %r152;
	// end inline asm
	mov.b64 	%rd99, {%r143, %r148};
	cvt.u16.u32 	%rs77, %r133;
	setp.gt.s32 	%p56, %r48, 15;
	@%p56 bra 	$L__BB7_106;
	and.b16  	%rs157, %rs311, 255;
	setp.eq.s16 	%p57, %rs157, 0;
	and.b16  	%rs158, %rs77, 255;
	setp.eq.s16 	%p58, %rs158, 0;
	or.pred  	%p59, %p57, %p58;
	@%p59 bra 	$L__BB7_105;
	min.s64 	%rd329, %rd99, %rd329;
	mov.b16 	%rs311, 1;
	bra.uni 	$L__BB7_106;
$L__BB7_105:
	setp.eq.s16 	%p60, %rs157, 0;
	selp.b16 	%rs311, %rs77, %rs311, %p60;
	selp.b64 	%rd329, %rd99, %rd329, %p60;
$L__BB7_106:
	setp.ne.s32 	%p61, %r48, 0;
	@%p61 bra 	$L__BB7_108;
	shr.u32 	%r154, %r16, 1;
	and.b32  	%r155, %r154, 496;
	mov.u32 	%r156, _ZZN3cub18CUB_300001_SM_10006detail6reduce28DeviceReduceSingleTileKernelINS2_10policy_hubIN4cuda3std3__45tupleIJblEEEjN6thrust24THRUST_300001_SM_1000_NS8cuda_cub9__find_if7functorIS9_EEE10Policy1000EPS9_SI_iSF_S9_S9_NS7_10__identityEEEvT0_T1_T2_T3_T4_T6_E12temp_storage;
	add.s32 	%r157, %r156, %r155;
	st.shared.u8 	[%r157+8], %rs311;
	st.shared.u64 	[%r157+16], %rd329;
$L__BB7_108:
	bar.sync 	0;
	setp.ne.s32 	%p62, %r16, 0;
	@%p62 bra 	$L__BB7_110;
	ld.shared.u8 	%rs161, [_ZZN3cub18CUB_300001_SM_10006detail6reduce28DeviceReduceSingleTileKernelINS2_10policy_hubIN4cuda3std3__45tupleIJblEEEjN6thrust24THRUST_300001_SM_1000_NS8cuda_cub9__find_if7functorIS9_EEE10Policy1000EPS9_SI_iSF_S9_S9_NS7_10__identityEEEvT0_T1_T2_T3_T4_T6_E12temp_storage+24];
	ld.shared.u64 	%rd202, [_ZZN3cub18CUB_300001_SM_10006detail6reduce28DeviceReduceSingleTileKernelINS2_10policy_hubIN4cuda3std3__45tupleIJblEEEjN6thrust24THRUST_300001_SM_1000_NS8cuda_cub9__find_if7functorIS9_EEE10Policy1000EPS9_SI_iSF_S9_S9_NS7_10__identityEEEvT0_T1_T2_T3_T4_T6_E12temp_storage+32];
	and.b16  	%rs162, %rs311, 255;
	setp.eq.s16 	%p63, %rs162, 0;
	setp.eq.s16 	%p64, %rs161, 0;
	min.s64 	%rd203, %rd202, %rd329;
	selp.b16 	%rs163, %rs311, 1, %p64;
	selp.b16 	%rs164, %rs161, %rs163, %p63;
	and.b16  	%rs165, %rs164, 255;
	selp.b64 	%rd204, %rd329, %rd203, %p64;
	selp.b64 	%rd205, %rd202, %rd204, %p63;
	ld.shared.u8 	%rs166, [_ZZN3cub18CUB_300001_SM_10006detail6reduce28DeviceReduceSingleTileKernelINS2_10policy_hubIN4cuda3std3__45tupleIJblEEEjN6thrust24THRUST_300001_SM_1000_NS8cuda_cub9__find_if7functorIS9_EEE10Policy1000EPS9_SI_iSF_S9_S9_NS7_10__identityEEEvT0_T1_T2_T3_T4_T6_E12temp_storage+40];
	ld.shared.u64 	%rd206, [_ZZN3cub18CUB_300001_SM_10006detail6reduce28DeviceReduceSingleTileKernelINS2_10policy_hubIN4cuda3std3__45tupleIJblEEEjN6thrust24THRUST_300001_SM_1000_NS8cuda_cub9__find_if7functorIS9_EEE10Policy1000EPS9_SI_iSF_S9_S9_NS7_10__identityEEEvT0_T1_T2_T3_T4_T6_E12temp_storage+48];
	setp.eq.s16 	%p65, %rs165, 0;
	setp.eq.s16 	%p66, %rs166, 0;
	min.s64 	%rd207, %rd206, %rd205;
	selp.b16 	%rs167, %rs164, 1, %p66;
	selp.b16 	%rs168, %rs166, %rs167, %p65;
	and.b16  	%rs169, %rs168, 255;
	selp.b64 	%rd208, %rd205, %rd207, %p66;
	selp.b64 	%rd209, %rd206, %rd208, %p65;
	ld.shared.u8 	%rs170, [_ZZN3cub18CUB_300001_SM_10006detail6reduce28DeviceReduceSingleTileKernelINS2_10policy_hubIN4cuda3std3__45tupleIJblEEEjN6thrust24THRUST_300001_SM_1000_NS8cuda_cub9__find_if7functorIS9_EEE10Policy1000EPS9_SI_iSF_S9_S9_NS7_10__identityEEEvT0_T1_T2_T3_T4_T6_E12temp_storage+56];
	ld.shared.u64 	%rd210, [_ZZN3cub18CUB_300001_SM_10006detail6reduce28DeviceReduceSingleTileKernelINS2_10policy_hubIN4cuda3std3__45tupleIJblEEEjN6thrust24THRUST_300001_SM_1000_NS8cuda_cub9__find_if7functorIS9_EEE10Policy1000EPS9_SI_iSF_S9_S9_NS7_10__identityEEEvT0_T1_T2_T3_T4_T6_E12temp_storage+64];
	setp.eq.s16 	%p67, %rs169, 0;
	setp.eq.s16 	%p68, %rs170, 0;
	min.s64 	%rd211, %rd210, %rd209;
	selp.b16 	%rs171, %rs168, 1, %p68;
	selp.b16 	%rs172, %rs170, %rs171, %p67;
	and.b16  	%rs173, %rs172, 255;
	selp.b64 	%rd212, %rd209, %rd211, %p68;
	selp.b64 	%rd213, %rd210, %rd212, %p67;
	ld.shared.u8 	%rs174, [_ZZN3cub18CUB_300001_SM_10006detail6reduce28DeviceReduceSingleTileKernelINS2_10policy_hubIN4cuda3std3__45tupleIJblEEEjN6thrust24THRUST_300001_SM_1000_NS8cuda_cub9__find_if7functorIS9_EEE10Policy1000EPS9_SI_iSF_S9_S9_NS7_10__identityEEEvT0_T1_T2_T3_T4_T6_E12temp_storage+72];
	ld.shared.u64 	%rd214, [_ZZN3cub18CUB_300001_SM_10006detail6reduce28DeviceReduceSingleTileKernelINS2_10policy_hubIN4cuda3std3__45tupleIJblEEEjN6thrust24THRUST_300001_SM_1000_NS8cuda_cub9__find_if7functorIS9_EEE10Policy1000EPS9_SI_iSF_S9_S9_NS7_10__identityEEEvT0_T1_T2_T3_T4_T6_E12temp_storage+80];
	setp.eq.s16 	%p69, %rs173, 0;
	setp.eq.s16 	%p70, %rs174, 0;
	min.s64 	%rd215, %rd214, %rd213;
	selp.b16 	%rs175, %rs172, 1, %p70;
	selp.b16 	%rs176, %rs174, %rs175, %p69;
	and.b16  	%rs177, %rs176, 255;
	selp.b64 	%rd216, %rd213, %rd215, %p70;
	selp.b64 	%rd217, %rd214, %rd216, %p69;
	ld.shared.u8 	%rs178, [_ZZN3cub18CUB_300001_SM_10006detail6reduce28DeviceReduceSingleTileKernelINS2_10policy_hubIN4cuda3std3__45tupleIJblEEEjN6thrust24THRUST_300001_SM_1000_NS8cuda_cub9__find_if7functorIS9_EEE10Policy1000EPS9_SI_iSF_S9_S9_NS7_10__identityEEEvT0_T1_T2_T3_T4_T6_E12temp_storage+88];
	ld.shared.u64 	%rd218, [_ZZN3cub18CUB_300001_SM_10006detail6reduce28DeviceReduceSingleTileKernelINS2_10policy_hubIN4cuda3std3__45tupleIJblEEEjN6thrust24THRUST_300001_SM_1000_NS8cuda_cub9__find_if7functorIS9_EEE10Policy1000EPS9_SI_iSF_S9_S9_NS7_10__identityEEEvT0_T1_T2_T3_T4_T6_E12temp_storage+96];
	setp.eq.s16 	%p71, %rs177, 0;
	setp.eq.s16 	%p72, %rs178, 0;
	min.s64 	%rd219, %rd218, %rd217;
	selp.b16 	%rs179, %rs176, 1, %p72;
	selp.b16 	%rs180, %rs178, %rs179, %p71;
	and.b16  	%rs181, %rs180, 255;
	selp.b64 	%rd220, %rd217, %rd219, %p72;
	selp.b64 	%rd221, %rd218, %rd220, %p71;
	ld.shared.u8 	%rs182, [_ZZN3cub18CUB_300001_SM_10006detail6reduce28DeviceReduceSingleTileKernelINS2_10policy_hubIN4cuda3std3__45tupleIJblEEEjN6thrust24THRUST_300001_SM_1000_NS8cuda_cub9__find_if7functorIS9_EEE10Policy1000EPS9_SI_iSF_S9_S9_NS7_10__identityEEEvT0_T1_T2_T3_T4_T6_E12temp_storage+104];
	ld.shared.u64 	%rd222, [_ZZN3cub18CUB_300001_SM_10006detail6reduce28DeviceReduceSingleTileKernelINS2_10policy_hubIN4cuda3std3__45tupleIJblEEEjN6thrust24THRUST_300001_SM_1000_NS8cuda_cub9__find_if7functorIS9_EEE10Policy1000EPS9_SI_iSF_S9_S9_NS7_10__identityEEEvT0_T1_T2_T3_T4_T6_E12temp_storage+112];
	setp.eq.s16 	%p73, %rs181, 0;
	setp.eq.s16 	%p74, %rs182, 0;
	min.s64 	%rd223, %rd222, %rd221;
	selp.b16 	%rs183, %rs180, 1, %p74;
	selp.b16 	%rs184, %rs182, %rs183, %p73;
	and.b16  	%rs185, %rs184, 255;
	selp.b64 	%rd224, %rd221, %rd223, %p74;
	selp.b64 	%rd225, %rd222, %rd224, %p73;
	ld.shared.u8 	%rs186, [_ZZN3cub18CUB_300001_SM_10006detail6reduce28DeviceReduceSingleTileKernelINS2_10policy_hubIN4cuda3std3__45tupleIJblEEEjN6thrust24THRUST_300001_SM_1000_NS8cuda_cub9__find_if7functorIS9_EEE10Policy1000EPS9_SI_iSF_S9_S9_NS7_10__identityEEEvT0_T1_T2_T3_T4_T6_E12temp_storage+120];
	ld.shared.u64 	%rd226, [_ZZN3cub18CUB_300001_SM_10006detail6reduce28DeviceReduceSingleTileKernelINS2_10policy_hubIN4cuda3std3__45tupleIJblEEEjN6thrust24THRUST_300001_SM_1000_NS8cuda_cub9__find_if7functorIS9_EEE10Policy1000EPS9_SI_iSF_S9_S9_NS7_10__identityEEEvT0_T1_T2_T3_T4_T6_E12temp_storage+128];
	setp.eq.s16 	%p75, %rs185, 0;
	setp.eq.s16 	%p76, %rs186, 0;
	min.s64 	%rd227, %rd226, %rd225;
	selp.b16 	%rs187, %rs184, 1, %p76;
	selp.b16 	%rs311, %rs186, %rs187, %p75;
	selp.b64 	%rd228, %rd225, %rd227, %p76;
	selp.b64 	%rd329, %rd226, %rd228, %p75;
$L__BB7_110:
	mov.u32 	%r391, %tid.x;
	setp.ne.s32 	%p184, %r391, 0;
	@%p184 bra 	$L__BB7_112;
	setp.eq.s16 	%p185, %rs82, 0;
	and.b16  	%rs302, %rs311, 255;
	setp.eq.s16 	%p186, %rs302, 0;
	min.s64 	%rd319, %rd329, %rd106;
	selp.b16 	%rs303, %rs82, 1, %p186;
	selp.b16 	%rs304, %rs311, %rs303, %p185;
	selp.b64 	%rd320, %rd106, %rd319, %p186;
	selp.b64 	%rd321, %rd329, %rd320, %p185;
	st.global.u8 	[%rd1], %rs304;
	st.global.u64 	[%rd1+8], %rd321;
$L__BB7_112:
	ret;

}
	// .globl	_ZN3cub18CUB_300001_SM_10006detail6reduce28DeviceReduceSingleTileKernelINS2_10policy_hubIN4cuda3std3__45tupleIJblEEEyN6thrust24THRUST_300001_SM_1000_NS8cuda_cub9__find_if7functorIS9_EEE10Policy1000ENSB_12zip_iteratorINS8_IJNSD_26transform_input_iterator_tIbNSB_6detail15normal_iteratorINSB_10device_ptrIfEEEENS7_10__not_fn_tINSK_10functional5actorINSQ_9compositeIJNSQ_16operator_adaptorINS7_8equal_toIvEEEENSR_INSQ_8argumentILj0EEEEENSR_INSQ_5valueIiEEEEEEEEEEEEENSB_17counting_iteratorIlNSB_11use_defaultES18_S18_EEEEEEEPS9_ySF_S9_S9_NS7_10__identityEEEvT0_T1_T2_T3_T4_T6_
.visible .entry _ZN3cub18CUB_300001_SM_10006detail6reduce28DeviceReduceSingleTileKernelINS2_10policy_hubIN4cuda3std3__45tupleIJblEEEyN6thrust24THRUST_300001_SM_1000_NS8cuda_cub9__find_if7functorIS9_EEE10Policy1000ENSB_12zip_iteratorINS8_IJNSD_26transform_input_iterator_tIbNSB_6detail15normal_iteratorINSB_10device_ptrIfEEEENS7_10__not_fn_tINSK_10functional5actorINSQ_9compositeIJNSQ_16operator_adaptorINS7_8equal_toIvEEEENSR_INSQ_8argumentILj0EEEEENSR_INSQ_5valueIiEEEEEEEEEEEEENSB_17counting_iteratorIlNSB_11use_defaultES18_S18_EEEEEEEPS9_ySF_S9_S9_NS7_10__identityEEEvT0_T1_T2_T3_T4_T6_(
	.param .align 8 .b8 _ZN3cub18CUB_300001_SM_10006detail6reduce28DeviceReduceSingleTileKernelINS2_10policy_hubIN4cuda3std3__45tupleIJblEEEyN6thrust24THRUST_300001_SM_1000_NS8cuda_cub9__find_if7functorIS9_EEE10Policy1000ENSB_12zip_iteratorINS8_IJNSD_26transform_input_iterator_tIbNSB_6detail15normal_iteratorINSB_10device_ptrIfEEEENS7_10__not_fn_tINSK_10functional5actorINSQ_9compositeIJNSQ_16operator_adaptorINS7_8equal_toIvEEEENSR_INSQ_8argumentILj0EEEEENSR_INSQ_5valueIiEEEEEEEEEEEEENSB_17counting_iteratorIlNSB_11use_defaultES18_S18_EEEEEEEPS9_ySF_S9_S9_NS7_10__identityEEEvT0_T1_T2_T3_T4_T6__param_0[24],
	.param .u64 .ptr .align 1 _ZN3cub18CUB_300001_SM_10006detail6reduce28DeviceReduceSingleTileKernelINS2_10policy_hubIN4cuda3std3__45tupleIJblEEEyN6thrust24THRUST_300001_SM_1000_NS8cuda_cub9__find_if7functorIS9_EEE10Policy1000ENSB_12zip_iteratorINS8_IJNSD_26transform_input_iterator_tIbNSB_6detail15normal_iteratorINSB_10device_ptrIfEEEENS7_10__not_fn_tINSK_10functional5actorINSQ_9compositeIJNSQ_16operator_adaptorINS7_8equal_toIvEEEENSR_INSQ_8argumentILj0EEEEENSR_INSQ_5valueIiEEEEEEEEEEEEENSB_17counting_iteratorIlNSB_11use_defaultES18_S18_EEEEEEEPS9_ySF_S9_S9_NS7_10__identityEEEvT0_T1_T2_T3_T4_T6__param_1,
	.param .u64 _ZN3cub18CUB_300001_SM_10006detail6reduce28DeviceReduceSingleTileKernelINS2_10policy_hubIN4cuda3std3__45tupleIJblEEEyN6thrust24THRUST_300001_SM_1000_NS8cuda_cub9__find_if7functorIS9_EEE10Policy1000ENSB_12zip_iteratorINS8_IJNSD_26transform_input_iterator_tIbNSB_6detail15normal_iteratorINSB_10device_ptrIfEEEENS7_10__not_fn_tINSK_10functional5actorINSQ_9compositeIJNSQ_16operator_adaptorINS7_8equal_toIvEEEENSR_INSQ_8argumentILj0EEEEENSR_INSQ_5valueIiEEEEEEEEEEEEENSB_17counting_iteratorIlNSB_11use_defaultES18_S18_EEEEEEEPS9_ySF_S9_S9_NS7_10__identityEEEvT0_T1_T2_T3_T4_T6__param_2,
	.param .align 1 .b8 _ZN3cub18CUB_300001_SM_10006detail6reduce28DeviceReduceSingleTileKernelINS2_10policy_hubIN4cuda3std3__45tupleIJblEEEyN6thrust24THRUST_300001_SM_1000_NS8cuda_cub9__find_if7functorIS9_EEE10Policy1000ENSB_12zip_iteratorINS8_IJNSD_26transform_input_iterator_tIbNSB_6detail15normal_iteratorINSB_10device_ptrIfEEEENS7_10__not_fn_tINSK_10functional5actorINSQ_9compositeIJNSQ_16operator_adaptorINS7_8equal_toIvEEEENSR_INSQ_8argumentILj0EEEEENSR_INSQ_5valueIiEEEEEEEEEEEEENSB_17counting_iteratorIlNSB_11use_defaultES18_S18_EEEEEEEPS9_ySF_S9_S9_NS7_10__identityEEEvT0_T1_T2_T3_T4_T6__param_3[1],
	.param .align 8 .b8 _ZN3cub18CUB_300001_SM_10006detail6reduce28DeviceReduceSingleTileKernelINS2_10policy_hubIN4cuda3std3__45tupleIJblEEEyN6thrust24THRUST_300001_SM_1000_NS8cuda_cub9__find_if7functorIS9_EEE10Policy1000ENSB_12zip_iteratorINS8_IJNSD_26transform_input_iterator_tIbNSB_6detail15normal_iteratorINSB_10device_ptrIfEEEENS7_10__not_fn_tINSK_10functional5actorINSQ_9compositeIJNSQ_16operator_adaptorINS7_8equal_toIvEEEENSR_INSQ_8argumentILj0EEEEENSR_INSQ_5valueIiEEEEEEEEEEEEENSB_17counting_iteratorIlNSB_11use_defaultES18_S18_EEEEEEEPS9_ySF_S9_S9_NS7_10__identityEEEvT0_T1_T2_T3_T4_T6__param_4[16],
	.param .align 1 .b8 _ZN3cub18CUB_300001_SM_10006detail6reduce28DeviceReduceSingleTileKernelINS2_10policy_hubIN4cuda3std3__45tupleIJblEEEyN6thrust24THRUST_300001_SM_1000_NS8cuda_cub9__find_if7functorIS9_EEE10Policy1000ENSB_12zip_iteratorINS8_IJNSD_26transform_input_iterator_tIbNSB_6detail15normal_iteratorINSB_10device_ptrIfEEEENS7_10__not_fn_tINSK_10functional5actorINSQ_9compositeIJNSQ_16operator_adaptorINS7_8equal_toIvEEEENSR_INSQ_8argumentILj0EEEEENSR_INSQ_5valueIiEEEEEEEEEEEEENSB_17counting_iteratorIlNSB_11use_defaultES18_S18_EEEEEEEPS9_ySF_S9_S9_NS7_10__identityEEEvT0_T1_T2_T3_T4_T6__param_5[1]
)
.maxntid 256
.minnctapersm 1
{
	.reg .pred 	%p<331>;
	.reg .b16 	%rs<410>;
	.reg .b32 	%r<418>;
	.reg .b32 	%f<45>;
	.reg .b64 	%rd<437>;
	// demoted variable
	.shared .align 8 .b8 _ZZN3cub18CUB_300001_SM_10006detail6reduce28DeviceReduceSingleTileKernelINS2_10policy_hubIN4cuda3std3__45tupleIJblEEEyN6thrust24THRUST_300001_SM_1000_NS8cuda_cub9__find_if7functorIS9_EEE10Policy1000ENSB_12zip_iteratorINS8_IJNSD_26transform_input_iterator_tIbNSB_6detail15normal_iteratorINSB_10device_ptrIfEEEENS7_10__not_fn_tINSK_10functional5actorINSQ_9compositeIJNSQ_16operator_adaptorINS7_8equal_toIvEEEENSR_INSQ_8argumentILj0EEEEENSR_INSQ_5valueIiEEEEEEEEEEEEENSB_17counting_iteratorIlNSB_11use_defaultES18_S18_EEEEEEEPS9_ySF_S9_S9_NS7_10__identityEEEvT0_T1_T2_T3_T4_T6_E12temp_storage[152];
	ld.param.u64 	%rd122, [_ZN3cub18CUB_300001_SM_10006detail6reduce28DeviceReduceSingleTileKernelINS2_10policy_hubIN4cuda3std3__45tupleIJblEEEyN6thrust24THRUST_300001_SM_1000_NS8cuda_cub9__find_if7functorIS9_EEE10Policy1000ENSB_12zip_iteratorINS8_IJNSD_26transform_input_iterator_tIbNSB_6detail15normal_iteratorINSB_10device_ptrIfEEEENS7_10__not_fn_tINSK_10functional5actorINSQ_9compositeIJNSQ_16operator_adaptorINS7_8equal_toIvEEEENSR_INSQ_8argumentILj0EEEEENSR_INSQ_5valueIiEEEEEEEEEEEEENSB_17counting_iteratorIlNSB_11use_defaultES18_S18_EEEEEEEPS9_ySF_S9_S9_NS7_10__identityEEEvT0_T1_T2_T3_T4_T6__param_4+8];
	ld.param.u64 	%rd120, [_ZN3cub18CUB_300001_SM_10006detail6reduce28DeviceReduceSingleTileKernelINS2_10policy_hubIN4cuda3std3__45tupleIJblEEEyN6thrust24THRUST_300001_SM_1000_NS8cuda_cub9__find_if7functorIS9_EEE10Policy1000ENSB_12zip_iteratorINS8_IJNSD_26transform_input_iterator_tIbNSB_6detail15normal_iteratorINSB_10device_ptrIfEEEENS7_10__not_fn_tINSK_10functional5actorINSQ_9compositeIJNSQ_16operator_adaptorINS7_8equal_toIvEEEENSR_INSQ_8argumentILj0EEEEENSR_INSQ_5valueIiEEEEEEEEEEEEENSB_17counting_iteratorIlNSB_11use_defaultES18_S18_EEEEEEEPS9_ySF_S9_S9_NS7_10__identityEEEvT0_T1_T2_T3_T4_T6__param_0+16];
	ld.param.u32 	%r39, [_ZN3cub18CUB_300001_SM_10006detail6reduce28DeviceReduceSingleTileKernelINS2_10policy_hubIN4cuda3std3__45tupleIJblEEEyN6thrust24THRUST_300001_SM_1000_NS8cuda_cub9__find_if7functorIS9_EEE10Policy1000ENSB_12zip_iteratorINS8_IJNSD_26transform_input_iterator_tIbNSB_6detail15normal_iteratorINSB_10device_ptrIfEEEENS7_10__not_fn_tINSK_10functional5actorINSQ_9compositeIJNSQ_16operator_adaptorINS7_8equal_toIvEEEENSR_INSQ_8argumentILj0EEEEENSR_INSQ_5valueIiEEEEEEEEEEEEENSB_17counting_iteratorIlNSB_11use_defaultES18_S18_EEEEEEEPS9_ySF_S9_S9_NS7_10__identityEEEvT0_T1_T2_T3_T4_T6__param_0+12];
	ld.param.u64 	%rd119, [_ZN3cub18CUB_300001_SM_10006detail6reduce28DeviceReduceSingleTileKernelINS2_10policy_hubIN4cuda3std3__45tupleIJblEEEyN6thrust24THRUST_300001_SM_1000_NS8cuda_cub9__find_if7functorIS9_EEE10Policy1000ENSB_12zip_iteratorINS8_IJNSD_26transform_input_iterator_tIbNSB_6detail15normal_iteratorINSB_10device_ptrIfEEEENS7_10__not_fn_tINSK_10functional5actorINSQ_9compositeIJNSQ_16operator_adaptorINS7_8equal_toIvEEEENSR_INSQ_8argumentILj0EEEEENSR_INSQ_5valueIiEEEEEEEEEEEEENSB_17counting_iteratorIlNSB_11use_defaultES18_S18_EEEEEEEPS9_ySF_S9_S9_NS7_10__identityEEEvT0_T1_T2_T3_T4_T6__param_0];
	ld.param.u64 	%rd123, [_ZN3cub18CUB_300001_SM_10006detail6reduce28DeviceReduceSingleTileKernelINS2_10policy_hubIN4cuda3std3__45tupleIJblEEEyN6thrust24THRUST_300001_SM_1000_NS8cuda_cub9__find_if7functorIS9_EEE10Policy1000ENSB_12zip_iteratorINS8_IJNSD_26transform_input_iterator_tIbNSB_6detail15normal_iteratorINSB_10device_ptrIfEEEENS7_10__not_fn_tINSK_10functional5actorINSQ_9compositeIJNSQ_16operator_adaptorINS7_8equal_toIvEEEENSR_INSQ_8argumentILj0EEEEENSR_INSQ_5valueIiEEEEEEEEEEEEENSB_17counting_iteratorIlNSB_11use_defaultES18_S18_EEEEEEEPS9_ySF_S9_S9_NS7_10__identityEEEvT0_T1_T2_T3_T4_T6__param_1];
	ld.param.u64 	%rd121, [_ZN3cub18CUB_300001_SM_10006detail6reduce28DeviceReduceSingleTileKernelINS2_10policy_hubIN4cuda3std3__45tupleIJblEEEyN6thrust24THRUST_300001_SM_1000_NS8cuda_cub9__find_if7functorIS9_EEE10Policy1000ENSB_12zip_iteratorINS8_IJNSD_26transform_input_iterator_tIbNSB_6detail15normal_iteratorINSB_10device_ptrIfEEEENS7_10__not_fn_tINSK_10functional5actorINSQ_9compositeIJNSQ_16operator_adaptorINS7_8equal_toIvEEEENSR_INSQ_8argumentILj0EEEEENSR_INSQ_5valueIiEEEEEEEEEEEEENSB_17counting_iteratorIlNSB_11use_defaultES18_S18_EEEEEEEPS9_ySF_S9_S9_NS7_10__identityEEEvT0_T1_T2_T3_T4_T6__param_2];
	ld.param.u8 	%rs96, [_ZN3cub18CUB_300001_SM_10006detail6reduce28DeviceReduceSingleTileKernelINS2_10policy_hubIN4cuda3std3__45tupleIJblEEEyN6thrust24THRUST_300001_SM_1000_NS8cuda_cub9__find_if7functorIS9_EEE10Policy1000ENSB_12zip_iteratorINS8_IJNSD_26transform_input_iterator_tIbNSB_6detail15normal_iteratorINSB_10device_ptrIfEEEENS7_10__not_fn_tINSK_10functional5actorINSQ_9compositeIJNSQ_16operator_adaptorINS7_8equal_toIvEEEENSR_INSQ_8argumentILj0EEEEENSR_INSQ_5valueIiEEEEEEEEEEEEENSB_17counting_iteratorIlNSB_11use_defaultES18_S18_EEEEEEEPS9_ySF_S9_S9_NS7_10__identityEEEvT0_T1_T2_T3_T4_T6__param_4];
	cvta.to.global.u64 	%rd1, %rd123;
	setp.ne.s64 	%p1, %rd121, 0;
	@%p1 bra 	$L__BB8_3;
	mov.u32 	%r406, %tid.x;
	setp.ne.s32 	%p330, %r406, 0;
	@%p330 bra 	$L__BB8_126;
	st.global.u8 	[%rd1], %rs96;
	st.global.u64 	[%rd1+8], %rd122;
	bra.uni 	$L__BB8_126;
$L__BB8_3:
	cvta.to.global.u64 	%rd2, %rd119;
	setp.gt.u64 	%p2, %rd121, 1023;
	@%p2 bra 	$L__BB8_80;
	cvt.u32.u64 	%r4, %rd121;
	mov.u32 	%r5, %tid.x;
	setp.ge.u32 	%p151, %r5, %r4;
	mov.b16 	%rs377, 0;
	mov.b64 	%rd402, 0;
	mov.u32 	%r410, %r5;
	@%p151 bra 	$L__BB8_6;
	cvt.u64.u32 	%rd264, %r5;
	mul.wide.u32 	%rd265, %r5, 4;
	add.s64 	%rd266, %rd2, %rd265;
	add.s64 	%rd402, %rd120, %rd264;
	ld.global.f32 	%f28, [%rd266];
	cvt.rn.f32.s32 	%f29, %r39;
	setp.neu.f32 	%p152, %f28, %f29;
	selp.u16 	%rs377, 1, 0, %p152;
	add.s32 	%r410, %r5, 256;
$L__BB8_6:
	setp.ge.u32 	%p153, %r410, %r4;
	@%p153 bra 	$L__BB8_18;
	cvt.rn.f32.s32 	%f1, %r39;
	not.b32 	%r168, %r410;
	add.s32 	%r8, %r168, %r4;
	shr.u32 	%r169, %r8, 8;
	add.s32 	%r9, %r169, 1;
	and.b32  	%r10, %r9, 7;
	setp.lt.u32 	%p154, %r8, 1792;
	@%p154 bra 	$L__BB8_10;
	and.b32  	%r170, %r9, 33554424;
	neg.s32 	%r408, %r170;
$L__BB8_9:
	.pragma "nounroll";
	cvt.u64.u32 	%rd268, %r410;
	mul.wide.u32 	%rd269, %r410, 4;
	add.s64 	%rd270, %rd2, %rd269;
	add.s64 	%rd271, %rd120, %rd268;
	ld.global.f32 	%f30, [%rd270];
	setp.neu.f32 	%p155, %f30, %f1;
	selp.u16 	%rs218, 1, 0, %p155;
	and.b16  	%rs219, %rs377, 255;
	setp.ne.s16 	%p157, %rs219, 0;
	and.pred  	%p158, %p157, %p155;
	min.s64 	%rd272, %rd271, %rd402;
	setp.eq.s16 	%p159, %rs219, 0;
	selp.b64 	%rd273, %rd271, %rd402, %p159;
	selp.b16 	%rs220, %rs218, %rs377, %p159;
	selp.b64 	%rd274, %rd272, %rd273, %p158;
	selp.b16 	%rs221, 1, %rs220, %p158;
	and.b16  	%rs222, %rs221, 255;
	add.s64 	%rd275, %rd271, 256;
	ld.global.f32 	%f31, [%rd270+1024];
	setp.neu.f32 	%p160, %f31, %f1;
	selp.u16 	%rs223, 1, 0, %p160;
	setp.ne.s16 	%p162, %rs222, 0;
	and.pred  	%p163, %p162, %p160;
	min.s64 	%rd276, %rd275, %rd274;
	setp.eq.s16 	%p164, %rs222, 0;
	selp.b64 	%rd277, %rd275, %rd274, %p164;
	selp.b16 	%rs224, %rs223, %rs221, %p164;
	selp.b64 	%rd278, %rd276, %rd277, %p163;
	selp.b16 	%rs225, 1, %rs224, %p163;
	and.b16  	%rs226, %rs225, 255;
	add.s64 	%rd279, %rd271, 512;
	ld.global.f32 	%f32, [%rd270+2048];
	setp.neu.f32 	%p165, %f32, %f1;
	selp.u16 	%rs227, 1, 0, %p165;
	setp.ne.s16 	%p167, %rs226, 0;
	and.pred  	%p168, %p167, %p165;
	min.s64 	%rd280, %rd279, %rd278;
	setp.eq.s16 	%p169, %rs226, 0;
	selp.b64 	%rd281, %rd279, %rd278, %p169;
	selp.b16 	%rs228, %rs227, %rs225, %p169;
	selp.b64 	%rd282, %rd280, %rd281, %p168;
	selp.b16 	%rs229, 1, %rs228, %p168;
	and.b16  	%rs230, %rs229, 255;
	add.s64 	%rd283, %rd271, 768;
	ld.global.f32 	%f33, [%rd270+3072];
	setp.neu.f32 	%p170, %f33, %f1;
	selp.u16 	%rs231, 1, 0, %p170;
	setp.ne.s16 	%p172, %rs230, 0;
	and.pred  	%p173, %p172, %p170;
	min.s64 	%rd284, %rd283, %rd282;
	setp.eq.s16 	%p174, %rs230, 0;
	selp.b64 	%rd285, %rd283, %rd282, %p174;
	selp.b16 	%rs232, %rs231, %rs229, %p174;
	selp.b64 	%rd286, %rd284, %rd285, %p173;
	selp.b16 	%rs233, 1, %rs232, %p173;
	and.b16  	%rs234, %rs233, 255;
	add.s64 	%rd287, %rd271, 1024;
	ld.global.f32 	%f34, [%rd270+4096];
	setp.neu.f32 	%p175, %f34, %f1;
	selp.u16 	%rs235, 1, 0, %p175;
	setp.ne.s16 	%p177, %rs234, 0;
	and.pred  	%p178, %p177, %p175;
	min.s64 	%rd288, %rd287, %rd286;
	setp.eq.s16 	%p179, %rs234, 0;
	selp.b64 	%rd289, %rd287, %rd286, %p179;
	selp.b16 	%rs236, %rs235, %rs233, %p179;
	selp.b64 	%rd290, %rd288, %rd289, %p178;
	selp.b16 	%rs237, 1, %rs236, %p178;
	and.b16  	%rs238, %rs237, 255;
	add.s64 	%rd291, %rd271, 1280;
	ld.global.f32 	%f35, [%rd270+5120];
	setp.neu.f32 	%p180, %f35, %f1;
	selp.u16 	%rs239, 1, 0, %p180;
	setp.ne.s16 	%p182, %rs238, 0;
	and.pred  	%p183, %p182, %p180;
	min.s64 	%rd292, %rd291, %rd290;
	setp.eq.s16 	%p184, %rs238, 0;
	selp.b64 	%rd293, %rd291, %rd290, %p184;
	selp.b16 	%rs240, %rs239, %rs237, %p184;
	selp.b64 	%rd294, %rd292, %rd293, %p183;
	selp.b16 	%rs241, 1, %rs240, %p183;
	and.b16  	%rs242, %rs241, 255;
	add.s64 	%rd295, %rd271, 1536;
	ld.global.f32 	%f36, [%rd270+6144];
	setp.neu.f32 	%p185, %f36, %f1;
	selp.u16 	%rs243, 1, 0, %p185;
	setp.ne.s16 	%p187, %rs242, 0;
	and.pred  	%p188, %p187, %p185;
	min.s64 	%rd296, %rd295, %rd294;
	setp.eq.s16 	%p189, %rs242, 0;
	selp.b64 	%rd297, %rd295, %rd294, %p189;
	selp.b16 	%rs244, %rs243, %rs241, %p189;
	selp.b64 	%rd298, %rd296, %rd297, %p188;
	selp.b16 	%rs245, 1, %rs244, %p188;
	and.b16  	%rs246, %rs245, 255;
	add.s64 	%rd299, %rd271, 1792;
	ld.global.f32 	%f37, [%rd270+7168];
	setp.neu.f32 	%p190, %f37, %f1;
	selp.u16 	%rs247, 1, 0, %p190;
	setp.ne.s16 	%p192, %rs246, 0;
	and.pred  	%p193, %p192, %p190;
	min.s64 	%rd300, %rd299, %rd298;
	setp.eq.s16 	%p194, %rs246, 0;
	selp.b64 	%rd301, %rd299, %rd298, %p194;
	selp.b16 	%rs248, %rs247, %rs245, %p194;
	selp.b64 	%rd402, %rd300, %rd301, %p193;
	selp.b16 	%rs377, 1, %rs248, %p193;
	add.s32 	%r410, %r410, 2048;
	add.s32 	%r408, %r408, 8;
	setp.ne.s32 	%p195, %r408, 0;
	@%p195 bra 	$L__BB8_9;
$L__BB8_10:
	setp.eq.s32 	%p196, %r10, 0;
	@%p196 bra 	$L__BB8_18;
	setp.lt.u32 	%p197, %r10, 4;
	@%p197 bra 	$L__BB8_13;
	cvt.u64.u32 	%rd303, %r410;
	mul.wide.u32 	%rd304, %r410, 4;
	add.s64 	%rd305, %rd2, %rd304;
	add.s64 	%rd306, %rd120, %rd303;
	ld.global.f32 	%f38, [%rd305];
	setp.neu.f32 	%p198, %f38, %f1;
	selp.u16 	%rs250, 1, 0, %p198;
	and.b16  	%rs251, %rs377, 255;
	setp.ne.s16 	%p200, %rs251, 0;
	and.pred  	%p201, %p200, %p198;
	min.s64 	%rd307, %rd306, %rd402;
	setp.eq.s16 	%p202, %rs251, 0;
	selp.b64 	%rd308, %rd306, %rd402, %p202;
	selp.b16 	%rs252, %rs250, %rs377, %p202;
	selp.b64 	%rd309, %rd307, %rd308, %p201;
	selp.b16 	%rs253, 1, %rs252, %p201;
	and.b16  	%rs254, %rs253, 255;
	add.s32 	%r171, %r410, 256;
	cvt.u64.u32 	%rd310, %r171;
	add.s64 	%rd311, %rd120, %rd310;
	ld.global.f32 	%f39, [%rd305+1024];
	setp.neu.f32 	%p203, %f39, %f1;
	selp.u16 	%rs255, 1, 0, %p203;
	setp.ne.s16 	%p205, %rs254, 0;
	and.pred  	%p206, %p205, %p203;
	min.s64 	%rd312, %rd311, %rd309;
	setp.eq.s16 	%p207, %rs254, 0;
	selp.b64 	%rd313, %rd311, %rd309, %p207;
	selp.b16 	%rs256, %rs255, %rs253, %p207;
	selp.b64 	%rd314, %rd312, %rd313, %p206;
	selp.b16 	%rs257, 1, %rs256, %p206;
	and.b16  	%rs258, %rs257, 255;
	add.s32 	%r172, %r410, 512;
	cvt.u64.u32 	%rd315, %r172;
	add.s64 	%rd316, %rd120, %rd315;
	ld.global.f32 	%f40, [%rd305+2048];
	setp.neu.f32 	%p208, %f40, %f1;
	selp.u16 	%rs259, 1, 0, %p208;
	setp.ne.s16 	%p210, %rs258, 0;
	and.pred  	%p211, %p210, %p208;
	min.s64 	%rd317, %rd316, %rd314;
	setp.eq.s16 	%p212, %rs258, 0;
	selp.b64 	%rd318, %rd316, %rd314, %p212;
	selp.b16 	%rs260, %rs259, %rs257, %p212;
	selp.b64 	%rd319, %rd317, %rd318, %p211;
	selp.b16 	%rs261, 1, %rs260, %p211;
	and.b16  	%rs262, %rs261, 255;
	add.s32 	%r173, %r410, 768;
	cvt.u64.u32 	%rd320, %r173;
	add.s64 	%rd321, %rd120, %rd320;
	ld.global.f32 	%f41, [%rd305+3072];
	setp.neu.f32 	%p213, %f41, %f1;
	selp.u16 	%rs263, 1, 0, %p213;
	setp.ne.s16 	%p215, %rs262, 0;
	and.pred  	%p216, %p215, %p213;
	min.s64 	%rd322, %rd321, %rd319;
	setp.eq.s16 	%p217, %rs262, 0;
	selp.b64 	%rd323, %rd321, %rd319, %p217;
	selp.b16 	%rs264, %rs263, %rs261, %p217;
	selp.b64 	%rd402, %rd322, %rd323, %p216;
	selp.b16 	%rs377, 1, %rs264, %p216;
	add.s32 	%r410, %r410, 1024;
$L__BB8_13:
	and.b32  	%r174, %r9, 3;
	setp.eq.s32 	%p218, %r174, 0;
	@%p218 bra 	$L__BB8_18;
	setp.eq.s32 	%p219, %r174, 1;
	@%p219 bra 	$L__BB8_16;
	cvt.u64.u32 	%rd325, %r410;
	mul.wide.u32 	%rd326, %r410, 4;
	add.s64 	%rd327, %rd2, %rd326;
	add.s64 	%rd328, %rd120, %rd325;
	ld.global.f32 	%f42, [%rd327];
	setp.neu.f32 	%p220, %f42, %f1;
	selp.u16 	%rs266, 1, 0, %p220;
	and.b16  	%rs267, %rs377, 255;
	setp.ne.s16 	%p222, %rs267, 0;
	and.pred  	%p223, %p222, %p220;
	min.s64 	%rd329, %rd328, %rd402;
	setp.eq.s16 	%p224, %rs267, 0;
	selp.b64 	%rd330, %rd328, %rd402, %p224;
	selp.b16 	%rs268, %rs266, %rs377, %p224;
	selp.b64 	%rd331, %rd329, %rd330, %p223;
	selp.b16 	%rs269, 1, %rs268, %p223;
	and.b16  	%rs270, %rs269, 255;
	add.s32 	%r175, %r410, 256;
	cvt.u64.u32 	%rd332, %r175;
	add.s64 	%rd333, %rd120, %rd332;
	ld.global.f32 	%f43, [%rd327+1024];
	setp.neu.f32 	%p225, %f43, %f1;
	selp.u16 	%rs271, 1, 0, %p225;
	setp.ne.s16 	%p227, %rs270, 0;
	and.pred  	%p228, %p227, %p225;
	min.s64 	%rd334, %rd333, %rd331;
	setp.eq.s16 	%p229, %rs270, 0;
	selp.b64 	%rd335, %rd333, %rd331, %p229;
	selp.b16 	%rs272, %rs271, %rs269, %p229;
	selp.b64 	%rd402, %rd334, %rd335, %p228;
	selp.b16 	%rs377, 1, %rs272, %p228;
	add.s32 	%r410, %r410, 512;
$L__BB8_16:
	and.b32  	%r176, %r8, 256;
	setp.ne.s32 	%p230, %r176, 0;
	@%p230 bra 	$L__BB8_18;
	cvt.u64.u32 	%rd336, %r410;
	mul.wide.u32 	%rd337, %r410, 4;
	add.s64 	%rd338, %rd2, %rd337;
	add.s64 	%rd339, %rd120, %rd336;
	ld.global.f32 	%f44, [%rd338];
	setp.neu.f32 	%p231, %f44, %f1;
	selp.u16 	%rs273, 1, 0, %p231;
	and.b16  	%rs274, %rs377, 255;
	setp.ne.s16 	%p233, %rs274, 0;
	and.pred  	%p234, %p233, %p231;
	min.s64 	%rd340, %rd339, %rd402;
	setp.eq.s16 	%p235, %rs274, 0;
	selp.b64 	%rd341, %rd339, %rd402, %p235;
	selp.b16 	%rs275, %rs273, %rs377, %p235;
	selp.b64 	%rd402, %rd340, %rd341, %p234;
	selp.b16 	%rs377, 1, %rs275, %p234;
$L__BB8_18:
	setp.lt.u64 	%p236, %rd121, 256;
	@%p236 bra 	$L__BB8_43;
	// begin inline asm
	mov.u32 %r295, %laneid;
	// end inline asm
	cvt.u32.u16 	%r316, %rs377;
	and.b32  	%r297, %r316, 255;
	mov.b32 	%r313, 1;
	mov.b32 	%r314, 31;
	mov.b32 	%r315, -1;
	// begin inline asm
	shfl.sync.down.b32 %r296, %r297, %r313, %r314, %r315;
	// end inline asm
	// begin inline asm
	shfl.sync.down.b32 %r301, %r302, %r313, %r314, %r315;
	// end inline asm
	mov.b64 	{%r307, %r312}, %rd402;
	// begin inline asm
	shfl.sync.down.b32 %r306, %r307, %r313, %r314, %r315;
	// end inline asm
	// begin inline asm
	shfl.sync.down.b32 %r311, %r312, %r313, %r314, %r315;
	// end inline asm
	mov.b64 	%rd18, {%r306, %r311};
	cvt.u16.u32 	%rs15, %r296;
	setp.gt.s32 	%p286, %r295, 30;
	@%p286 bra 	$L__BB8_23;
	and.b16  	%rs317, %rs377, 255;
	setp.eq.s16 	%p287, %rs317, 0;
	and.b16  	%rs318, %rs15, 255;
	setp.eq.s16 	%p288, %rs318, 0;
	or.pred  	%p289, %p287, %p288;
	@%p289 bra 	$L__BB8_22;
	min.s64 	%rd402, %rd18, %rd402;
	mov.b16 	%rs377, 1;
	bra.uni 	$L__BB8_23;
$L__BB8_22:
	setp.eq.s16 	%p290, %rs317, 0;
	selp.b64 	%rd402, %rd18, %rd402, %p290;
	selp.b16 	%rs377, %rs15, %rs377, %p290;
$L__BB8_23:
	cvt.u32.u16 	%r337, %rs377;
	and.b32  	%r318, %r337, 255;
	mov.b32 	%r334, 2;
	mov.b32 	%r335, 31;
	mov.b32 	%r336, -1;
	// begin inline asm
	shfl.sync.down.b32 %r317, %r318, %r334, %r335, %r336;
	// end inline asm
	// begin inline asm
	shfl.sync.down.b32 %r322, %r323, %r334, %r335, %r336;
	// end inline asm
	mov.b64 	{%r328, %r333}, %rd402;
	// begin inline asm
	shfl.sync.down.b32 %r327, %r328, %r334, %r335, %r336;
	// end inline asm
	// begin inline asm
	shfl.sync.down.b32 %r332, %r333, %r334, %r335, %r336;
	// end inline asm
	mov.b64 	%rd22, {%r327, %r332};
	cvt.u16.u32 	%rs18, %r317;
	setp.gt.s32 	%p291, %r295, 29;
	@%p291 bra 	$L__BB8_27;
	and.b16  	%rs321, %rs377, 255;
	setp.eq.s16 	%p292, %rs321, 0;
	and.b16  	%rs322, %rs18, 255;
	setp.eq.s16 	%p293, %rs322, 0;
	or.pred  	%p294, %p292, %p293;
	@%p294 bra 	$L__BB8_26;
	min.s64 	%rd402, %rd22, %rd402;
	mov.b16 	%rs377, 1;
	bra.uni 	$L__BB8_27;
$L__BB8_26:
	setp.eq.s16 	%p295, %rs321, 0;
	selp.b64 	%rd402, %rd22, %rd402, %p295;
	selp.b16 	%rs377, %rs18, %rs377, %p295;
$L__BB8_27:
	cvt.u32.u16 	%r358, %rs377;
	and.b32  	%r339, %r358, 255;
	mov.b32 	%r355, 4;
	mov.b32 	%r356, 31;
	mov.b32 	%r357, -1;
	// begin inline asm
	shfl.sync.down.b32 %r338, %r339, %r355, %r356, %r357;
	// end inline asm
	// begin inline asm
	shfl.sync.down.b32 %r343, %r344, %r355, %r356, %r357;
	// end inline asm
	mov.b64 	{%r349, %r354}, %rd402;
	// begin inline asm
	shfl.sync.down.b32 %r348, %r349, %r355, %r356, %r357;
	// end inline asm
	// begin inline asm
	shfl.sync.down.b32 %r353, %r354, %r355, %r356, %r357;
	// end inline asm
	mov.b64 	%rd26, {%r348, %r353};
	cvt.u16.u32 	%rs21, %r338;
	setp.gt.s32 	%p296, %r295, 27;
	@%p296 bra 	$L__BB8_31;
	and.b16  	%rs325, %rs377, 255;
	setp.eq.s16 	%p297, %rs325, 0;
	and.b16  	%rs326, %rs21, 255;
	setp.eq.s16 	%p298, %rs326, 0;
	or.pred  	%p299, %p297, %p298;
	@%p299 bra 	$L__BB8_30;
	min.s64 	%rd402, %rd26, %rd402;
	mov.b16 	%rs377, 1;
	bra.uni 	$L__BB8_31;
$L__BB8_30:
	setp.eq.s16 	%p300, %rs325, 0;
	selp.b64 	%rd402, %rd26, %rd402, %p300;
	selp.b16 	%rs377, %rs21, %rs377, %p300;
$L__BB8_31:
	cvt.u32.u16 	%r379, %rs377;
	and.b32  	%r360, %r379, 255;
	mov.b32 	%r376, 8;
	mov.b32 	%r377, 31;
	mov.b32 	%r378, -1;
	// begin inline asm
	shfl.sync.down.b32 %r359, %r360, %r376, %r377, %r378;
	// end inline asm
	// begin inline asm
	shfl.sync.down.b32 %r364, %r365, %r376, %r377, %r378;
	// end inline asm
	mov.b64 	{%r370, %r375}, %rd402;
	// begin inline asm
	shfl.sync.down.b32 %r369, %r370, %r376, %r377, %r378;
	// end inline asm
	// begin inline asm
	shfl.sync.down.b32 %r374, %r375, %r376, %r377, %r378;
	// end inline asm
	mov.b64 	%rd30, {%r369, %r374};
	cvt.u16.u32 	%rs24, %r359;
	setp.gt.s32 	%p301, %r295, 23;
	@%p301 bra 	$L__BB8_35;
	and.b16  	%rs329, %rs377, 255;
	setp.eq.s16 	%p302, %rs329, 0;
	and.b16  	%rs330, %rs24, 255;
	setp.eq.s16 	%p303, %rs330, 0;
	or.pred  	%p304, %p302, %p303;
	@%p304 bra 	$L__BB8_34;
	min.s64 	%rd402, %rd30, %rd402;
	mov.b16 	%rs377, 1;
	bra.uni 	$L__BB8_35;
$L__BB8_34:
	setp.eq.s16 	%p305, %rs329, 0;
	selp.b64 	%rd402, %rd30, %rd402, %p305;
	selp.b16 	%rs377, %rs24, %rs377, %p305;
$L__BB8_35:
	cvt.u32.u16 	%r400, %rs377;
	and.b32  	%r381, %r400, 255;
	mov.b32 	%r397, 16;
	mov.b32 	%r398, 31;
	mov.b32 	%r399, -1;
	// begin inline asm
	shfl.sync.down.b32 %r380, %r381, %r397, %r398, %r399;
	// end inline asm
	// begin inline asm
	shfl.sync.down.b32 %r385, %r386, %r397, %r398, %r399;
	// end inline asm
	mov.b64 	{%r391, %r396}, %rd402;
	// begin inline asm
	shfl.sync.down.b32 %r390, %r391, %r397, %r398, %r399;
	// end inline asm
	// begin inline asm
	shfl.sync.down.b32 %r395, %r396, %r397, %r398, %r399;
	// end inline asm
	mov.b64 	%rd34, {%r390, %r395};
	cvt.u16.u32 	%rs27, %r380;
	setp.gt.s32 	%p306, %r295, 15;
	@%p306 bra 	$L__BB8_39;
	and.b16  	%rs333, %rs377, 255;
	setp.eq.s16 	%p307, %rs333, 0;
	and.b16  	%rs334, %rs27, 255;
	setp.eq.s16 	%p308, %rs334, 0;
	or.pred  	%p309, %p307, %p308;
	@%p309 bra 	$L__BB8_38;
	min.s64 	%rd402, %rd34, %rd402;
	mov.b16 	%rs377, 1;
	bra.uni 	$L__BB8_39;
$L__BB8_38:
	setp.eq.s16 	%p310, %rs333, 0;
	selp.b64 	%rd402, %rd34, %rd402, %p310;
	selp.b16 	%rs377, %rs27, %rs377, %p310;
$L__BB8_39:
	setp.ne.s32 	%p311, %r295, 0;
	@%p311 bra 	$L__BB8_41;
	shr.u32 	%r401, %r5, 1;
	and.b32  	%r402, %r401, 496;
	mov.u32 	%r403, _ZZN3cub18CUB_300001_SM_10006detail6reduce28DeviceReduceSingleTileKernelINS2_10policy_hubIN4cuda3std3__45tupleIJblEEEyN6thrust24THRUST_300001_SM_1000_NS8cuda_cub9__find_if7functorIS9_EEE10Policy1000ENSB_12zip_iteratorINS8_IJNSD_26transform_input_iterator_tIbNSB_6detail15normal_iteratorINSB_10device_ptrIfEEEENS7_10__not_fn_tINSK_10functional5actorINSQ_9compositeIJNSQ_16operator_adaptorINS7_8equal_toIvEEEENSR_INSQ_8argumentILj0EEEEENSR_INSQ_5valueIiEEEEEEEEEEEEENSB_17counting_iteratorIlNSB_11use_defaultES18_S18_EEEEEEEPS9_ySF_S9_S9_NS7_10__identityEEEvT0_T1_T2_T3_T4_T6_E12temp_storage;
	add.s32 	%r404, %r403, %r402;
	st.shared.u8 	[%r404+8], %rs377;
	st.shared.u64 	[%r404+16], %rd402;
$L__BB8_41:
	bar.sync 	0;
	setp.ne.s32 	%p312, %r5, 0;
	@%p312 bra 	$L__BB8_124;
	ld.shared.u8 	%rs337, [_ZZN3cub18CUB_300001_SM_10006detail6reduce28DeviceReduceSingleTileKernelINS2_10policy_hubIN4cuda3std3__45tupleIJblEEEyN6thrust24THRUST_300001_SM_1000_NS8cuda_cub9__find_if7functorIS9_EEE10Policy1000ENSB_12zip_iteratorINS8_IJNSD_26transform_input_iterator_tIbNSB_6detail15normal_iteratorINSB_10device_ptrIfEEEENS7_10__not_fn_tINSK_10functional5actorINSQ_9compositeIJNSQ_16operator_adaptorINS7_8equal_toIvEEEENSR_INSQ_8argumentILj0EEEEENSR_INSQ_5valueIiEEEEEEEEEEEEENSB_17counting_iteratorIlNSB_11use_defaultES18_S18_EEEEEEEPS9_ySF_S9_S9_NS7_10__identityEEEvT0_T1_T2_T3_T4_T6_E12temp_storage+24];
	ld.shared.u64 	%rd363, [_ZZN3cub18CUB_300001_SM_10006detail6reduce28DeviceReduceSingleTileKernelINS2_10policy_hubIN4cuda3std3__45tupleIJblEEEyN6thrust24THRUST_300001_SM_1000_NS8cuda_cub9__find_if7functorIS9_EEE10Policy1000ENSB_12zip_iteratorINS8_IJNSD_26transform_input_iterator_tIbNSB_6detail15normal_iteratorINSB_10device_ptrIfEEEENS7_10__not_fn_tINSK_10functional5actorINSQ_9compositeIJNSQ_16operator_adaptorINS7_8equal_toIvEEEENSR_INSQ_8argumentILj0EEEEENSR_INSQ_5valueIiEEEEEEEEEEEEENSB_17counting_iteratorIlNSB_11use_defaultES18_S18_EEEEEEEPS9_ySF_S9_S9_NS7_10__identityEEEvT0_T1_T2_T3_T4_T6_E12temp_storage+32];
	and.b16  	%rs338, %rs377, 255;
	setp.eq.s16 	%p313, %rs338, 0;
	setp.eq.s16 	%p314, %rs337, 0;
	min.s64 	%rd364, %rd363, %rd402;
	selp.b16 	%rs339, %rs377, 1, %p314;
	selp.b16 	%rs340, %rs337, %rs339, %p313;
	and.b16  	%rs341, %rs340, 255;
	selp.b64 	%rd365, %rd402, %rd364, %p314;
	selp.b64 	%rd366, %rd363, %rd365, %p313;
	ld.shared.u8 	%rs342, [_ZZN3cub18CUB_300001_SM_10006detail6reduce28DeviceReduceSingleTileKernelINS2_10policy_hubIN4cuda3std3__45tupleIJblEEEyN6thrust24THRUST_300001_SM_1000_NS8cuda_cub9__find_if7functorIS9_EEE10Policy1000ENSB_12zip_iteratorINS8_IJNSD_26transform_input_iterator_tIbNSB_6detail15normal_iteratorINSB_10device_ptrIfEEEENS7_10__not_fn_tINSK_10functional5actorINSQ_9compositeIJNSQ_16operator_adaptorINS7_8equal_toIvEEEENSR_INSQ_8argumentILj0EEEEENSR_INSQ_5valueIiEEEEEEEEEEEEENSB_17counting_iteratorIlNSB_11use_defaultES18_S18_EEEEEEEPS9_ySF_S9_S9_NS7_10__identityEEEvT0_T1_T2_T3_T4_T6_E12temp_storage+40];
	ld.shared.u64 	%rd367, [_ZZN3cub18CUB_300001_SM_10006detail6reduce28DeviceReduceSingleTileKernelINS2_10policy_hubIN4cuda3std3__45tupleIJblEEEyN6thrust24THRUST_300001_SM_1000_NS8cuda_cub9__find_if7functorIS9_EEE10Policy1000ENSB_12zip_iteratorINS8_IJNSD_26transform_input_iterator_tIbNSB_6detail15normal_iteratorINSB_10device_ptrIfEEEENS7_10__not_fn_tINSK_10functional5actorINSQ_9compositeIJNSQ_16operator_adaptorINS7_8equal_toIvEEEENSR_INSQ_8argumentILj0EEEEENSR_INSQ_5valueIiEEEEEEEEEEEEENSB_17counting_iteratorIlNSB_11use_defaultES18_S18_EEEEEEEPS9_ySF_S9_S9_NS7_10__identityEEEvT0_T1_T2_T3_T4_T6_E12temp_storage+48];
	setp.eq.s16 	%p315, %rs341, 0;
	setp.eq.s16 	%p316, %rs342, 0;
	min.s64 	%rd368, %rd367, %rd366;
	selp.b16 	%rs343, %rs340, 1, %p316;
	selp.b16 	%rs344, %rs342, %rs343, %p315;
	and.b16  	%rs345, %rs344, 255;
	selp.b64 	%rd369, %rd366, %rd368, %p316;
	selp.b64 	%rd370, %rd367, %rd369, %p315;
	ld.shared.u8 	%rs346, [_ZZN3cub18CUB_300001_SM_10006detail6reduce28DeviceReduceSingleTileKernelINS2_10policy_hubIN4cuda3std3__45tupleIJblEEEyN6thrust24THRUST_300001_SM_1000_NS8cuda_cub9__find_if7functorIS9_EEE10Policy1000ENSB_12zip_iteratorINS8_IJNSD_26transform_input_iterator_tIbNSB_6detail15normal_iteratorINSB_10device_ptrIfEEEENS7_10__not_fn_tINSK_10functional5actorINSQ_9compositeIJNSQ_16operator_adaptorINS7_8equal_toIvEEEENSR_INSQ_8argumentILj0EEEEENSR_INSQ_5valueIiEEEEEEEEEEEEENSB_17counting_iteratorIlNSB_11use_defaultES18_S18_EEEEEEEPS9_ySF_S9_S9_NS7_10__identityEEEvT0_T1_T2_T3_T4_T6_E12temp_storage+56];
	ld.shared.u64 	%rd371, [_ZZN3cub18CUB_300001_SM_10006detail6reduce28DeviceReduceSingleTileKernelINS2_10policy_hubIN4cuda3std3__45tupleIJblEEEyN6thrust24THRUST_300001_SM_1000_NS8cuda_cub9__find_if7functorIS9_EEE10Policy1000ENSB_12zip_iteratorINS8_IJNSD_26transform_input_iterator_tIbNSB_6detail15normal_iteratorINSB_10device_ptrIfEEEENS7_10__not_fn_tINSK_10functional5actorINSQ_9compositeIJNSQ_16operator_adaptorINS7_8equal_toIvEEEENSR_INSQ_8argumentILj0EEEEENSR_INSQ_5valueIiEEEEEEEEEEEEENSB_17counting_iteratorIlNSB_11use_defaultES18_S18_EEEEEEEPS9_ySF_S9_S9_NS7_10__identityEEEvT0_T1_T2_T3_T4_T6_E12temp_storage+64];
	setp.eq.s16 	%p317, %rs345, 0;
	setp.eq.s16 	%p318, %rs346, 0;
	min.s64 	%rd372, %rd371, %rd370;
	selp.b16 	%rs347, %rs344, 1, %p318;
	selp.b16 	%rs348, %rs346, %rs347, %p317;
	and.b16  	%rs349, %rs348, 255;
	selp.b64 	%rd373, %rd370, %rd372, %p318;
	selp.b64 	%rd374, %rd371, %rd373, %p317;
	ld.shared.u8 	%rs350, [_ZZN3cub18CUB_300001_SM_10006detail6reduce28DeviceReduceSingleTileKernelINS2_10policy_hubIN4cuda3std3__45tupleIJblEEEyN6thrust24THRUST_300001_SM_1000_NS8cuda_cub9__find_if7functorIS9_EEE10Policy1000ENSB_12zip_iteratorINS8_IJNSD_26transform_input_iterator_tIbNSB_6detail15normal_iteratorINSB_10device_ptrIfEEEENS7_10__not_fn_tINSK_10functional5actorINSQ_9compositeIJNSQ_16operator_adaptorINS7_8equal_toIvEEEENSR_INSQ_8argumentILj0EEEEENSR_INSQ_5valueIiEEEEEEEEEEEEENSB_17counting_iteratorIlNSB_11use_defaultES18_S18_EEEEEEEPS9_ySF_S9_S9_NS7_10__identityEEEvT0_T1_T2_T3_T4_T6_E12temp_storage+72];
	ld.shared.u64 	%rd375, [_ZZN3cub18CUB_300001_SM_10006detail6reduce28DeviceReduceSingleTileKernelINS2_10policy_hubIN4cuda3std3__45tupleIJblEEEyN6thrust24THRUST_300001_SM_1000_NS8cuda_cub9__find_if7functorIS9_EEE10Policy1000ENSB_12zip_iteratorINS8_IJNSD_26transform_input_iterator_tIbNSB_6detail15normal_iteratorINSB_10device_ptrIfEEEENS7_10__not_fn_tINSK_10functional5actorINSQ_9compositeIJNSQ_16operator_adaptorINS7_8equal_toIvEEEENSR_INSQ_8argumentILj0EEEEENSR_INSQ_5valueIiEEEEEEEEEEEEENSB_17counting_iteratorIlNSB_11use_defaultES18_S18_EEEEEEEPS9_ySF_S9_S9_NS7_10__identityEEEvT0_T1_T2_T3_T4_T6_E12temp_storage+80];
	setp.eq.s16 	%p319, %rs349, 0;
	setp.eq.s16 	%p320, %rs350, 0;
	min.s64 	%rd376, %rd375, %rd374;
	selp.b16 	%rs351, %rs348, 1, %p320;
	selp.b16 	%rs352, %rs350, %rs351, %p319;
	and.b16  	%rs353, %rs352, 255;
	selp.b64 	%rd377, %rd374, %rd376, %p320;
	selp.b64 	%rd378, %rd375, %rd377, %p319;
	ld.shared.u8 	%rs354, [_ZZN3cub18CUB_300001_SM_10006detail6reduce28DeviceReduceSingleTileKernelINS2_10policy_hubIN4cuda3std3__45tupleIJblEEEyN6thrust24THRUST_300001_SM_1000_NS8cuda_cub9__find_if7functorIS9_EEE10Policy1000ENSB_12zip_iteratorINS8_IJNSD_26transform_input_iterator_tIbNSB_6detail15normal_iteratorINSB_10device_ptrIfEEEENS7_10__not_fn_tINSK_10functional5actorINSQ_9compositeIJNSQ_16operator_adaptorINS7_8equal_toIvEEEENSR_INSQ_8argumentILj0EEEEENSR_INSQ_5valueIiEEEEEEEEEEEEENSB_17counting_iteratorIlNSB_11use_defaultES18_S18_EEEEEEEPS9_ySF_S9_S9_NS7_10__identityEEEvT0_T1_T2_T3_T4_T6_E12temp_storage+88];
	ld.shared.u64 	%rd379, [_ZZN3cub18CUB_300001_SM_10006detail6reduce28DeviceReduceSingleTileKernelINS2_10policy_hubIN4cuda3std3__45tupleIJblEEEyN6thrust24THRUST_300001_SM_1000_NS8cuda_cub9__find_if7functorIS9_EEE10Policy1000ENSB_12zip_iteratorINS8_IJNSD_26transform_input_iterator_tIbNSB_6detail15normal_iteratorINSB_10device_ptrIfEEEENS7_10__not_fn_tINSK_10functional5actorINSQ_9compositeIJNSQ_16operator_adaptorINS7_8equal_toIvEEEENSR_INSQ_8argumentILj0EEEEENSR_INSQ_5valueIiEEEEEEEEEEEEENSB_17counting_iteratorIlNSB_11use_defaultES18_S18_EEEEEEEPS9_ySF_S9_S9_NS7_10__identityEEEvT0_T1_T2_T3_T4_T6_E12temp_storage+96];
	setp.eq.s16 	%p321, %rs353, 0;
	setp.eq.s16 	%p322, %rs354, 0;
	min.s64 	%rd380, %rd379, %rd378;
	selp.b16 	%rs355, %rs352, 1, %p322;
	selp.b16 	%rs356, %rs354, %rs355, %p321;
	and.b16  	%rs357, %rs356, 255;
	selp.b64 	%rd381, %rd378, %rd380, %p322;
	selp.b64 	%rd382, %rd379, %rd381, %p321;
	ld.shared.u8 	%rs358, [_ZZN3cub18CUB_300001_SM_10006detail6reduce28DeviceReduceSingleTileKernelINS2_10policy_hubIN4cuda3std3__45tupleIJblEEEyN6thrust24THRUST_300001_SM_1000_NS8cuda_cub9__find_if7functorIS9_EEE10Policy1000ENSB_12zip_iteratorINS8_IJNSD_26transform_input_iterator_tIbNSB_6detail15normal_iteratorINSB_10device_ptrIfEEEENS7_10__not_fn_tINSK_10functional5actorINSQ_9compositeIJNSQ_16operator_adaptorINS7_8equal_toIvEEEENSR_INSQ_8argumentILj0EEEEENSR_INSQ_5valueIiEEEEEEEEEEEEENSB_17counting_iteratorIlNSB_11use_defaultES18_S18_EEEEEEEPS9_ySF_S9_S9_NS7_10__identityEEEvT0_T1_T2_T3_T4_T6_E12temp_storage+104];
	ld.shared.u64 	%rd383, [_ZZN3cub18CUB_300001_SM_10006detail6reduce28DeviceReduceSingleTileKernelINS2_10policy_hubIN4cuda3std3__45tupleIJblEEEyN6thrust24THRUST_300001_SM_1000_NS8cuda_cub9__find_if7functorIS9_EEE10Policy1000ENSB_12zip_iteratorINS8_IJNSD_26transform_input_iterator_tIbNSB_6detail15normal_iteratorINSB_10device_ptrIfEEEENS7_10__not_fn_tINSK_10functional5actorINSQ_9compositeIJNSQ_16operator_adaptorINS7_8equal_toIvEEEENSR_INSQ_8argumentILj0EEEEENSR_INSQ_5valueIiEEEEEEEEEEEEENSB_17counting_iteratorIlNSB_11use_defaultES18_S18_EEEEEEEPS9_ySF_S9_S9_NS7_10__identityEEEvT0_T1_T2_T3_T4_T6_E12temp_storage+112];
	setp.eq.s16 	%p323, %rs357, 0;
	setp.eq.s16 	%p324, %rs358, 0;
	min.s64 	%rd384, %rd383, %rd382;
	selp.b16 	%rs359, %rs356, 1, %p324;
	selp.b16 	%rs360, %rs358, %rs359, %p323;
	and.b16  	%rs361, %rs360, 255;
	selp.b64 	%rd385, %rd382, %rd384, %p324;
	selp.b64 	%rd386, %rd383, %rd385, %p323;
	ld.shared.u8 	%rs362, [_ZZN3cub18CUB_300001_SM_10006detail6reduce28DeviceReduceSingleTileKernelINS2_10policy_hubIN4cuda3std3__45tupleIJblEEEyN6thrust24THRUST_300001_SM_1000_NS8cuda_cub9__find_if7functorIS9_EEE10Policy1000ENSB_12zip_iteratorINS8_IJNSD_26transform_input_iterator_tIbNSB_6detail15normal_iteratorINSB_10device_ptrIfEEEENS7_10__not_fn_tINSK_10functional5actorINSQ_9compositeIJNSQ_16operator_adaptorINS7_8equal_toIvEEEENSR_INSQ_8argumentILj0EEEEENSR_INSQ_5valueIiEEEEEEEEEEEEENSB_17counting_iteratorIlNSB_11use_defaultES18_S18_EEEEEEEPS9_ySF_S9_S9_NS7_10__identityEEEvT0_T1_T2_T3_T4_T6_E12temp_storage+120];
	ld.shared.u64 	%rd387, [_ZZN3cub18CUB_300001_SM_10006detail6reduce28DeviceReduceSingleTileKernelINS2_10policy_hubIN4cuda3std3__45tupleIJblEEEyN6thrust24THRUST_300001_SM_1000_NS8cuda_cub9__find_if7functorIS9_EEE10Policy1000ENSB_12zip_iteratorINS8_IJNSD_26transform_input_iterator_tIbNSB_6detail15normal_iteratorINSB_10device_ptrIfEEEENS7_10__not_fn_tINSK_10functional5actorINSQ_9compositeIJNSQ_16operator_adaptorINS7_8equal_toIvEEEENSR_INSQ_8argumentILj0EEEEENSR_INSQ_5valueIiEEEEEEEEEEEEENSB_17counting_iteratorIlNSB_11use_defaultES18_S18_EEEEEEEPS9_ySF_S9_S9_NS7_10__identityEEEvT0_T1_T2_T3_T4_T6_E12temp_storage+128];
	setp.eq.s16 	%p325, %rs361, 0;
	setp.eq.s16 	%p326, %rs362, 0;
	min.s64 	%rd388, %rd387, %rd386;
	selp.b16 	%rs363, %rs360, 1, %p326;
	selp.b16 	%rs377, %rs362, %rs363, %p325;
	selp.b64 	%rd389, %rd386, %rd388, %p326;
	selp.b64 	%rd402, %rd387, %rd389, %p325;
	bra.uni 	$L__BB8_124;
$L__BB8_43:
	// begin inline asm
	mov.u32 %r177, %laneid;
	// end inline asm
	and.b32  	%r198, %r5, 992;
	add.s32 	%r199, %r198, 32;
	setp.gt.u32 	%p237, %r199, %r4;
	not.b32 	%r200, %r198;
	add.s32 	%r201, %r4, %r200;
	selp.b32 	%r196, %r201, 31, %p237;
	cvt.u32.u16 	%r202, %rs377;
	and.b32  	%r179, %r202, 255;
	mov.b32 	%r195, 1;
	mov.b32 	%r197, -1;
	// begin inline asm
	shfl.sync.down.b32 %r178, %r179, %r195, %r196, %r197;
	// end inline asm
	// begin inline asm
	shfl.sync.down.b32 %r183, %r184, %r195, %r196, %r197;
	// end inline asm
	mov.b64 	{%r189, %r194}, %rd402;
	// begin inline asm
	shfl.sync.down.b32 %r188, %r189, %r195, %r196, %r197;
	// end inline asm
	// begin inline asm
	shfl.sync.down.b32 %r193, %r194, %r195, %r196, %r197;
	// end inline asm
	mov.b64 	%rd39, {%r188, %r193};
	cvt.u16.u32 	%rs31, %r178;
	setp.ge.s32 	%p238, %r177, %r196;
	@%p238 bra 	$L__BB8_47;
	and.b16  	%rs276, %rs377, 255;
	setp.eq.s16 	%p239, %rs276, 0;
	and.b16  	%rs277, %rs31, 255;
	setp.eq.s16 	%p240, %rs277, 0;
	or.pred  	%p241, %p239, %p240;
	@%p241 bra 	$L__BB8_46;
	min.s64 	%rd402, %rd39, %rd402;
	mov.b16 	%rs377, 1;
	bra.uni 	$L__BB8_47;
$L__BB8_46:
	setp.eq.s16 	%p242, %rs276, 0;
	selp.b16 	%rs377, %rs31, %rs377, %p242;
	selp.b64 	%rd402, %rd39, %rd402, %p242;
$L__BB8_47:
	cvt.u32.u16 	%r223, %rs377;
	and.b32  	%r204, %r223, 255;
	mov.b32 	%r220, 2;
	mov.b32 	%r222, -1;
	// begin inline asm
	shfl.sync.down.b32 %r203, %r204, %r220, %r196, %r222;
	// end inline asm
	// begin inline asm
	shfl.sync.down.b32 %r208, %r209, %r220, %r196, %r222;
	// end inline asm
	mov.b64 	{%r214, %r219}, %rd402;
	// begin inline asm
	shfl.sync.down.b32 %r213, %r214, %r220, %r196, %r222;
	// end inline asm
	// begin inline asm
	shfl.sync.down.b32 %r218, %r219, %r220, %r196, %r222;
	// end inline asm
	mov.b64 	%rd43, {%r213, %r218};
	cvt.u16.u32 	%rs34, %r203;
	add.s32 	%r224, %r177, 2;
	setp.gt.s32 	%p243, %r224, %r196;
	@%p243 bra 	$L__BB8_51;
	and.b16  	%rs280, %rs377, 255;
	setp.eq.s16 	%p244, %rs280, 0;
	and.b16  	%rs281, %rs34, 255;
	setp.eq.s16 	%p245, %rs281, 0;
	or.pred  	%p246, %p244, %p245;
	@%p246 bra 	$L__BB8_50;
	min.s64 	%rd402, %rd43, %rd402;
	mov.b16 	%rs377, 1;
	bra.uni 	$L__BB8_51;
$L__BB8_50:
	setp.eq.s16 	%p247, %rs280, 0;
	selp.b16 	%rs377, %rs34, %rs377, %p247;
	selp.b64 	%rd402, %rd43, %rd402, %p247;
$L__BB8_51:
	cvt.u32.u16 	%r245, %rs377;
	and.b32  	%r226, %r245, 255;
	mov.b32 	%r242, 4;
	mov.b32 	%r244, -1;
	// begin inline asm
	shfl.sync.down.b32 %r225, %r226, %r242, %r196, %r244;
	// end inline asm
	// begin inline asm
	shfl.sync.down.b32 %r230, %r231, %r242, %r196, %r244;
	// end inline asm
	mov.b64 	{%r236, %r241}, %rd402;
	// begin inline asm
	shfl.sync.down.b32 %r235, %r236, %r242, %r196, %r244;
	// end inline asm
	// begin inline asm
	shfl.sync.down.b32 %r240, %r241, %r242, %r196, %r244;
	// end inline asm
	mov.b64 	%rd47, {%r235, %r240};
	cvt.u16.u32 	%rs37, %r225;
	add.s32 	%r246, %r177, 4;
	setp.gt.s32 	%p248, %r246, %r196;
	@%p248 bra 	$L__BB8_55;
	and.b16  	%rs284, %rs377, 255;
	setp.eq.s16 	%p249, %rs284, 0;
	and.b16  	%rs285, %rs37, 255;
	setp.eq.s16 	%p250, %rs285, 0;
	or.pred  	%p251, %p249, %p250;
	@%p251 bra 	$L__BB8_54;
	min.s64 	%rd402, %rd47, %rd402;
	mov.b16 	%rs377, 1;
	bra.uni 	$L__BB8_55;
$L__BB8_54:
	setp.eq.s16 	%p252, %rs284, 0;
	selp.b16 	%rs377, %rs37, %rs377, %p252;
	selp.b64 	%rd402, %rd47, %rd402, %p252;
$L__BB8_55:
	cvt.u32.u16 	%r267, %rs377;
	and.b32  	%r248, %r267, 255;
	mov.b32 	%r264, 8;
	mov.b32 	%r266, -1;
	// begin inline asm
	shfl.sync.down.b32 %r247, %r248, %r264, %r196, %r266;
	// end inline asm
	// begin inline asm
	shfl.sync.down.b32 %r252, %r253, %r264, %r196, %r266;
	// end inline asm
	mov.b64 	{%r258, %r263}, %rd402;
	// begin inline asm
	shfl.sync.down.b32 %r257, %r258, %r264, %r196, %r266;
	// end inline asm
	// begin inline asm
	shfl.sync.down.b32 %r262, %r263, %r264, %r196, %r266;
	// end inline asm
	mov.b64 	%rd51, {%r257, %r262};
	cvt.u16.u32 	%rs40, %r247;
	add.s32 	%r268, %r177, 8;
	setp.gt.s32 	%p253, %r268, %r196;
	@%p253 bra 	$L__BB8_59;
	and.b16  	%rs288, %rs377, 255;
	setp.eq.s16 	%p254, %rs288, 0;
	and.b16  	%rs289, %rs40, 255;
	setp.eq.s16 	%p255, %rs289, 0;
	or.pred  	%p256, %p254, %p255;
	@%p256 bra 	$L__BB8_58;
	min.s64 	%rd402, %rd51, %rd402;
	mov.b16 	%rs377, 1;
	bra.uni 	$L__BB8_59;
$L__BB8_58:
	setp.eq.s16 	%p257, %rs288, 0;
	selp.b16 	%rs377, %rs40, %rs377, %p257;
	selp.b64 	%rd402, %rd51, %rd402, %p257;
$L__BB8_59:
	cvt.u32.u16 	%r289, %rs377;
	and.b32  	%r270, %r289, 255;
	mov.b32 	%r286, 16;
	mov.b32 	%r288, -1;
	// begin inline asm
	shfl.sync.down.b32 %r269, %r270, %r286, %r196, %r288;
	// end inline asm
	// begin inline asm
	shfl.sync.down.b32 %r274, %r275, %r286, %r196, %r288;
	// end inline asm
	mov.b64 	{%r280, %r285}, %rd402;
	// begin inline asm
	shfl.sync.down.b32 %r279, %r280, %r286, %r196, %r288;
	// end inline asm
	// begin inline asm
	shfl.sync.down.b32 %r284, %r285, %r286, %r196, %r288;
	// end inline asm
	mov.b64 	%rd55, {%r279, %r284};
	cvt.u16.u32 	%rs43, %r269;
	add.s32 	%r290, %r177, 16;
	setp.gt.s32 	%p258, %r290, %r196;
	@%p258 bra 	$L__BB8_63;
	and.b16  	%rs292, %rs377, 255;
	setp.eq.s16 	%p259, %rs292, 0;
	and.b16  	%rs293, %rs43, 255;
	setp.eq.s16 	%p260, %rs293, 0;
	or.pred  	%p261, %p259, %p260;
	@%p261 bra 	$L__BB8_62;
	min.s64 	%rd402, %rd55, %rd402;
	mov.b16 	%rs377, 1;
	bra.uni 	$L__BB8_63;
$L__BB8_62:
	setp.eq.s16 	%p262, %rs292, 0;
	selp.b16 	%rs377, %rs43, %rs377, %p262;
	selp.b64 	%rd402, %rd55, %rd402, %p262;
$L__BB8_63:
	setp.ne.s32 	%p263, %r177, 0;
	@%p263 bra 	$L__BB8_65;
	shr.u32 	%r291, %r5, 1;
	and.b32  	%r292, %r291, 496;
	mov.u32 	%r293, _ZZN3cub18CUB_300001_SM_10006detail6reduce28DeviceReduceSingleTileKernelINS2_10policy_hubIN4cuda3std3__45tupleIJblEEEyN6thrust24THRUST_300001_SM_1000_NS8cuda_cub9__find_if7functorIS9_EEE10Policy1000ENSB_12zip_iteratorINS8_IJNSD_26transform_input_iterator_tIbNSB_6detail15normal_iteratorINSB_10device_ptrIfEEEENS7_10__not_fn_tINSK_10functional5actorINSQ_9compositeIJNSQ_16operator_adaptorINS7_8equal_toIvEEEENSR_INSQ_8argumentILj0EEEEENSR_INSQ_5valueIiEEEEEEEEEEEEENSB_17counting_iteratorIlNSB_11use_defaultES18_S18_EEEEEEEPS9_ySF_S9_S9_NS7_10__identityEEEvT0_T1_T2_T3_T4_T6_E12temp_storage;
	add.s32 	%r294, %r293, %r292;
	st.shared.u8 	[%r294+8], %rs377;
	st.shared.u64 	[%r294+16], %rd402;
$L__BB8_65:
	bar.sync 	0;
	setp.ne.s32 	%p264, %r5, 0;
	@%p264 bra 	$L__BB8_124;
	setp.lt.u64 	%p265, %rd121, 33;
	@%p265 bra 	$L__BB8_68;
	ld.shared.u8 	%rs296, [_ZZN3cub18CUB_300001_SM_10006detail6reduce28DeviceReduceSingleTileKernelINS2_10policy_hubIN4cuda3std3__45tupleIJblEEEyN6thrust24THRUST_300001_SM_1000_NS8cuda_cub9__find_if7functorIS9_EEE10Policy1000ENSB_12zip_iteratorINS8_IJNSD_26transform_input_iterator_tIbNSB_6detail15normal_iteratorINSB_10device_ptrIfEEEENS7_10__not_fn_tINSK_10functional5actorINSQ_9compositeIJNSQ_16operator_adaptorINS7_8equal_toIvEEEENSR_INSQ_8argumentILj0EEEEENSR_INSQ_5valueIiEEEEEEEEEEEEENSB_17counting_iteratorIlNSB_11use_defaultES18_S18_EEEEEEEPS9_ySF_S9_S9_NS7_10__identityEEEvT0_T1_T2_T3_T4_T6_E12temp_storage+24];
	ld.shared.u64 	%rd342, [_ZZN3cub18CUB_300001_SM_10006detail6reduce28DeviceReduceSingleTileKernelINS2_10policy_hubIN4cuda3std3__45tupleIJblEEEyN6thrust24THRUST_300001_SM_1000_NS8cuda_cub9__find_if7functorIS9_EEE10Policy1000ENSB_12zip_iteratorINS8_IJNSD_26transform_input_iterator_tIbNSB_6detail15normal_iteratorINSB_10device_ptrIfEEEENS7_10__not_fn_tINSK_10functional5actorINSQ_9compositeIJNSQ_16operator_adaptorINS7_8equal_toIvEEEENSR_INSQ_8argumentILj0EEEEENSR_INSQ_5valueIiEEEEEEEEEEEEENSB_17counting_iteratorIlNSB_11use_defaultES18_S18_EEEEEEEPS9_ySF_S9_S9_NS7_10__identityEEEvT0_T1_T2_T3_T4_T6_E12temp_storage+32];
	and.b16  	%rs297, %rs377, 255;
	setp.eq.s16 	%p266, %rs297, 0;
	setp.eq.s16 	%p267, %rs296, 0;
	min.s64 	%rd343, %rd342, %rd402;
	selp.b16 	%rs298, %rs377, 1, %p267;
	selp.b16 	%rs377, %rs296, %rs298, %p266;
	selp.b64 	%rd344, %rd402, %rd343, %p267;
	selp.b64 	%rd402, %rd342, %rd344, %p266;
$L__BB8_68:
	setp.lt.u64 	%p268, %rd121, 65;
	@%p268 bra 	$L__BB8_70;
	ld.shared.u8 	%rs299, [_ZZN3cub18CUB_300001_SM_10006detail6reduce28DeviceReduceSingleTileKernelINS2_10policy_hubIN4cuda3std3__45tupleIJblEEEyN6thrust24THRUST_300001_SM_1000_NS8cuda_cub9__find_if7functorIS9_EEE10Policy1000ENSB_12zip_iteratorINS8_IJNSD_26transform_input_iterator_tIbNSB_6detail15normal_iteratorINSB_10device_ptrIfEEEENS7_10__not_fn_tINSK_10functional5actorINSQ_9compositeIJNSQ_16operator_adaptorINS7_8equal_toIvEEEENSR_INSQ_8argumentILj0EEEEENSR_INSQ_5valueIiEEEEEEEEEEEEENSB_17counting_iteratorIlNSB_11use_defaultES18_S18_EEEEEEEPS9_ySF_S9_S9_NS7_10__identityEEEvT0_T1_T2_T3_T4_T6_E12temp_storage+40];
	ld.shared.u64 	%rd345, [_ZZN3cub18CUB_300001_SM_10006detail6reduce28DeviceReduceSingleTileKernelINS2_10policy_hubIN4cuda3std3__45tupleIJblEEEyN6thrust24THRUST_300001_SM_1000_NS8cuda_cub9__find_if7functorIS9_EEE10Policy1000ENSB_12zip_iteratorINS8_IJNSD_26transform_input_iterator_tIbNSB_6detail15normal_iteratorINSB_10device_ptrIfEEEENS7_10__not_fn_tINSK_10functional5actorINSQ_9compositeIJNSQ_16operator_adaptorINS7_8equal_toIvEEEENSR_INSQ_8argumentILj0EEEEENSR_INSQ_5valueIiEEEEEEEEEEEEENSB_17counting_iteratorIlNSB_11use_defaultES18_S18_EEEEEEEPS9_ySF_S9_S9_NS7_10__identityEEEvT0_T1_T2_T3_T4_T6_E12temp_storage+48];
	and.b16  	%rs300, %rs377, 255;
	setp.eq.s16 	%p269, %rs300, 0;
	setp.eq.s16 	%p270, %rs299, 0;
	min.s64 	%rd346, %rd345, %rd402;
	selp.b16 	%rs301, %rs377, 1, %p270;
	selp.b16 	%rs377, %rs299, %rs301, %p269;
	selp.b64 	%rd347, %rd402, %rd346, %p270;
	selp.b64 	%rd402, %rd345, %rd347, %p269;
$L__BB8_70:
	setp.lt.u64 	%p271, %rd121, 97;
	@%p271 bra 	$L__BB8_72;
	ld.shared.u8 	%rs302, [_ZZN3cub18CUB_300001_SM_10006detail6reduce28DeviceReduceSingleTileKernelINS2_10policy_hubIN4cuda3std3__45tupleIJblEEEyN6thrust24THRUST_300001_SM_1000_NS8cuda_cub9__find_if7functorIS9_EEE10Policy1000ENSB_12zip_iteratorINS8_IJNSD_26transform_input_iterator_tIbNSB_6detail15normal_iteratorINSB_10device_ptrIfEEEENS7_10__not_fn_tINSK_10functional5actorINSQ_9compositeIJNSQ_16operator_adaptorINS7_8equal_toIvEEEENSR_INSQ_8argumentILj0EEEEENSR_INSQ_5valueIiEEEEEEEEEEEEENSB_17counting_iteratorIlNSB_11use_defaultES18_S18_EEEEEEEPS9_ySF_S9_S9_NS7_10__identityEEEvT0_T1_T2_T3_T4_T6_E12temp_storage+56];
	ld.shared.u64 	%rd348, [_ZZN3cub18CUB_300001_SM_10006detail6reduce28DeviceReduceSingleTileKernelINS2_10policy_hubIN4cuda3std3__45tupleIJblEEEyN6thrust24THRUST_300001_SM_1000_NS8cuda_cub9__find_if7functorIS9_EEE10Policy1000ENSB_12zip_iteratorINS8_IJNSD_26transform_input_iterator_tIbNSB_6detail15normal_iteratorINSB_10device_ptrIfEEEENS7_10__not_fn_tINSK_10functional5actorINSQ_9compositeIJNSQ_16operator_adaptorINS7_8equal_toIvEEEENSR_INSQ_8argumentILj0EEEEENSR_INSQ_5valueIiEEEEEEEEEEEEENSB_17counting_iteratorIlNSB_11use_defaultES18_S18_EEEEEEEPS9_ySF_S9_S9_NS7_10__identityEEEvT0_T1_T2_T3_T4_T6_E12temp_storage+64];
	and.b16  	%rs303, %rs377, 255;
	setp.eq.s16 	%p272, %rs303, 0;
	setp.eq.s16 	%p273, %rs302, 0;
	min.s64 	%rd349, %rd348, %rd402;
	selp.b16 	%rs304, %rs377, 1, %p273;
	selp.b16 	%rs377, %rs302, %rs304, %p272;
	selp.b64 	%rd350, %rd402, %rd349, %p273;
	selp.b64 	%rd402, %rd348, %rd350, %p272;
$L__BB8_72:
	setp.lt.u64 	%p274, %rd121, 129;
	@%p274 bra 	$L__BB8_74;
	ld.shared.u8 	%rs305, [_ZZN3cub18CUB_300001_SM_10006detail6reduce28DeviceReduceSingleTileKernelINS2_10policy_hubIN4cuda3std3__45tupleIJblEEEyN6thrust24THRUST_300001_SM_1000_NS8cuda_cub9__find_if7functorIS9_EEE10Policy1000ENSB_12zip_iteratorINS8_IJNSD_26transform_input_iterator_tIbNSB_6detail15normal_iteratorINSB_10device_ptrIfEEEENS7_10__not_fn_tINSK_10functional5actorINSQ_9compositeIJNSQ_16operator_adaptorINS7_8equal_toIvEEEENSR_INSQ_8argumentILj0EEEEENSR_INSQ_5valueIiEEEEEEEEEEEEENSB_17counting_iteratorIlNSB_11use_defaultES18_S18_EEEEEEEPS9_ySF_S9_S9_NS7_10__identityEEEvT0_T1_T2_T3_T4_T6_E12temp_storage+72];
	ld.shared.u64 	%rd351, [_ZZN3cub18CUB_300001_SM_10006detail6reduce28DeviceReduceSingleTileKernelINS2_10policy_hubIN4cuda3std3__45tupleIJblEEEyN6thrust24THRUST_300001_SM_1000_NS8cuda_cub9__find_if7functorIS9_EEE10Policy1000ENSB_12zip_iteratorINS8_IJNSD_26transform_input_iterator_tIbNSB_6detail15normal_iteratorINSB_10device_ptrIfEEEENS7_10__not_fn_tINSK_10functional5actorINSQ_9compositeIJNSQ_16operator_adaptorINS7_8equal_toIvEEEENSR_INSQ_8argumentILj0EEEEENSR_INSQ_5valueIiEEEEEEEEEEEEENSB_17counting_iteratorIlNSB_11use_defaultES18_S18_EEEEEEEPS9_ySF_S9_S9_NS7_10__identityEEEvT0_T1_T2_T3_T4_T6_E12temp_storage+80];
	and.b16  	%rs306, %rs377, 255;
	setp.eq.s16 	%p275, %rs306, 0;
	setp.eq.s16 	%p276, %rs305, 0;
	min.s64 	%rd352, %rd351, %rd402;
	selp.b16 	%rs307, %rs377, 1, %p276;
	selp.b16 	%rs377, %rs305, %rs307, %p275;
	selp.b64 	%rd353, %rd402, %rd352, %p276;
	selp.b64 	%rd402, %rd351, %rd353, %p275;
$L__BB8_74:
	setp.lt.u64 	%p277, %rd121, 161;
	@%p277 bra 	$L__BB8_76;
	ld.shared.u8 	%rs308, [_ZZN3cub18CUB_300001_SM_10006detail6reduce28DeviceReduceSingleTileKernelINS2_10policy_hubIN4cuda3std3__45tupleIJblEEEyN6thrust24THRUST_300001_SM_1000_NS8cuda_cub9__find_if7functorIS9_EEE10Policy1000ENSB_12zip_iteratorINS8_IJNSD_26transform_input_iterator_tIbNSB_6detail15normal_iteratorINSB_10device_ptrIfEEEENS7_10__not_fn_tINSK_10functional5actorINSQ_9compositeIJNSQ_16operator_adaptorINS7_8equal_toIvEEEENSR_INSQ_8argumentILj0EEEEENSR_INSQ_5valueIiEEEEEEEEEEEEENSB_17counting_iteratorIlNSB_11use_defaultES18_S18_EEEEEEEPS9_ySF_S9_S9_NS7_10__identityEEEvT0_T1_T2_T3_T4_T6_E12temp_storage+88];
	ld.shared.u64 	%rd354, [_ZZN3cub18CUB_300001_SM_10006detail6reduce28DeviceReduceSingleTileKernelINS2_10policy_hubIN4cuda3std3__45tupleIJblEEEyN6thrust24THRUST_300001_SM_1000_NS8cuda_cub9__find_if7functorIS9_EEE10Policy1000ENSB_12zip_iteratorINS8_IJNSD_26transform_input_iterator_tIbNSB_6detail15normal_iteratorINSB_10device_ptrIfEEEENS7_10__not_fn_tINSK_10functional5actorINSQ_9compositeIJNSQ_16operator_adaptorINS7_8equal_toIvEEEENSR_INSQ_8argumentILj0EEEEENSR_INSQ_5valueIiEEEEEEEEEEEEENSB_17counting_iteratorIlNSB_11use_defaultES18_S18_EEEEEEEPS9_ySF_S9_S9_NS7_10__identityEEEvT0_T1_T2_T3_T4_T6_E12temp_storage+96];
	and.b16  	%rs309, %rs377, 255;
	setp.eq.s16 	%p278, %rs309, 0;
	setp.eq.s16 	%p279, %rs308, 0;
	min.s64 	%rd355, %rd354, %rd402;
	selp.b16 	%rs310, %rs377, 1, %p279;
	selp.b16 	%rs377, %rs308, %rs310, %p278;
	selp.b64 	%rd356, %rd402, %rd355, %p279;
	selp.b64 	%rd402, %rd354, %rd356, %p278;
$L__BB8_76:
	setp.lt.u64 	%p280, %rd121, 193;
	@%p280 bra 	$L__BB8_78;
	ld.shared.u8 	%rs311, [_ZZN3cub18CUB_300001_SM_10006detail6reduce28DeviceReduceSingleTileKernelINS2_10policy_hubIN4cuda3std3__45tupleIJblEEEyN6thrust24THRUST_300001_SM_1000_NS8cuda_cub9__find_if7functorIS9_EEE10Policy1000ENSB_12zip_iteratorINS8_IJNSD_26transform_input_iterator_tIbNSB_6detail15normal_iteratorINSB_10device_ptrIfEEEENS7_10__not_fn_tINSK_10functional5actorINSQ_9compositeIJNSQ_16operator_adaptorINS7_8equal_toIvEEEENSR_INSQ_8argumentILj0EEEEENSR_INSQ_5valueIiEEEEEEEEEEEEENSB_17counting_iteratorIlNSB_11use_defaultES18_S18_EEEEEEEPS9_ySF_S9_S9_NS7_10__identityEEEvT0_T1_T2_T3_T4_T6_E12temp_storage+104];
	ld.shared.u64 	%rd357, [_ZZN3cub18CUB_300001_SM_10006detail6reduce28DeviceReduceSingleTileKernelINS2_10policy_hubIN4cuda3std3__45tupleIJblEEEyN6thrust24THRUST_300001_SM_1000_NS8cuda_cub9__find_if7functorIS9_EEE10Policy1000ENSB_12zip_iteratorINS8_IJNSD_26transform_input_iterator_tIbNSB_6detail15normal_iteratorINSB_10device_ptrIfEEEENS7_10__not_fn_tINSK_10functional5actorINSQ_9compositeIJNSQ_16operator_adaptorINS7_8equal_toIvEEEENSR_INSQ_8argumentILj0EEEEENSR_INSQ_5valueIiEEEEEEEEEEEEENSB_17counting_iteratorIlNSB_11use_defaultES18_S18_EEEEEEEPS9_ySF_S9_S9_NS7_10__identityEEEvT0_T1_T2_T3_T4_T6_E12temp_storage+112];
	and.b16  	%rs312, %rs377, 255;
	setp.eq.s16 	%p281, %rs312, 0;
	setp.eq.s16 	%p282, %rs311, 0;
	min.s64 	%rd358, %rd357, %rd402;
	selp.b16 	%rs313, %rs377, 1, %p282;
	selp.b16 	%rs377, %rs311, %rs313, %p281;
	selp.b64 	%rd359, %rd402, %rd358, %p282;
	selp.b64 	%rd402, %rd357, %rd359, %p281;
$L__BB8_78:
	setp.lt.u64 	%p283, %rd121, 225;
	@%p283 bra 	$L__BB8_124;
	ld.shared.u8 	%rs314, [_ZZN3cub18CUB_300001_SM_10006detail6reduce28DeviceReduceSingleTileKernelINS2_10policy_hubIN4cuda3std3__45tupleIJblEEEyN6thrust24THRUST_300001_SM_1000_NS8cuda_cub9__find_if7functorIS9_EEE10Policy1000ENSB_12zip_iteratorINS8_IJNSD_26transform_input_iterator_tIbNSB_6detail15normal_iteratorINSB_10device_ptrIfEEEENS7_10__not_fn_tINSK_10functional5actorINSQ_9compositeIJNSQ_16operator_adaptorINS7_8equal_toIvEEEENSR_INSQ_8argumentILj0EEEEENSR_INSQ_5valueIiEEEEEEEEEEEEENSB_17counting_iteratorIlNSB_11use_defaultES18_S18_EEEEEEEPS9_ySF_S9_S9_NS7_10__identityEEEvT0_T1_T2_T3_T4_T6_E12temp_storage+120];
	ld.shared.u64 	%rd360, [_ZZN3cub18CUB_300001_SM_10006detail6reduce28DeviceReduceSingleTileKernelINS2_10policy_hubIN4cuda3std3__45tupleIJblEEEyN6thrust24THRUST_300001_SM_1000_NS8cuda_cub9__find_if7functorIS9_EEE10Policy1000ENSB_12zip_iteratorINS8_IJNSD_26transform_input_iterator_tIbNSB_6detail15normal_iteratorINSB_10device_ptrIfEEEENS7_10__not_fn_tINSK_10functional5actorINSQ_9compositeIJNSQ_16operator_adaptorINS7_8equal_toIvEEEENSR_INSQ_8argumentILj0EEEEENSR_INSQ_5valueIiEEEEEEEEEEEEENSB_17counting_iteratorIlNSB_11use_defaultES18_S18_EEEEEEEPS9_ySF_S9_S9_NS7_10__identityEEEvT0_T1_T2_T3_T4_T6_E12temp_storage+128];
	and.b16  	%rs315, %rs377, 255;
	setp.eq.s16 	%p284, %rs315, 0;
	setp.eq.s16 	%p285, %rs314, 0;
	min.s64 	%rd361, %rd360, %rd402;
	selp.b16 	%rs316, %rs377, 1, %p285;
	selp.b16 	%rs377, %rs314, %rs316, %p284;
	selp.b64 	%rd362, %rd402, %rd361, %p285;
	selp.b64 	%rd402, %rd360, %rd362, %p284;
	bra.uni 	$L__BB8_124;
$L__BB8_80:
	mov.u32 	%r24, %tid.x;
	cvt.rn.f32.s32 	%f7, %r39;
	cvt.u64.u32 	%rd72, %r24;
	mul.wide.u32 	%rd125, %r24, 4;
	add.s64 	%rd73, %rd2, %rd125;
	ld.global.f32 	%f8, [%rd73];
	setp.eq.f32 	%p3, %f8, %f7;
	add.s32 	%r40, %r24, 256;
	cvt.u64.u32 	%rd126, %r40;
	ld.global.f32 	%f9, [%rd73+1024];
	setp.eq.f32 	%p4, %f9, %f7;
	add.s32 	%r41, %r24, 512;
	cvt.u64.u32 	%rd127, %r41;
	add.s64 	%rd128, %rd120, %rd127;
	ld.global.f32 	%f11, [%rd73+2048];
	setp.eq.f32 	%p5, %f11, %f7;
	add.s64 	%rd129, %rd128, 256;
	ld.global.f32 	%f12, [%rd73+3072];
	setp.neu.f32 	%p7, %f12, %f7;
	and.pred  	%p9, %p3, %p4;
	selp.b64 	%rd130, %rd126, %rd72, %p3;
	add.s64 	%rd131, %rd120, %rd130;
	min.s64 	%rd132, %rd128, %rd131;
	and.pred  	%p10, %p9, %p5;
	selp.b64 	%rd133, %rd131, %rd132, %p5;
	selp.b64 	%rd134, %rd128, %rd133, %p9;
	min.s64 	%rd135, %rd129, %rd134;
	not.pred 	%p11, %p10;
	or.pred  	%p12, %p11, %p7;
	selp.u16 	%rs377, 1, 0, %p12;
	selp.b64 	%rd136, %rd135, %rd134, %p7;
	selp.b64 	%rd402, %rd129, %rd136, %p10;
	add.s64 	%rd75, %rd121, -1024;
	setp.lt.u64 	%p13, %rd75, 1024;
	mov.b64 	%rd422, 1024;
	@%p13 bra 	$L__BB8_88;
	mov.b64 	%rd422, 1024;
$L__BB8_82:
	add.s64 	%rd138, %rd422, %rd72;
	shl.b64 	%rd139, %rd422, 2;
	add.s64 	%rd140, %rd73, %rd139;
	add.s64 	%rd78, %rd138, %rd120;
	ld.global.f32 	%f3, [%rd140];
	ld.global.f32 	%f4, [%rd140+1024];
	ld.global.f32 	%f5, [%rd140+2048];
	ld.global.f32 	%f6, [%rd140+3072];
	and.b16  	%rs97, %rs377, 255;
	setp.eq.s16 	%p14, %rs97, 0;
	@%p14 bra 	$L__BB8_85;
	setp.eq.f32 	%p15, %f3, %f7;
	@%p15 bra 	$L__BB8_86;
	min.s64 	%rd402, %rd78, %rd402;
	mov.b16 	%rs377, 1;
	bra.uni 	$L__BB8_86;
$L__BB8_85:
	setp.neu.f32 	%p16, %f3, %f7;
	selp.u16 	%rs377, 1, 0, %p16;
	mov.u64 	%rd402, %rd78;
$L__BB8_86:
	add.s64 	%rd141, %rd78, 256;
	add.s64 	%rd142, %rd78, 512;
	add.s64 	%rd143, %rd78, 768;
	setp.neu.f32 	%p17, %f6, %f7;
	setp.neu.f32 	%p18, %f5, %f7;
	setp.neu.f32 	%p19, %f4, %f7;
	and.b16  	%rs99, %rs377, 255;
	setp.eq.s16 	%p20, %rs99, 0;
	min.s64 	%rd144, %rd141, %rd402;
	selp.b16 	%rs100, 1, %rs377, %p19;
	selp.u16 	%rs101, 1, 0, %p19;
	selp.b16 	%rs102, %rs101, %rs100, %p20;
	and.b16  	%rs103, %rs102, 255;
	selp.b64 	%rd145, %rd144, %rd402, %p19;
	selp.b64 	%rd146, %rd141, %rd145, %p20;
	setp.eq.s16 	%p21, %rs103, 0;
	min.s64 	%rd147, %rd142, %rd146;
	selp.b16 	%rs104, 1, %rs102, %p18;
	selp.u16 	%rs105, 1, 0, %p18;
	selp.b16 	%rs106, %rs105, %rs104, %p21;
	and.b16  	%rs107, %rs106, 255;
	selp.b64 	%rd148, %rd147, %rd146, %p18;
	selp.b64 	%rd149, %rd142, %rd148, %p21;
	setp.eq.s16 	%p22, %rs107, 0;
	min.s64 	%rd150, %rd143, %rd149;
	selp.b16 	%rs108, 1, %rs106, %p17;
	selp.u16 	%rs109, 1, 0, %p17;
	selp.b16 	%rs377, %rs109, %rs108, %p22;
	selp.b64 	%rd151, %rd150, %rd149, %p17;
	selp.b64 	%rd402, %rd143, %rd151, %p22;
	sub.s64 	%rd152, %rd121, %rd422;
	setp.lt.u64 	%p23, %rd152, 1024;
	@%p23 bra 	$L__BB8_100;
	add.s64 	%rd422, %rd422, 1024;
	setp.le.u64 	%p24, %rd422, %rd75;
	@%p24 bra 	$L__BB8_82;
$L__BB8_88:
	setp.le.u64 	%p25, %rd121, %rd422;
	cvt.u32.u64 	%r42, %rd422;
	cvt.u32.u64 	%r43, %rd121;
	sub.s32 	%r44, %r43, %r42;
	setp.ge.s32 	%p26, %r24, %r44;
	or.pred  	%p27, %p25, %p26;
	@%p27 bra 	$L__BB8_100;
	not.b32 	%r47, %r24;
	add.s32 	%r48, %r47, %r43;
	sub.s32 	%r25, %r48, %r42;
	shr.u32 	%r50, %r25, 8;
	add.s32 	%r26, %r50, 1;
	and.b32  	%r27, %r26, 7;
	setp.lt.u32 	%p28, %r25, 1792;
	mov.u32 	%r415, %r24;
	@%p28 bra 	$L__BB8_92;
	and.b32  	%r51, %r26, 33554424;
	neg.s32 	%r413, %r51;
	mov.u32 	%r415, %r24;
$L__BB8_91:
	.pragma "nounroll";
	cvt.u64.u32 	%rd154, %r415;
	add.s64 	%rd155, %rd422, %rd154;
	shl.b64 	%rd156, %rd155, 2;
	add.s64 	%rd157, %rd2, %rd156;
	add.s64 	%rd158, %rd155, %rd120;
	ld.global.f32 	%f13, [%rd157];
	setp.neu.f32 	%p29, %f13, %f7;
	selp.u16 	%rs111, 1, 0, %p29;
	and.b16  	%rs112, %rs377, 255;
	setp.ne.s16 	%p31, %rs112, 0;
	and.pred  	%p32, %p31, %p29;
	min.s64 	%rd159, %rd158, %rd402;
	setp.eq.s16 	%p33, %rs112, 0;
	selp.b16 	%rs113, %rs111, %rs377, %p33;
	selp.b64 	%rd160, %rd158, %rd402, %p33;
	selp.b16 	%rs114, 1, %rs113, %p32;
	and.b16  	%rs115, %rs114, 255;
	selp.b64 	%rd161, %rd159, %rd160, %p32;
	add.s64 	%rd162, %rd158, 256;
	ld.global.f32 	%f14, [%rd157+1024];
	setp.neu.f32 	%p34, %f14, %f7;
	selp.u16 	%rs116, 1, 0, %p34;
	setp.ne.s16 	%p36, %rs115, 0;
	and.pred  	%p37, %p36, %p34;
	min.s64 	%rd163, %rd162, %rd161;
	setp.eq.s16 	%p38, %rs115, 0;
	selp.b16 	%rs117, %rs116, %rs114, %p38;
	selp.b64 	%rd164, %rd162, %rd161, %p38;
	selp.b16 	%rs118, 1, %rs117, %p37;
	and.b16  	%rs119, %rs118, 255;
	selp.b64 	%rd165, %rd163, %rd164, %p37;
	add.s64 	%rd166, %rd158, 512;
	ld.global.f32 	%f15, [%rd157+2048];
	setp.neu.f32 	%p39, %f15, %f7;
	selp.u16 	%rs120, 1, 0, %p39;
	setp.ne.s16 	%p41, %rs119, 0;
	and.pred  	%p42, %p41, %p39;
	min.s64 	%rd167, %rd166, %rd165;
	setp.eq.s16 	%p43, %rs119, 0;
	selp.b16 	%rs121, %rs120, %rs118, %p43;
	selp.b64 	%rd168, %rd166, %rd165, %p43;
	selp.b16 	%rs122, 1, %rs121, %p42;
	and.b16  	%rs123, %rs122, 255;
	selp.b64 	%rd169, %rd167, %rd168, %p42;
	add.s64 	%rd170, %rd158, 768;
	ld.global.f32 	%f16, [%rd157+3072];
	setp.neu.f32 	%p44, %f16, %f7;
	selp.u16 	%rs124, 1, 0, %p44;
	setp.ne.s16 	%p46, %rs123, 0;
	and.pred  	%p47, %p46, %p44;
	min.s64 	%rd171, %rd170, %rd169;
	setp.eq.s16 	%p48, %rs123, 0;
	selp.b16 	%rs125, %rs124, %rs122, %p48;
	selp.b64 	%rd172, %rd170, %rd169, %p48;
	selp.b16 	%rs126, 1, %rs125, %p47;
	and.b16  	%rs127, %rs126, 255;
	selp.b64 	%rd173, %rd171, %rd172, %p47;
	add.s64 	%rd174, %rd158, 1024;
	ld.global.f32 	%f17, [%rd157+4096];
	setp.neu.f32 	%p49, %f17, %f7;
	selp.u16 	%rs128, 1, 0, %p49;
	setp.ne.s16 	%p51, %rs127, 0;
	and.pred  	%p52, %p51, %p49;
	min.s64 	%rd175, %rd174, %rd173;
	setp.eq.s16 	%p53, %rs127, 0;
	selp.b16 	%rs129, %rs128, %rs126, %p53;
	selp.b64 	%rd176, %rd174, %rd173, %p53;
	selp.b16 	%rs130, 1, %rs129, %p52;
	and.b16  	%rs131, %rs130, 255;
	selp.b64 	%rd177, %rd175, %rd176, %p52;
	add.s64 	%rd178, %rd158, 1280;
	ld.global.f32 	%f18, [%rd157+5120];
	setp.neu.f32 	%p54, %f18, %f7;
	selp.u16 	%rs132, 1, 0, %p54;
	setp.ne.s16 	%p56, %rs131, 0;
	and.pred  	%p57, %p56, %p54;
	min.s64 	%rd179, %rd178, %rd177;
	setp.eq.s16 	%p58, %rs131, 0;
	selp.b16 	%rs133, %rs132, %rs130, %p58;
	selp.b64 	%rd180, %rd178, %rd177, %p58;
	selp.b16 	%rs134, 1, %rs133, %p57;
	and.b16  	%rs135, %rs134, 255;
	selp.b64 	%rd181, %rd179, %rd180, %p57;
	add.s64 	%rd182, %rd158, 1536;
	ld.global.f32 	%f19, [%rd157+6144];
	setp.neu.f32 	%p59, %f19, %f7;
	selp.u16 	%rs136, 1, 0, %p59;
	setp.ne.s16 	%p61, %rs135, 0;
	and.pred  	%p62, %p61, %p59;
	min.s64 	%rd183, %rd182, %rd181;
	setp.eq.s16 	%p63, %rs135, 0;
	selp.b16 	%rs137, %rs136, %rs134, %p63;
	selp.b64 	%rd184, %rd182, %rd181, %p63;
	selp.b16 	%rs138, 1, %rs137, %p62;
	and.b16  	%rs139, %rs138, 255;
	selp.b64 	%rd185, %rd183, %rd184, %p62;
	add.s64 	%rd186, %rd158, 1792;
	ld.global.f32 	%f20, [%rd157+7168];
	setp.neu.f32 	%p64, %f20, %f7;
	selp.u16 	%rs140, 1, 0, %p64;
	setp.ne.s16 	%p66, %rs139, 0;
	and.pred  	%p67, %p66, %p64;
	min.s64 	%rd187, %rd186, %rd185;
	setp.eq.s16 	%p68, %rs139, 0;
	selp.b16 	%rs141, %rs140, %rs138, %p68;
	selp.b64 	%rd188, %rd186, %rd185, %p68;
	selp.b16 	%rs377, 1, %rs141, %p67;
	selp.b64 	%rd402, %rd187, %rd188, %p67;
	add.s32 	%r415, %r415, 2048;
	add.s32 	%r413, %r413, 8;
	setp.ne.s32 	%p69, %r413, 0;
	@%p69 bra 	$L__BB8_91;
$L__BB8_92:
	setp.eq.s32 	%p70, %r27, 0;
	@%p70 bra 	$L__BB8_100;
	setp.lt.u32 	%p71, %r27, 4;
	@%p71 bra 	$L__BB8_95;
	cvt.u64.u32 	%rd190, %r415;
	add.s64 	%rd191, %rd422, %rd190;
	shl.b64 	%rd192, %rd191, 2;
	add.s64 	%rd193, %rd2, %rd192;
	add.s64 	%rd194, %rd191, %rd120;
	ld.global.f32 	%f21, [%rd193];
	setp.neu.f32 	%p72, %f21, %f7;
	selp.u16 	%rs143, 1, 0, %p72;
	and.b16  	%rs144, %rs377, 255;
	setp.ne.s16 	%p74, %rs144, 0;
	and.pred  	%p75, %p74, %p72;
	min.s64 	%rd195, %rd194, %rd402;
	setp.eq.s16 	%p76, %rs144, 0;
	selp.b16 	%rs145, %rs143, %rs377, %p76;
	selp.b64 	%rd196, %rd194, %rd402, %p76;
	selp.b16 	%rs146, 1, %rs145, %p75;
	and.b16  	%rs147, %rs146, 255;
	selp.b64 	%rd197, %rd195, %rd196, %p75;
	add.s32 	%r52, %r415, 256;
	cvt.u64.u32 	%rd198, %r52;
	add.s64 	%rd199, %rd422, %rd198;
	add.s64 	%rd200, %rd199, %rd120;
	ld.global.f32 	%f22, [%rd193+1024];
	setp.neu.f32 	%p77, %f22, %f7;
	selp.u16 	%rs148, 1, 0, %p77;
	setp.ne.s16 	%p79, %rs147, 0;
	and.pred  	%p80, %p79, %p77;
	min.s64 	%rd201, %rd200, %rd197;
	setp.eq.s16 	%p81, %rs147, 0;
	selp.b16 	%rs149, %rs148, %rs146, %p81;
	selp.b64 	%rd202, %rd200, %rd197, %p81;
	selp.b16 	%rs150, 1, %rs149, %p80;
	and.b16  	%rs151, %rs150, 255;
	selp.b64 	%rd203, %rd201, %rd202, %p80;
	add.s32 	%r53, %r415, 512;
	cvt.u64.u32 	%rd204, %r53;
	add.s64 	%rd205, %rd422, %rd204;
	add.s64 	%rd206, %rd205, %rd120;
	ld.global.f32 	%f23, [%rd193+2048];
	setp.neu.f32 	%p82, %f23, %f7;
	selp.u16 	%rs152, 1, 0, %p82;
	setp.ne.s16 	%p84, %rs151, 0;
	and.pred  	%p85, %p84, %p82;
	min.s64 	%rd207, %rd206, %rd203;
	setp.eq.s16 	%p86, %rs151, 0;
	selp.b16 	%rs153, %rs152, %rs150, %p86;
	selp.b64 	%rd208, %rd206, %rd203, %p86;
	selp.b16 	%rs154, 1, %rs153, %p85;
	and.b16  	%rs155, %rs154, 255;
	selp.b64 	%rd209, %rd207, %rd208, %p85;
	add.s32 	%r54, %r415, 768;
	cvt.u64.u32 	%rd210, %r54;
	add.s64 	%rd211, %rd422, %rd210;
	add.s64 	%rd212, %rd211, %rd120;
	ld.global.f32 	%f24, [%rd193+3072];
	setp.neu.f32 	%p87, %f24, %f7;
	selp.u16 	%rs156, 1, 0, %p87;
	setp.ne.s16 	%p89, %rs155, 0;
	and.pred  	%p90, %p89, %p87;
	min.s64 	%rd213, %rd212, %rd209;
	setp.eq.s16 	%p91, %rs155, 0;
	selp.b16 	%rs157, %rs156, %rs154, %p91;
	selp.b64 	%rd214, %rd212, %rd209, %p91;
	selp.b16 	%rs377, 1, %rs157, %p90;
	selp.b64 	%rd402, %rd213, %rd214, %p90;
	add.s32 	%r415, %r415, 1024;
$L__BB8_95:
	and.b32  	%r55, %r26, 3;
	setp.eq.s32 	%p92, %r55, 0;
	@%p92 bra 	$L__BB8_100;
	setp.eq.s32 	%p93, %r55, 1;
	@%p93 bra 	$L__BB8_98;
	cvt.u64.u32 	%rd216, %r415;
	add.s64 	%rd217, %rd422, %rd216;
	shl.b64 	%rd218, %rd217, 2;
	add.s64 	%rd219, %rd2, %rd218;
	add.s64 	%rd220, %rd217, %rd120;
	ld.global.f32 	%f25, [%rd219];
	setp.neu.f32 	%p94, %f25, %f7;
	selp.u16 	%rs159, 1, 0, %p94;
	and.b16  	%rs160, %rs377, 255;
	setp.ne.s16 	%p96, %rs160, 0;
	and.pred  	%p97, %p96, %p94;
	min.s64 	%rd221, %rd220, %rd402;
	setp.eq.s16 	%p98, %rs160, 0;
	selp.b16 	%rs161, %rs159, %rs377, %p98;
	selp.b64 	%rd222, %rd220, %rd402, %p98;
	selp.b16 	%rs162, 1, %rs161, %p97;
	and.b16  	%rs163, %rs162, 255;
	selp.b64 	%rd223, %rd221, %rd222, %p97;
	add.s32 	%r56, %r415, 256;
	cvt.u64.u32 	%rd224, %r56;
	add.s64 	%rd225, %rd422, %rd224;
	add.s64 	%rd226, %rd225, %rd120;
	ld.global.f32 	%f26, [%rd219+1024];
	setp.neu.f32 	%p99, %f26, %f7;
	selp.u16 	%rs164, 1, 0, %p99;
	setp.ne.s16 	%p101, %rs163, 0;
	and.pred  	%p102, %p101, %p99;
	min.s64 	%rd227, %rd226, %rd223;
	setp.eq.s16 	%p103, %rs163, 0;
	selp.b16 	%rs165, %rs164, %rs162, %p103;
	selp.b64 	%rd228, %rd226, %rd223, %p103;
	selp.b16 	%rs377, 1, %rs165, %p102;
	selp.b64 	%rd402, %rd227, %rd228, %p102;
	add.s32 	%r415, %r415, 512;
$L__BB8_98:
	and.b32  	%r57, %r25, 256;
	setp.ne.s32 	%p104, %r57, 0;
	@%p104 bra 	$L__BB8_100;
	cvt.u64.u32 	%rd229, %r415;
	add.s64 	%rd230, %rd422, %rd229;
	shl.b64 	%rd231, %rd230, 2;
	add.s64 	%rd232, %rd2, %rd231;
	add.s64 	%rd233, %rd230, %rd120;
	ld.global.f32 	%f27, [%rd232];
	setp.neu.f32 	%p105, %f27, %f7;
	selp.u16 	%rs166, 1, 0, %p105;
	and.b16  	%rs167, %rs377, 255;
	setp.ne.s16 	%p107, %rs167, 0;
	and.pred  	%p108, %p107, %p105;
	min.s64 	%rd234, %rd233, %rd402;
	setp.eq.s16 	%p109, %rs167, 0;
	selp.b16 	%rs168, %rs166, %rs377, %p109;
	selp.b64 	%rd235, %rd233, %rd402, %p109;
	selp.b16 	%rs377, 1, %rs168, %p108;
	selp.b64 	%rd402, %rd234, %rd235, %p108;
$L__BB8_100:
	// begin inline asm
	mov.u32 %r58, %laneid;
	// end inline asm
	cvt.u32.u16 	%r79, %rs377;
	and.b32  	%r60, %r79, 255;
	mov.b32 	%r76, 1;
	mov.b32 	%r77, 31;
	mov.b32 	%r78, -1;
	// begin inline asm
	shfl.sync.down.b32 %r59, %r60, %r76, %r77, %r78;
	// end inline asm
	// begin inline asm
	shfl.sync.down.b32 %r64, %r65, %r76, %r77, %r78;
	// end inline asm
	mov.b64 	{%r70, %r75}, %rd402;
	// begin inline asm
	shfl.sync.down.b32 %r69, %r70, %r76, %r77, %r78;
	// end inline asm
	// begin inline asm
	shfl.sync.down.b32 %r74, %r75, %r76, %r77, %r78;
	// end inline asm
	mov.b64 	%rd97, {%r69, %r74};
	cvt.u16.u32 	%rs77, %r59;
	setp.gt.s32 	%p110, %r58, 30;
	@%p110 bra 	$L__BB8_104;
	and.b16  	%rs169, %rs377, 255;
	setp.eq.s16 	%p111, %rs169, 0;
	and.b16  	%rs170, %rs77, 255;
	setp.eq.s16 	%p112, %rs170, 0;
	or.pred  	%p113, %p111, %p112;
	@%p113 bra 	$L__BB8_103;
	min.s64 	%rd402, %rd97, %rd402;
	mov.b16 	%rs377, 1;
	bra.uni 	$L__BB8_104;
$L__BB8_103:
	setp.eq.s16 	%p114, %rs169, 0;
	selp.b16 	%rs377, %rs77, %rs377, %p114;
	selp.b64 	%rd402, %rd97, %rd402, %p114;
$L__BB8_104:
	cvt.u32.u16 	%r100, %rs377;
	and.b32  	%r81, %r100, 255;
	mov.b32 	%r97, 2;
	mov.b32 	%r98, 31;
	mov.b32 	%r99, -1;
	// begin inline asm
	shfl.sync.down.b32 %r80, %r81, %r97, %r98, %r99;
	// end inline asm
	// begin inline asm
	shfl.sync.down.b32 %r85, %r86, %r97, %r98, %r99;
	// end inline asm
	mov.b64 	{%r91, %r96}, %rd402;
	// begin inline asm
	shfl.sync.down.b32 %r90, %r91, %r97, %r98, %r99;
	// end inline asm
	// begin inline asm
	shfl.sync.down.b32 %r95, %r96, %r97, %r98, %r99;
	// end inline asm
	mov.b64 	%rd101, {%r90, %r95};
	cvt.u16.u32 	%rs80, %r80;
	setp.gt.s32 	%p115, %r58, 29;
	@%p115 bra 	$L__BB8_108;
	and.b16  	%rs173, %rs377, 255;
	setp.eq.s16 	%p116, %rs173, 0;
	and.b16  	%rs174, %rs80, 255;
	setp.eq.s16 	%p117, %rs174, 0;
	or.pred  	%p118, %p116, %p117;
	@%p118 bra 	$L__BB8_107;
	min.s64 	%rd402, %rd101, %rd402;
	mov.b16 	%rs377, 1;
	bra.uni 	$L__BB8_108;
$L__BB8_107:
	setp.eq.s16 	%p119, %rs173, 0;
	selp.b16 	%rs377, %rs80, %rs377, %p119;
	selp.b64 	%rd402, %rd101, %rd402, %p119;
$L__BB8_108:
	cvt.u32.u16 	%r121, %rs377;
	and.b32  	%r102, %r121, 255;
	mov.b32 	%r118, 4;
	mov.b32 	%r119, 31;
	mov.b32 	%r120, -1;
	// begin inline asm
	shfl.sync.down.b32 %r101, %r102, %r118, %r119, %r120;
	// end inline asm
	// begin inline asm
	shfl.sync.down.b32 %r106, %r107, %r118, %r119, %r120;
	// end inline asm
	mov.b64 	{%r112, %r117}, %rd402;
	// begin inline asm
	shfl.sync.down.b32 %r111, %r112, %r118, %r119, %r120;
	// end inline asm
	// begin inline asm
	shfl.sync.down.b32 %r116, %r117, %r118, %r119, %r120;
	// end inline asm
	mov.b64 	%rd105, {%r111, %r116};
	cvt.u16.u32 	%rs83, %r101;
	setp.gt.s32 	%p120, %r58, 27;
	@%p120 bra 	$L__BB8_112;
	and.b16  	%rs177, %rs377, 255;
	setp.eq.s16 	%p121, %rs177, 0;
	and.b16  	%rs178, %rs83, 255;
	setp.eq.s16 	%p122, %rs178, 0;
	or.pred  	%p123, %p121, %p122;
	@%p123 bra 	$L__BB8_111;
	min.s64 	%rd402, %rd105, %rd402;
	mov.b16 	%rs377, 1;
	bra.uni 	$L__BB8_112;
$L__BB8_111:
	setp.eq.s16 	%p124, %rs177, 0;
	selp.b16 	%rs377, %rs83, %rs377, %p124;
	selp.b64 	%rd402, %rd105, %rd402, %p124;
$L__BB8_112:
	cvt.u32.u16 	%r142, %rs377;
	and.b32  	%r123, %r142, 255;
	mov.b32 	%r139, 8;
	mov.b32 	%r140, 31;
	mov.b32 	%r141, -1;
	// begin inline asm
	shfl.sync.down.b32 %r122, %r123, %r139, %r140, %r141;
	// end inline asm
	// begin inline asm
	shfl.sync.down.b32 %r127, %r128, %r139, %r140, %r141;
	// end inline asm
	mov.b64 	{%r133, %r138}, %rd402;
	// begin inline asm
	shfl.sync.down.b32 %r132, %r133, %r139, %r140, %r141;
	// end inline asm
	// begin inline asm
	shfl.sync.down.b32 %r137, %r138, %r139, %r140, %r141;
	// end inline asm
	mov.b64 	%rd109, {%r132, %r137};
	cvt.u16.u32 	%rs86, %r122;
	setp.gt.s32 	%p125, %r58, 23;
	@%p125 bra 	$L__BB8_116;
	and.b16  	%rs181, %rs377, 255;
	setp.eq.s16 	%p126, %rs181, 0;
	and.b16  	%rs182, %rs86, 255;
	setp.eq.s16 	%p127, %rs182, 0;
	or.pred  	%p128, %p126, %p127;
	@%p128 bra 	$L__BB8_115;
	min.s64 	%rd402, %rd109, %rd402;
	mov.b16 	%rs377, 1;
	bra.uni 	$L__BB8_116;
$L__BB8_115:
	setp.eq.s16 	%p129, %rs181, 0;
	selp.b16 	%rs377, %rs86, %rs377, %p129;
	selp.b64 	%rd402, %rd109, %rd402, %p129;
$L__BB8_116:
	cvt.u32.u16 	%r163, %rs377;
	and.b32  	%r144, %r163, 255;
	mov.b32 	%r160, 16;
	mov.b32 	%r161, 31;
	mov.b32 	%r162, -1;
	// begin inline asm
	shfl.sync.down.b32 %r143, %r144, %r160, %r161, %r162;
	// end inline asm
	// begin inline asm
	shfl.sync.down.b32 %r148, %r149, %r160, %r161, %r162;
	// end inline asm
	mov.b64 	{%r154, %r159}, %rd402;
	// begin inline asm
	shfl.sync.down.b32 %r153, %r154, %r160, %r161, %r162;
	// end inline asm
	// begin inline asm
	shfl.sync.down.b32 %r158, %r159, %r160, %r161, %r162;
	// end inline asm
	mov.b64 	%rd113, {%r153, %r158};
	cvt.u16.u32 	%rs89, %r143;
	setp.gt.s32 	%p130, %r58, 15;
	@%p130 bra 	$L__BB8_120;
	and.b16  	%rs185, %rs377, 255;
	setp.eq.s16 	%p131, %rs185, 0;
	and.b16  	%rs186, %rs89, 255;
	setp.eq.s16 	%p132, %rs186, 0;
	or.pred  	%p133, %p131, %p132;
	@%p133 bra 	$L__BB8_119;
	min.s64 	%rd402, %rd113, %rd402;
	mov.b16 	%rs377, 1;
	bra.uni 	$L__BB8_120;
$L__BB8_119:
	setp.eq.s16 	%p134, %rs185, 0;
	selp.b16 	%rs377, %rs89, %rs377, %p134;
	selp.b64 	%rd402, %rd113, %rd402, %p134;
$L__BB8_120:
	setp.ne.s32 	%p135, %r58, 0;
	@%p135 bra 	$L__BB8_122;
	shr.u32 	%r164, %r24, 1;
	and.b32  	%r165, %r164, 496;
	mov.u32 	%r166, _ZZN3cub18CUB_300001_SM_10006detail6reduce28DeviceReduceSingleTileKernelINS2_10policy_hubIN4cuda3std3__45tupleIJblEEEyN6thrust24THRUST_300001_SM_1000_NS8cuda_cub9__find_if7functorIS9_EEE10Policy1000ENSB_12zip_iteratorINS8_IJNSD_26transform_input_iterator_tIbNSB_6detail15normal_iteratorINSB_10device_ptrIfEEEENS7_10__not_fn_tINSK_10functional5actorINSQ_9compositeIJNSQ_16operator_adaptorINS7_8equal_toIvEEEENSR_INSQ_8argumentILj0EEEEENSR_INSQ_5valueIiEEEEEEEEEEEEENSB_17counting_iteratorIlNSB_11use_defaultES18_S18_EEEEEEEPS9_ySF_S9_S9_NS7_10__identityEEEvT0_T1_T2_T3_T4_T6_E12temp_storage;
	add.s32 	%r167, %r166, %r165;
	st.shared.u8 	[%r167+8], %rs377;
	st.shared.u64 	[%r167+16], %rd402;
$L__BB8_122:
	bar.sync 	0;
	setp.ne.s32 	%p136, %r24, 0;
	@%p136 bra 	$L__BB8_124;
	ld.shared.u8 	%rs189, [_ZZN3cub18CUB_300001_SM_10006detail6reduce28DeviceReduceSingleTileKernelINS2_10policy_hubIN4cuda3std3__45tupleIJblEEEyN6thrust24THRUST_300001_SM_1000_NS8cuda_cub9__find_if7functorIS9_EEE10Policy1000ENSB_12zip_iteratorINS8_IJNSD_26transform_input_iterator_tIbNSB_6detail15normal_iteratorINSB_10device_ptrIfEEEENS7_10__not_fn_tINSK_10functional5actorINSQ_9compositeIJNSQ_16operator_adaptorINS7_8equal_toIvEEEENSR_INSQ_8argumentILj0EEEEENSR_INSQ_5valueIiEEEEEEEEEEEEENSB_17counting_iteratorIlNSB_11use_defaultES18_S18_EEEEEEEPS9_ySF_S9_S9_NS7_10__identityEEEvT0_T1_T2_T3_T4_T6_E12temp_storage+24];
	ld.shared.u64 	%rd236, [_ZZN3cub18CUB_300001_SM_10006detail6reduce28DeviceReduceSingleTileKernelINS2_10policy_hubIN4cuda3std3__45tupleIJblEEEyN6thrust24THRUST_300001_SM_1000_NS8cuda_cub9__find_if7functorIS9_EEE10Policy1000ENSB_12zip_iteratorINS8_IJNSD_26transform_input_iterator_tIbNSB_6detail15normal_iteratorINSB_10device_ptrIfEEEENS7_10__not_fn_tINSK_10functional5actorINSQ_9compositeIJNSQ_16operator_adaptorINS7_8equal_toIvEEEENSR_INSQ_8argumentILj0EEEEENSR_INSQ_5valueIiEEEEEEEEEEEEENSB_17counting_iteratorIlNSB_11use_defaultES18_S18_EEEEEEEPS9_ySF_S9_S9_NS7_10__identityEEEvT0_T1_T2_T3_T4_T6_E12temp_storage+32];
	and.b16  	%rs190, %rs377, 255;
	setp.eq.s16 	%p137, %rs190, 0;
	setp.eq.s16 	%p138, %rs189, 0;
	min.s64 	%rd237, %rd236, %rd402;
	selp.b16 	%rs191, %rs377, 1, %p138;
	selp.b16 	%rs192, %rs189, %rs191, %p137;
	and.b16  	%rs193, %rs192, 255;
	selp.b64 	%rd238, %rd402, %rd237, %p138;
	selp.b64 	%rd239, %rd236, %rd238, %p137;
	ld.shared.u8 	%rs194, [_ZZN3cub18CUB_300001_SM_10006detail6reduce28DeviceReduceSingleTileKernelINS2_10policy_hubIN4cuda3std3__45tupleIJblEEEyN6thrust24THRUST_300001_SM_1000_NS8cuda_cub9__find_if7functorIS9_EEE10Policy1000ENSB_12zip_iteratorINS8_IJNSD_26transform_input_iterator_tIbNSB_6detail15normal_iteratorINSB_10device_ptrIfEEEENS7_10__not_fn_tINSK_10functional5actorINSQ_9compositeIJNSQ_16operator_adaptorINS7_8equal_toIvEEEENSR_INSQ_8argumentILj0EEEEENSR_INSQ_5valueIiEEEEEEEEEEEEENSB_17counting_iteratorIlNSB_11use_defaultES18_S18_EEEEEEEPS9_ySF_S9_S9_NS7_10__identityEEEvT0_T1_T2_T3_T4_T6_E12temp_storage+40];
	ld.shared.u64 	%rd240, [_ZZN3cub18CUB_300001_SM_10006detail6reduce28DeviceReduceSingleTileKernelINS2_10policy_hubIN4cuda3std3__45tupleIJblEEEyN6thrust24THRUST_300001_SM_1000_NS8cuda_cub9__find_if7functorIS9_EEE10Policy1000ENSB_12zip_iteratorINS8_IJNSD_26transform_input_iterator_tIbNSB_6detail15normal_iteratorINSB_10device_ptrIfEEEENS7_10__not_fn_tINSK_10functional5actorINSQ_9compositeIJNSQ_16operator_adaptorINS7_8equal_toIvEEEENSR_INSQ_8argumentILj0EEEEENSR_INSQ_5valueIiEEEEEEEEEEEEENSB_17counting_iteratorIlNSB_11use_defaultES18_S18_EEEEEEEPS9_ySF_S9_S9_NS7_10__identityEEEvT0_T1_T2_T3_T4_T6_E12temp_storage+48];
	setp.eq.s16 	%p139, %rs193, 0;
	setp.eq.s16 	%p140, %rs194, 0;
	min.s64 	%rd241, %rd240, %rd239;
	selp.b16 	%rs195, %rs192, 1, %p140;
	selp.b16 	%rs196, %rs194, %rs195, %p139;
	and.b16  	%rs197, %rs196, 255;
	selp.b64 	%rd242, %rd239, %rd241, %p140;
	selp.b64 	%rd243, %rd240, %rd242, %p139;
	ld.shared.u8 	%rs198, [_ZZN3cub18CUB_300001_SM_10006detail6reduce28DeviceReduceSingleTileKernelINS2_10policy_hubIN4cuda3std3__45tupleIJblEEEyN6thrust24THRUST_300001_SM_1000_NS8cuda_cub9__find_if7functorIS9_EEE10Policy1000ENSB_12zip_iteratorINS8_IJNSD_26transform_input_iterator_tIbNSB_6detail15normal_iteratorINSB_10device_ptrIfEEEENS7_10__not_fn_tINSK_10functional5actorINSQ_9compositeIJNSQ_16operator_adaptorINS7_8equal_toIvEEEENSR_INSQ_8argumentILj0EEEEENSR_INSQ_5valueIiEEEEEEEEEEEEENSB_17counting_iteratorIlNSB_11use_defaultES18_S18_EEEEEEEPS9_ySF_S9_S9_NS7_10__identityEEEvT0_T1_T2_T3_T4_T6_E12temp_storage+56];
	ld.shared.u64 	%rd244, [_ZZN3cub18CUB_300001_SM_10006detail6reduce28DeviceReduceSingleTileKernelINS2_10policy_hubIN4cuda3std3__45tupleIJblEEEyN6thrust24THRUST_300001_SM_1000_NS8cuda_cub9__find_if7functorIS9_EEE10Policy1000ENSB_12zip_iteratorINS8_IJNSD_26transform_input_iterator_tIbNSB_6detail15normal_iteratorINSB_10device_ptrIfEEEENS7_10__not_fn_tINSK_10functional5actorINSQ_9compositeIJNSQ_16operator_adaptorINS7_8equal_toIvEEEENSR_INSQ_8argumentILj0EEEEENSR_INSQ_5valueIiEEEEEEEEEEEEENSB_17counting_iteratorIlNSB_11use_defaultES18_S18_EEEEEEEPS9_ySF_S9_S9_NS7_10__identityEEEvT0_T1_T2_T3_T4_T6_E12temp_storage+64];
	setp.eq.s16 	%p141, %rs197, 0;
	setp.eq.s16 	%p142, %rs198, 0;
	min.s64 	%rd245, %rd244, %rd243;
	selp.b16 	%rs199, %rs196, 1, %p142;
	selp.b16 	%rs200, %rs198, %rs199, %p141;
	and.b16  	%rs201, %rs200, 255;
	selp.b64 	%rd246, %rd243, %rd245, %p142;
	selp.b64 	%rd247, %rd244, %rd246, %p141;
	ld.shared.u8 	%rs202, [_ZZN3cub18CUB_300001_SM_10006detail6reduce28DeviceReduceSingleTileKernelINS2_10policy_hubIN4cuda3std3__45tupleIJblEEEyN6thrust24THRUST_300001_SM_1000_NS8cuda_cub9__find_if7functorIS9_EEE10Policy1000ENSB_12zip_iteratorINS8_IJNSD_26transform_input_iterator_tIbNSB_6detail15normal_iteratorINSB_10device_ptrIfEEEENS7_10__not_fn_tINSK_10functional5actorINSQ_9compositeIJNSQ_16operator_adaptorINS7_8equal_toIvEEEENSR_INSQ_8argumentILj0EEEEENSR_INSQ_5valueIiEEEEEEEEEEEEENSB_17counting_iteratorIlNSB_11use_defaultES18_S18_EEEEEEEPS9_ySF_S9_S9_NS7_10__identityEEEvT0_T1_T2_T3_T4_T6_E12temp_storage+72];
	ld.shared.u64 	%rd248, [_ZZN3cub18CUB_300001_SM_10006detail6reduce28DeviceReduceSingleTileKernelINS2_10policy_hubIN4cuda3std3__45tupleIJblEEEyN6thrust24THRUST_300001_SM_1000_NS8cuda_cub9__find_if7functorIS9_EEE10Policy1000ENSB_12zip_iteratorINS8_IJNSD_26transform_input_iterator_tIbNSB_6detail15normal_iteratorINSB_10device_ptrIfEEEENS7_10__not_fn_tINSK_10functional5actorINSQ_9compositeIJNSQ_16operator_adaptorINS7_8equal_toIvEEEENSR_INSQ_8argumentILj0EEEEENSR_INSQ_5valueIiEEEEEEEEEEEEENSB_17counting_iteratorIlNSB_11use_defaultES18_S18_EEEEEEEPS9_ySF_S9_S9_NS7_10__identityEEEvT0_T1_T2_T3_T4_T6_E12temp_storage+80];
	setp.eq.s16 	%p143, %rs201, 0;
	setp.eq.s16 	%p144, %rs202, 0;
	min.s64 	%rd249, %rd248, %rd247;
	selp.b16 	%rs203, %rs200, 1, %p144;
	selp.b16 	%rs204, %rs202, %rs203, %p143;
	and.b16  	%rs205, %rs204, 255;
	selp.b64 	%rd250, %rd247, %rd249, %p144;
	selp.b64 	%rd251, %rd248, %rd250, %p143;
	ld.shared.u8 	%rs206, [_ZZN3cub18CUB_300001_SM_10006detail6reduce28DeviceReduceSingleTileKernelINS2_10policy_hubIN4cuda3std3__45tupleIJblEEEyN6thrust24THRUST_300001_SM_1000_NS8cuda_cub9__find_if7functorIS9_EEE10Policy1000ENSB_12zip_iteratorINS8_IJNSD_26transform_input_iterator_tIbNSB_6detail15normal_iteratorINSB_10device_ptrIfEEEENS7_10__not_fn_tINSK_10functional5actorINSQ_9compositeIJNSQ_16operator_adaptorINS7_8equal_toIvEEEENSR_INSQ_8argumentILj0EEEEENSR_INSQ_5valueIiEEEEEEEEEEEEENSB_17counting_iteratorIlNSB_11use_defaultES18_S18_EEEEEEEPS9_ySF_S9_S9_NS7_10__identityEEEvT0_T1_T2_T3_T4_T6_E12temp_storage+88];
	ld.shared.u64 	%rd252, [_ZZN3cub18CUB_300001_SM_10006detail6reduce28DeviceReduceSingleTileKernelINS2_10policy_hubIN4cuda3std3__45tupleIJblEEEyN6thrust24THRUST_300001_SM_1000_NS8cuda_cub9__find_if7functorIS9_EEE10Policy1000ENSB_12zip_iteratorINS8_IJNSD_26transform_input_iterator_tIbNSB_6detail15normal_iteratorINSB_10device_ptrIfEEEENS7_10__not_fn_tINSK_10functional5actorINSQ_9compositeIJNSQ_16operator_adaptorINS7_8equal_toIvEEEENSR_INSQ_8argumentILj0EEEEENSR_INSQ_5valueIiEEEEEEEEEEEEENSB_17counting_iteratorIlNSB_11use_defaultES18_S18_EEEEEEEPS9_ySF_S9_S9_NS7_10__identityEEEvT0_T1_T2_T3_T4_T6_E12temp_storage+96];
	setp.eq.s16 	%p145, %rs205, 0;
	setp.eq.s16 	%p146, %rs206, 0;
	min.s64 	%rd253, %rd252, %rd251;
	selp.b16 	%rs207, %rs204, 1, %p146;
	selp.b16 	%rs208, %rs206, %rs207, %p145;
	and.b16  	%rs209, %rs208, 255;
	selp.b64 	%rd254, %rd251, %rd253, %p146;
	selp.b64 	%rd255, %rd252, %rd254, %p145;
	ld.shared.u8 	%rs210, [_ZZN3cub18CUB_300001_SM_10006detail6reduce28DeviceReduceSingleTileKernelINS2_10policy_hubIN4cuda3std3__45tupleIJblEEEyN6thrust24THRUST_300001_SM_1000_NS8cuda_cub9__find_if7functorIS9_EEE10Policy1000ENSB_12zip_iteratorINS8_IJNSD_26transform_input_iterator_tIbNSB_6detail15normal_iteratorINSB_10device_ptrIfEEEENS7_10__not_fn_tINSK_10functional5actorINSQ_9compositeIJNSQ_16operator_adaptorINS7_8equal_toIvEEEENSR_INSQ_8argumentILj0EEEEENSR_INSQ_5valueIiEEEEEEEEEEEEENSB_17counting_iteratorIlNSB_11use_defaultES18_S18_EEEEEEEPS9_ySF_S9_S9_NS7_10__identityEEEvT0_T1_T2_T3_T4_T6_E12temp_storage+104];
	ld.shared.u64 	%rd256, [_ZZN3cub18CUB_300001_SM_10006detail6reduce28DeviceReduceSingleTileKernelINS2_10policy_hubIN4cuda3std3__45tupleIJblEEEyN6thrust24THRUST_300001_SM_1000_NS8cuda_cub9__find_if7functorIS9_EEE10Policy1000ENSB_12zip_iteratorINS8_IJNSD_26transform_input_iterator_tIbNSB_6detail15normal_iteratorINSB_10device_ptrIfEEEENS7_10__not_fn_tINSK_10functional5actorINSQ_9compositeIJNSQ_16operator_adaptorINS7_8equal_toIvEEEENSR_INSQ_8argumentILj0EEEEENSR_INSQ_5valueIiEEEEEEEEEEEEENSB_17counting_iteratorIlNSB_11use_defaultES18_S18_EEEEEEEPS9_ySF_S9_S9_NS7_10__identityEEEvT0_T1_T2_T3_T4_T6_E12temp_storage+112];
	setp.eq.s16 	%p147, %rs209, 0;
	setp.eq.s16 	%p148, %rs210, 0;
	min.s64 	%rd257, %rd256, %rd255;
	selp.b16 	%rs211, %rs208, 1, %p148;
	selp.b16 	%rs212, %rs210, %rs211, %p147;
	and.b16  	%rs213, %rs212, 255;
	selp.b64 	%rd258, %rd255, %rd257, %p148;
	selp.b64 	%rd259, %rd256, %rd258, %p147;
	ld.shared.u8 	%rs214, [_ZZN3cub18CUB_300001_SM_10006detail6reduce28DeviceReduceSingleTileKernelINS2_10policy_hubIN4cuda3std3__45tupleIJblEEEyN6thrust24THRUST_300001_SM_1000_NS8cuda_cub9__find_if7functorIS9_EEE10Policy1000ENSB_12zip_iteratorINS8_IJNSD_26transform_input_iterator_tIbNSB_6detail15normal_iteratorINSB_10device_ptrIfEEEENS7_10__not_fn_tINSK_10functional5actorINSQ_9compositeIJNSQ_16operator_adaptorINS7_8equal_toIvEEEENSR_INSQ_8argumentILj0EEEEENSR_INSQ_5valueIiEEEEEEEEEEEEENSB_17counting_iteratorIlNSB_11use_defaultES18_S18_EEEEEEEPS9_ySF_S9_S9_NS7_10__identityEEEvT0_T1_T2_T3_T4_T6_E12temp_storage+120];
	ld.shared.u64 	%rd260, [_ZZN3cub18CUB_300001_SM_10006detail6reduce28DeviceReduceSingleTileKernelINS2_10policy_hubIN4cuda3std3__45tupleIJblEEEyN6thrust24THRUST_300001_SM_1000_NS8cuda_cub9__find_if7functorIS9_EEE10Policy1000ENSB_12zip_iteratorINS8_IJNSD_26transform_input_iterator_tIbNSB_6detail15normal_iteratorINSB_10device_ptrIfEEEENS7_10__not_fn_tINSK_10functional5actorINSQ_9compositeIJNSQ_16operator_adaptorINS7_8equal_toIvEEEENSR_INSQ_8argumentILj0EEEEENSR_INSQ_5valueIiEEEEEEEEEEEEENSB_17counting_iteratorIlNSB_11use_defaultES18_S18_EEEEEEEPS9_ySF_S9_S9_NS7_10__identityEEEvT0_T1_T2_T3_T4_T6_E12temp_storage+128];
	setp.eq.s16 	%p149, %rs213, 0;
	setp.eq.s16 	%p150, %rs214, 0;
	min.s64 	%rd261, %rd260, %rd259;
	selp.b16 	%rs215, %rs212, 1, %p150;
	selp.b16 	%rs377, %rs214, %rs215, %p149;
	selp.b64 	%rd262, %rd259, %rd261, %p150;
	selp.b64 	%rd402, %rd260, %rd262, %p149;
$L__BB8_124:
	mov.u32 	%r405, %tid.x;
	setp.ne.s32 	%p327, %r405, 0;
	@%p327 bra 	$L__BB8_126;
	setp.eq.s16 	%p328, %rs96, 0;
	and.b16  	%rs365, %rs377, 255;
	setp.eq.s16 	%p329, %rs365, 0;
	min.s64 	%rd390, %rd402, %rd122;
	selp.b16 	%rs366, %rs96, 1, %p329;
	selp.b16 	%rs367, %rs377, %rs366, %p328;
	selp.b64 	%rd391, %rd122, %rd390, %p329;
	selp.b64 	%rd392, %rd402, %rd391, %p328;
	st.global.u8 	[%rd1], %rs367;
	st.global.u64 	[%rd1+8], %rd392;
$L__BB8_126:
	ret;

}
	// .globl	_ZN3cub18CUB_300001_SM_10006detail6reduce18DeviceReduceKernelINS2_10policy_hubIN4cuda3std3__45tupleIJblEEEyN6thrust24THRUST_300001_SM_1000_NS8cuda_cub9__find_if7functorIS9_EEE10Policy1000ENSB_12zip_iteratorINS8_IJNSD_26transform_input_iterator_tIbNSB_6detail15normal_iteratorINSB_10device_ptrIfEEEENS7_10__not_fn_tINSK_10functional5actorINSQ_9compositeIJNSQ_16operator_adaptorINS7_8equal_toIvEEEENSR_INSQ_8argumentILj0EEEEENSR_INSQ_5valueIiEEEEEEEEEEEEENSB_17counting_iteratorIlNSB_11use_defaultES18_S18_EEEEEEEySF_S9_NS7_10__identityEEEvT0_PT3_T1_NS0_13GridEvenShareIS1G_EET2_T4_
.visible .entry _ZN3cub18CUB_300001_SM_10006detail6reduce18DeviceReduceKernelINS2_10policy_hubIN4cuda3std3__45tupleIJblEEEyN6thrust24THRUST_300001_SM_1000_NS8cuda_cub9__find_if7functorIS9_EEE10Policy1000ENSB_12zip_iteratorINS8_IJNSD_26transform_input_iterator_tIbNSB_6detail15normal_iteratorINSB_10device_ptrIfEEEENS7_10__not_fn_tINSK_10functional5actorINSQ_9compositeIJNSQ_16operator_adaptorINS7_8equal_toIvEEEENSR_INSQ_8argumentILj0EEEEENSR_INSQ_5valueIiEEEEEEEEEEEEENSB_17counting_iteratorIlNSB_11use_defaultES18_S18_EEEEEEEySF_S9_NS7_10__identityEEEvT0_PT3_T1_NS0_13GridEvenShareIS1G_EET2_T4_(
	.param .align 8 .b8 _ZN3cub18CUB_300001_SM_10006detail6reduce18DeviceReduceKernelINS2_10policy_hubIN4cuda3std3__45tupleIJblEEEyN6thrust24THRUST_300001_SM_1000_NS8cuda_cub9__find_if7functorIS9_EEE10Policy1000ENSB_12zip_iteratorINS8_IJNSD_26transform_input_iterator_tIbNSB_6detail15normal_iteratorINSB_10device_ptrIfEEEENS7_10__not_fn_tINSK_10functional5actorINSQ_9compositeIJNSQ_16operator_adaptorINS7_8equal_toIvEEEENSR_INSQ_8argumentILj0EEEEENSR_INSQ_5valueIiEEEEEEEEEEEEENSB_17counting_iteratorIlNSB_11use_defaultES18_S18_EEEEEEEySF_S9_NS7_10__identityEEEvT0_PT3_T1_NS0_13GridEvenShareIS1G_EET2_T4__param_0[24],
	.param .u64 .ptr .align 1 _ZN3cub18CUB_300001_SM_10006detail6reduce18DeviceReduceKernelINS2_10policy_hubIN4cuda3std3__45tupleIJblEEEyN6thrust24THRUST_300001_SM_1000_NS8cuda_cub9__find_if7functorIS9_EEE10Policy1000ENSB_12zip_iteratorINS8_IJNSD_26transform_input_iterator_tIbNSB_6detail15normal_iteratorINSB_10device_ptrIfEEEENS7_10__not_fn_tINSK_10functional5actorINSQ_9compositeIJNSQ_16operator_adaptorINS7_8equal_toIvEEEENSR_INSQ_8argumentILj0EEEEENSR_INSQ_5valueIiEEEEEEEEEEEEENSB_17counting_iteratorIlNSB_11use_defaultES18_S18_EEEEEEEySF_S9_NS7_10__identityEEEvT0_PT3_T1_NS0_13GridEvenShareIS1G_EET2_T4__param_1,
	.param .u64 _ZN3cub18CUB_300001_SM_10006detail6reduce18DeviceReduceKernelINS2_10policy_hubIN4cuda3std3__45tupleIJblEEEyN6thrust24THRUST_300001_SM_1000_NS8cuda_cub9__find_if7functorIS9_EEE10Policy1000ENSB_12zip_iteratorINS8_IJNSD_26transform_input_iterator_tIbNSB_6detail15normal_iteratorINSB_10device_ptrIfEEEENS7_10__not_fn_tINSK_10functional5actorINSQ_9compositeIJNSQ_16operator_adaptorINS7_8equal_toIvEEEENSR_INSQ_8argumentILj0EEEEENSR_INSQ_5valueIiEEEEEEEEEEEEENSB_17counting_iteratorIlNSB_11use_defaultES18_S18_EEEEEEEySF_S9_NS7_10__identityEEEvT0_PT3_T1_NS0_13GridEvenShareIS1G_EET2_T4__param_2,
	.param .align 8 .b8 _ZN3cub18CUB_300001_SM_10006detail6reduce18DeviceReduceKernelINS2_10policy_hubIN4cuda3std3__45tupleIJblEEEyN6thrust24THRUST_300001_SM_1000_NS8cuda_cub9__find_if7functorIS9_EEE10Policy1000ENSB_12zip_iteratorINS8_IJNSD_26transform_input_iterator_tIbNSB_6detail15normal_iteratorINSB_10device_ptrIfEEEENS7_10__not_fn_tINSK_10functional5actorINSQ_9compositeIJNSQ_16operator_adaptorINS7_8equal_toIvEEEENSR_INSQ_8argumentILj0EEEEENSR_INSQ_5valueIiEEEEEEEEEEEEENSB_17counting_iteratorIlNSB_11use_defaultES18_S18_EEEEEEEySF_S9_NS7_10__identityEEEvT0_PT3_T1_NS0_13GridEvenShareIS1G_EET2_T4__param_3[72],
	.param .align 1 .b8 _ZN3cub18CUB_300001_SM_10006detail6reduce18DeviceReduceKernelINS2_10policy_hubIN4cuda3std3__45tupleIJblEEEyN6thrust24THRUST_300001_SM_1000_NS8cuda_cub9__find_if7functorIS9_EEE10Policy1000ENSB_12zip_iteratorINS8_IJNSD_26transform_input_iterator_tIbNSB_6detail15normal_iteratorINSB_10device_ptrIfEEEENS7_10__not_fn_tINSK_10functional5actorINSQ_9compositeIJNSQ_16operator_adaptorINS7_8equal_toIvEEEENSR_INSQ_8argumentILj0EEEEENSR_INSQ_5valueIiEEEEEEEEEEEEENSB_17counting_iteratorIlNSB_11use_defaultES18_S18_EEEEEEEySF_S9_NS7_10__identityEEEvT0_PT3_T1_NS0_13GridEvenShareIS1G_EET2_T4__param_4[1],
	.param .align 1 .b8 _ZN3cub18CUB_300001_SM_10006detail6reduce18DeviceReduceKernelINS2_10policy_hubIN4cuda3std3__45tupleIJblEEEyN6thrust24THRUST_300001_SM_1000_NS8cuda_cub9__find_if7functorIS9_EEE10Policy1000ENSB_12zip_iteratorINS8_IJNSD_26transform_input_iterator_tIbNSB_6detail15normal_iteratorINSB_10device_ptrIfEEEENS7_10__not_fn_tINSK_10functional5actorINSQ_9compositeIJNSQ_16operator_adaptorINS7_8equal_toIvEEEENSR_INSQ_8argumentILj0EEEEENSR_INSQ_5valueIiEEEEEEEEEEEEENSB_17counting_iteratorIlNSB_11use_defaultES18_S18_EEEEEEEySF_S9_NS7_10__identityEEEvT0_PT3_T1_NS0_13GridEvenShareIS1G_EET2_T4__param_5[1]
)
.maxntid 256
{
	.reg .pred 	%p<327>;
	.reg .b16 	%rs<403>;
	.reg .b32 	%r<458>;
	.reg .b32 	%f<45>;
	.reg .b64 	%rd<465>;
	// demoted variable
	.shared .align 8 .b8 _ZZN3cub18CUB_300001_SM_10006detail6reduce18DeviceReduceKernelINS2_10policy_hubIN4cuda3std3__45tupleIJblEEEyN6thrust24THRUST_300001_SM_1000_NS8cuda_cub9__find_if7functorIS9_EEE10Policy1000ENSB_12zip_iteratorINS8_IJNSD_26transform_input_iterator_tIbNSB_6detail15normal_iteratorINSB_10device_ptrIfEEEENS7_10__not_fn_tINSK_10functional5actorINSQ_9compositeIJNSQ_16operator_adaptorINS7_8equal_toIvEEEENSR_INSQ_8argumentILj0EEEEENSR_INSQ_5valueIiEEEEEEEEEEEEENSB_17counting_iteratorIlNSB_11use_defaultES18_S18_EEEEEEEySF_S9_NS7_10__identityEEEvT0_PT3_T1_NS0_13GridEvenShareIS1G_EET2_T4_E12temp_storage[152];
	ld.param.u64 	%rd122, [_ZN3cub18CUB_300001_SM_10006detail6reduce18DeviceReduceKernelINS2_10policy_hubIN4cuda3std3__45tupleIJblEEEyN6thrust24THRUST_300001_SM_1000_NS8cuda_cub9__find_if7functorIS9_EEE10Policy1000ENSB_12zip_iteratorINS8_IJNSD_26transform_input_iterator_tIbNSB_6detail15normal_iteratorINSB_10device_ptrIfEEEENS7_10__not_fn_tINSK_10functional5actorINSQ_9compositeIJNSQ_16operator_adaptorINS7_8equal_toIvEEEENSR_INSQ_8argumentILj0EEEEENSR_INSQ_5valueIiEEEEEEEEEEEEENSB_17counting_iteratorIlNSB_11use_defaultES18_S18_EEEEEEEySF_S9_NS7_10__identityEEEvT0_PT3_T1_NS0_13GridEvenShareIS1G_EET2_T4__param_0+16];
	ld.param.u32 	%r50, [_ZN3cub18CUB_300001_SM_10006detail6reduce18DeviceReduceKernelINS2_10policy_hubIN4cuda3std3__45tupleIJblEEEyN6thrust24THRUST_300001_SM_1000_NS8cuda_cub9__find_if7functorIS9_EEE10Policy1000ENSB_12zip_iteratorINS8_IJNSD_26transform_input_iterator_tIbNSB_6detail15normal_iteratorINSB_10device_ptrIfEEEENS7_10__not_fn_tINSK_10functional5actorINSQ_9compositeIJNSQ_16operator_adaptorINS7_8equal_toIvEEEENSR_INSQ_8argumentILj0EEEEENSR_INSQ_5valueIiEEEEEEEEEEEEENSB_17counting_iteratorIlNSB_11use_defaultES18_S18_EEEEEEEySF_S9_NS7_10__identityEEEvT0_PT3_T1_NS0_13GridEvenShareIS1G_EET2_T4__param_0+12];
	ld.param.u64 	%rd1, [_ZN3cub18CUB_300001_SM_10006detail6reduce18DeviceReduceKernelINS2_10policy_hubIN4cuda3std3__45tupleIJblEEEyN6thrust24THRUST_300001_SM_1000_NS8cuda_cub9__find_if7functorIS9_EEE10Policy1000ENSB_12zip_iteratorINS8_IJNSD_26transform_input_iterator_tIbNSB_6detail15normal_iteratorINSB_10device_ptrIfEEEENS7_10__not_fn_tINSK_10functional5actorINSQ_9compositeIJNSQ_16operator_adaptorINS7_8equal_toIvEEEENSR_INSQ_8argumentILj0EEEEENSR_INSQ_5valueIiEEEEEEEEEEEEENSB_17counting_iteratorIlNSB_11use_defaultES18_S18_EEEEEEEySF_S9_NS7_10__identityEEEvT0_PT3_T1_NS0_13GridEvenShareIS1G_EET2_T4__param_3+32];
	ld.param.u32 	%r1, [_ZN3cub18CUB_300001_SM_10006detail6reduce18DeviceReduceKernelINS2_10policy_hubIN4cuda3std3__45tupleIJblEEEyN6thrust24THRUST_300001_SM_1000_NS8cuda_cub9__find_if7functorIS9_EEE10Policy1000ENSB_12zip_iteratorINS8_IJNSD_26transform_input_iterator_tIbNSB_6detail15normal_iteratorINSB_10device_ptrIfEEEENS7_10__not_fn_tINSK_10functional5actorINSQ_9compositeIJNSQ_16operator_adaptorINS7_8equal_toIvEEEENSR_INSQ_8argumentILj0EEEEENSR_INSQ_5valueIiEEEEEEEEEEEEENSB_17counting_iteratorIlNSB_11use_defaultES18_S18_EEEEEEEySF_S9_NS7_10__identityEEEvT0_PT3_T1_NS0_13GridEvenShareIS1G_EET2_T4__param_3+40];
	ld.param.u64 	%rd121, [_ZN3cub18CUB_300001_SM_10006detail6reduce18DeviceReduceKernelINS2_10policy_hubIN4cuda3std3__45tupleIJblEEEyN6thrust24THRUST_300001_SM_1000_NS8cuda_cub9__find_if7functorIS9_EEE10Policy1000ENSB_12zip_iteratorINS8_IJNSD_26transform_input_iterator_tIbNSB_6detail15normal_iteratorINSB_10device_ptrIfEEEENS7_10__not_fn_tINSK_10functional5actorINSQ_9compositeIJNSQ_16operator_adaptorINS7_8equal_toIvEEEENSR_INSQ_8argumentILj0EEEEENSR_INSQ_5valueIiEEEEEEEEEEEEENSB_17counting_iteratorIlNSB_11use_defaultES18_S18_EEEEEEEySF_S9_NS7_10__identityEEEvT0_PT3_T1_NS0_13GridEvenShareIS1G_EET2_T4__param_0];
	cvta.to.global.u64 	%rd2, %rd121;
	mov.u32 	%r5, %ctaid.x;
	shl.b32 	%r51, %r1, 10;
	cvt.s64.s32 	%rd4, %r51;
	shl.b32 	%r52, %r5, 10;
	cvt.u64.u32 	%rd5, %r52;
	sub.s64 	%rd6, %rd1, %rd5;
	setp.gt.u64 	%p1, %rd6, 1023;
	@%p1 bra 	$L__BB9_78;
	cvt.u32.u64 	%r195, %rd5;
	cvt.u32.u64 	%r6, %rd1;
	sub.s32 	%r7, %r6, %r195;
	mov.u32 	%r8, %tid.x;
	setp.ge.s32 	%p150, %r8, %r7;
	mov.b16 	%rs371, 0;
	mov.b64 	%rd432, 0;
	mov.u32 	%r448, %r8;
	@%p150 bra 	$L__BB9_3;
	add.s32 	%r197, %r195, %r8;
	cvt.u64.u32 	%rd271, %r197;
	mul.wide.u32 	%rd272, %r197, 4;
	add.s64 	%rd273, %rd2, %rd272;
	add.s64 	%rd432, %rd122, %rd271;
	ld.global.f32 	%f28, [%rd273];
	cvt.rn.f32.s32 	%f29, %r50;
	setp.neu.f32 	%p151, %f28, %f29;
	selp.u16 	%rs371, 1, 0, %p151;
	add.s32 	%r448, %r8, 256;
$L__BB9_3:
	setp.ge.s32 	%p152, %r448, %r7;
	@%p152 bra 	$L__BB9_16;
	cvt.rn.f32.s32 	%f1, %r50;
	not.b32 	%r199, %r448;
	add.s32 	%r11, %r199, %r6;
	sub.s32 	%r200, %r11, %r195;
	shr.u32 	%r201, %r200, 8;
	add.s32 	%r12, %r201, 1;
	and.b32  	%r13, %r12, 7;
	setp.lt.u32 	%p153, %r200, 1792;
	@%p153 bra 	$L__BB9_8;
	add.s32 	%r447, %r448, 1024;
	and.b32  	%r202, %r12, 33554424;
	neg.s32 	%r446, %r202;
$L__BB9_6:
	.pragma "nounroll";
	add.s32 	%r203, %r447, -1024;
	cvt.s64.s32 	%rd275, %r203;
	add.s64 	%rd276, %rd275, %rd5;
	shl.b64 	%rd277, %rd276, 2;
	add.s64 	%rd278, %rd2, %rd277;
	add.s64 	%rd279, %rd276, %rd122;
	ld.global.f32 	%f30, [%rd278];
	setp.neu.f32 	%p154, %f30, %f1;
	selp.u16 	%rs216, 1, 0, %p154;
	and.b16  	%rs217, %rs371, 255;
	setp.ne.s16 	%p156, %rs217, 0;
	and.pred  	%p157, %p156, %p154;
	min.s64 	%rd280, %rd279, %rd432;
	setp.eq.s16 	%p158, %rs217, 0;
	selp.b64 	%rd281, %rd279, %rd432, %p158;
	selp.b16 	%rs218, %rs216, %rs371, %p158;
	selp.b64 	%rd282, %rd280, %rd281, %p157;
	selp.b16 	%rs219, 1, %rs218, %p157;
	and.b16  	%rs220, %rs219, 255;
	add.s32 	%r204, %r447, -768;
	cvt.s64.s32 	%rd283, %r204;
	add.s64 	%rd284, %rd283, %rd5;
	add.s64 	%rd285, %rd284, %rd122;
	ld.global.f32 	%f31, [%rd278+1024];
	setp.neu.f32 	%p159, %f31, %f1;
	selp.u16 	%rs221, 1, 0, %p159;
	setp.ne.s16 	%p161, %rs220, 0;
	and.pred  	%p162, %p161, %p159;
	min.s64 	%rd286, %rd285, %rd282;
	setp.eq.s16 	%p163, %rs220, 0;
	selp.b64 	%rd287, %rd285, %rd282, %p163;
	selp.b16 	%rs222, %rs221, %rs219, %p163;
	selp.b64 	%rd288, %rd286, %rd287, %p162;
	selp.b16 	%rs223, 1, %rs222, %p162;
	and.b16  	%rs224, %rs223, 255;
	add.s32 	%r205, %r447, -512;
	cvt.s64.s32 	%rd289, %r205;
	add.s64 	%rd290, %rd289, %rd5;
	add.s64 	%rd291, %rd290, %rd122;
	ld.global.f32 	%f32, [%rd278+2048];
	setp.neu.f32 	%p164, %f32, %f1;
	selp.u16 	%rs225, 1, 0, %p164;
	setp.ne.s16 	%p166, %rs224, 0;
	and.pred  	%p167, %p166, %p164;
	min.s64 	%rd292, %rd291, %rd288;
	setp.eq.s16 	%p168, %rs224, 0;
	selp.b64 	%rd293, %rd291, %rd288, %p168;
	selp.b16 	%rs226, %rs225, %rs223, %p168;
	selp.b64 	%rd294, %rd292, %rd293, %p167;
	selp.b16 	%rs227, 1, %rs226, %p167;
	and.b16  	%rs228, %rs227, 255;
	add.s32 	%r206, %r447, -256;
	cvt.s64.s32 	%rd295, %r206;
	add.s64 	%rd296, %rd295, %rd5;
	add.s64 	%rd297, %rd296, %rd122;
	ld.global.f32 	%f33, [%rd278+3072];
	setp.neu.f32 	%p169, %f33, %f1;
	selp.u16 	%rs229, 1, 0, %p169;
	setp.ne.s16 	%p171, %rs228, 0;
	and.pred  	%p172, %p171, %p169;
	min.s64 	%rd298, %rd297, %rd294;
	setp.eq.s16 	%p173, %rs228, 0;
	selp.b64 	%rd299, %rd297, %rd294, %p173;
	selp.b16 	%rs230, %rs229, %rs227, %p173;
	selp.b64 	%rd300, %rd298, %rd299, %p172;
	selp.b16 	%rs231, 1, %rs230, %p172;
	and.b16  	%rs232, %rs231, 255;
	add.s32 	%r207, %r447, 768;
	cvt.s64.s32 	%rd301, %r447;
	add.s64 	%rd302, %rd301, %rd5;
	add.s64 	%rd303, %rd302, %rd122;
	ld.global.f32 	%f34, [%rd278+4096];
	setp.neu.f32 	%p174, %f34, %f1;
	selp.u16 	%rs233, 1, 0, %p174;
	setp.ne.s16 	%p176, %rs232, 0;
	and.pred  	%p177, %p176, %p174;
	min.s64 	%rd304, %rd303, %rd300;
	setp.eq.s16 	%p178, %rs232, 0;
	selp.b64 	%rd305, %rd303, %rd300, %p178;
	selp.b16 	%rs234, %rs233, %rs231, %p178;
	selp.b64 	%rd306, %rd304, %rd305, %p177;
	selp.b16 	%rs235, 1, %rs234, %p177;
	and.b16  	%rs236, %rs235, 255;
	add.s32 	%r208, %r447, 256;
	cvt.s64.s32 	%rd307, %r208;
	add.s64 	%rd308, %rd307, %rd5;
	add.s64 	%rd309, %rd308, %rd122;
	ld.global.f32 	%f35, [%rd278+5120];
	setp.neu.f32 	%p179, %f35, %f1;
	selp.u16 	%rs237, 1, 0, %p179;
	setp.ne.s16 	%p181, %rs236, 0;
	and.pred  	%p182, %p181, %p179;
	min.s64 	%rd310, %rd309, %rd306;
	setp.eq.s16 	%p183, %rs236, 0;
	selp.b64 	%rd311, %rd309, %rd306, %p183;
	selp.b16 	%rs238, %rs237, %rs235, %p183;
	selp.b64 	%rd312, %rd310, %rd311, %p182;
	selp.b16 	%rs239, 1, %rs238, %p182;
	and.b16  	%rs240, %rs239, 255;
	add.s32 	%r209, %r447, 512;
	cvt.s64.s32 	%rd313, %r209;
	add.s64 	%rd314, %rd313, %rd5;
	add.s64 	%rd315, %rd314, %rd122;
	ld.global.f32 	%f36, [%rd278+6144];
	setp.neu.f32 	%p184, %f36, %f1;
	selp.u16 	%rs241, 1, 0, %p184;
	setp.ne.s16 	%p186, %rs240, 0;
	and.pred  	%p187, %p186, %p184;
	min.s64 	%rd316, %rd315, %rd312;
	setp.eq.s16 	%p188, %rs240, 0;
	selp.b64 	%rd317, %rd315, %rd312, %p188;
	selp.b16 	%rs242, %rs241, %rs239, %p188;
	selp.b64 	%rd318, %rd316, %rd317, %p187;
	selp.b16 	%rs243, 1, %rs242, %p187;
	and.b16  	%rs244, %rs243, 255;
	cvt.s64.s32 	%rd319, %r207;
	add.s64 	%rd320, %rd319, %rd5;
	add.s64 	%rd321, %rd320, %rd122;
	ld.global.f32 	%f37, [%rd278+7168];
	setp.neu.f32 	%p189, %f37, %f1;
	selp.u16 	%rs245, 1, 0, %p189;
	setp.ne.s16 	%p191, %rs244, 0;
	and.pred  	%p192, %p191, %p189;
	min.s64 	%rd322, %rd321, %rd318;
	setp.eq.s16 	%p193, %rs244, 0;
	selp.b64 	%rd323, %rd321, %rd318, %p193;
	selp.b16 	%rs246, %rs245, %rs243, %p193;
	selp.b64 	%rd432, %rd322, %rd323, %p192;
	selp.b16 	%rs371, 1, %rs246, %p192;
	add.s32 	%r447, %r447, 2048;
	add.s32 	%r446, %r446, 8;
	setp.ne.s32 	%p194, %r446, 0;
	@%p194 bra 	$L__BB9_6;
	add.s32 	%r448, %r447, -1024;
$L__BB9_8:
	setp.eq.s32 	%p195, %r13, 0;
	@%p195 bra 	$L__BB9_16;
	setp.lt.u32 	%p196, %r13, 4;
	@%p196 bra 	$L__BB9_11;
	cvt.s64.s32 	%rd325, %r448;
	add.s64 	%rd326, %rd325, %rd5;
	shl.b64 	%rd327, %rd326, 2;
	add.s64 	%rd328, %rd2, %rd327;
	add.s64 	%rd329, %rd326, %rd122;
	ld.global.f32 	%f38, [%rd328];
	setp.neu.f32 	%p197, %f38, %f1;
	selp.u16 	%rs248, 1, 0, %p197;
	and.b16  	%rs249, %rs371, 255;
	setp.ne.s16 	%p199, %rs249, 0;
	and.pred  	%p200, %p199, %p197;
	min.s64 	%rd330, %rd329, %rd432;
	setp.eq.s16 	%p201, %rs249, 0;
	selp.b64 	%rd331, %rd329, %rd432, %p201;
	selp.b16 	%rs250, %rs248, %rs371, %p201;
	selp.b64 	%rd332, %rd330, %rd331, %p200;
	selp.b16 	%rs251, 1, %rs250, %p200;
	and.b16  	%rs252, %rs251, 255;
	add.s32 	%r210, %r448, 256;
	cvt.s64.s32 	%rd333, %r210;
	add.s64 	%rd334, %rd333, %rd5;
	add.s64 	%rd335, %rd334, %rd122;
	ld.global.f32 	%f39, [%rd328+1024];
	setp.neu.f32 	%p202, %f39, %f1;
	selp.u16 	%rs253, 1, 0, %p202;
	setp.ne.s16 	%p204, %rs252, 0;
	and.pred  	%p205, %p204, %p202;
	min.s64 	%rd336, %rd335, %rd332;
	setp.eq.s16 	%p206, %rs252, 0;
	selp.b64 	%rd337, %rd335, %rd332, %p206;
	selp.b16 	%rs254, %rs253, %rs251, %p206;
	selp.b64 	%rd338, %rd336, %rd337, %p205;
	selp.b16 	%rs255, 1, %rs254, %p205;
	and.b16  	%rs256, %rs255, 255;
	add.s32 	%r211, %r448, 512;
	cvt.s64.s32 	%rd339, %r211;
	add.s64 	%rd340, %rd339, %rd5;
	add.s64 	%rd341, %rd340, %rd122;
	ld.global.f32 	%f40, [%rd328+2048];
	setp.neu.f32 	%p207, %f40, %f1;
	selp.u16 	%rs257, 1, 0, %p207;
	setp.ne.s16 	%p209, %rs256, 0;
	and.pred  	%p210, %p209, %p207;
	min.s64 	%rd342, %rd341, %rd338;
	setp.eq.s16 	%p211, %rs256, 0;
	selp.b64 	%rd343, %rd341, %rd338, %p211;
	selp.b16 	%rs258, %rs257, %rs255, %p211;
	selp.b64 	%rd344, %rd342, %rd343, %p210;
	selp.b16 	%rs259, 1, %rs258, %p210;
	and.b16  	%rs260, %rs259, 255;
	add.s32 	%r212, %r448, 768;
	cvt.s64.s32 	%rd345, %r212;
	add.s64 	%rd346, %rd345, %rd5;
	add.s64 	%rd347, %rd346, %rd122;
	ld.global.f32 	%f41, [%rd328+3072];
	setp.neu.f32 	%p212, %f41, %f1;
	selp.u16 	%rs261, 1, 0, %p212;
	setp.ne.s16 	%p214, %rs260, 0;
	and.pred  	%p215, %p214, %p212;
	min.s64 	%rd348, %rd347, %rd344;
	setp.eq.s16 	%p216, %rs260, 0;
	selp.b64 	%rd349, %rd347, %rd344, %p216;
	selp.b16 	%rs262, %rs261, %rs259, %p216;
	selp.b64 	%rd432, %rd348, %rd349, %p215;
	selp.b16 	%rs371, 1, %rs262, %p215;
	add.s32 	%r448, %r448, 1024;
$L__BB9_11:
	and.b32  	%r213, %r12, 3;
	setp.eq.s32 	%p217, %r213, 0;
	@%p217 bra 	$L__BB9_16;
	setp.eq.s32 	%p218, %r213, 1;
	@%p218 bra 	$L__BB9_14;
	cvt.s64.s32 	%rd351, %r448;
	add.s64 	%rd352, %rd351, %rd5;
	shl.b64 	%rd353, %rd352, 2;
	add.s64 	%rd354, %rd2, %rd353;
	add.s64 	%rd355, %rd352, %rd122;
	ld.global.f32 	%f42, [%rd354];
	setp.neu.f32 	%p219, %f42, %f1;
	selp.u16 	%rs264, 1, 0, %p219;
	and.b16  	%rs265, %rs371, 255;
	setp.ne.s16 	%p221, %rs265, 0;
	and.pred  	%p222, %p221, %p219;
	min.s64 	%rd356, %rd355, %rd432;
	setp.eq.s16 	%p223, %rs265, 0;
	selp.b64 	%rd357, %rd355, %rd432, %p223;
	selp.b16 	%rs266, %rs264, %rs371, %p223;
	selp.b64 	%rd358, %rd356, %rd357, %p222;
	selp.b16 	%rs267, 1, %rs266, %p222;
	and.b16  	%rs268, %rs267, 255;
	add.s32 	%r214, %r448, 256;
	cvt.s64.s32 	%rd359, %r214;
	add.s64 	%rd360, %rd359, %rd5;
	add.s64 	%rd361, %rd360, %rd122;
	ld.global.f32 	%f43, [%rd354+1024];
	setp.neu.f32 	%p224, %f43, %f1;
	selp.u16 	%rs269, 1, 0, %p224;
	setp.ne.s16 	%p226, %rs268, 0;
	and.pred  	%p227, %p226, %p224;
	min.s64 	%rd362, %rd361, %rd358;
	setp.eq.s16 	%p228, %rs268, 0;
	selp.b64 	%rd363, %rd361, %rd358, %p228;
	selp.b16 	%rs270, %rs269, %rs267, %p228;
	selp.b64 	%rd432, %rd362, %rd363, %p227;
	selp.b16 	%rs371, 1, %rs270, %p227;
	add.s32 	%r448, %r448, 512;
$L__BB9_14:
	and.b32  	%r215, %r11, 256;
	setp.ne.s32 	%p229, %r215, 0;
	@%p229 bra 	$L__BB9_16;
	cvt.s64.s32 	%rd364, %r448;
	add.s64 	%rd365, %rd364, %rd5;
	shl.b64 	%rd366, %rd365, 2;
	add.s64 	%rd367, %rd2, %rd366;
	add.s64 	%rd368, %rd365, %rd122;
	ld.global.f32 	%f44, [%rd367];
	setp.neu.f32 	%p230, %f44, %f1;
	selp.u16 	%rs271, 1, 0, %p230;
	and.b16  	%rs272, %rs371, 255;
	setp.ne.s16 	%p232, %rs272, 0;
	and.pred  	%p233, %p232, %p230;
	min.s64 	%rd369, %rd368, %rd432;
	setp.eq.s16 	%p234, %rs272, 0;
	selp.b64 	%rd370, %rd368, %rd432, %p234;
	selp.b16 	%rs273, %rs271, %rs371, %p234;
	selp.b64 	%rd432, %rd369, %rd370, %p233;
	selp.b16 	%rs371, 1, %rs273, %p233;
$L__BB9_16:
	setp.lt.s32 	%p235, %r7, 256;
	@%p235 bra 	$L__BB9_41;
	// begin inline asm
	mov.u32 %r334, %laneid;
	// end inline asm
	cvt.u32.u16 	%r355, %rs371;
	and.b32  	%r336, %r355, 255;
	mov.b32 	%r352, 1;
	mov.b32 	%r353, 31;
	mov.b32 	%r354, -1;
	// begin inline asm
	shfl.sync.down.b32 %r335, %r336, %r352, %r353, %r354;
	// end inline asm
	// begin inline asm
	shfl.sync.down.b32 %r340, %r341, %r352, %r353, %r354;
	// end inline asm
	mov.b64 	{%r346, %r351}, %rd432;
	// begin inline asm
	shfl.sync.down.b32 %r345, %r346, %r352, %r353, %r354;
	// end inline asm
	// begin inline asm
	shfl.sync.down.b32 %r350, %r351, %r352, %r353, %r354;
	// end inline asm
	mov.b64 	%rd21, {%r345, %r350};
	cvt.u16.u32 	%rs15, %r335;
	setp.gt.s32 	%p285, %r334, 30;
	@%p285 bra 	$L__BB9_21;
	and.b16  	%rs315, %rs371, 255;
	setp.eq.s16 	%p286, %rs315, 0;
	and.b16  	%rs316, %rs15, 255;
	setp.eq.s16 	%p287, %rs316, 0;
	or.pred  	%p288, %p286, %p287;
	@%p288 bra 	$L__BB9_20;
	min.s64 	%rd432, %rd21, %rd432;
	mov.b16 	%rs371, 1;
	bra.uni 	$L__BB9_21;
$L__BB9_20:
	setp.eq.s16 	%p289, %rs315, 0;
	selp.b64 	%rd432, %rd21, %rd432, %p289;
	selp.b16 	%rs371, %rs15, %rs371, %p289;
$L__BB9_21:
	cvt.u32.u16 	%r376, %rs371;
	and.b32  	%r357, %r376, 255;
	mov.b32 	%r373, 2;
	mov.b32 	%r374, 31;
	mov.b32 	%r375, -1;
	// begin inline asm
	shfl.sync.down.b32 %r356, %r357, %r373, %r374, %r375;
	// end inline asm
	// begin inline asm
	shfl.sync.down.b32 %r361, %r362, %r373, %r374, %r375;
	// end inline asm
	mov.b64 	{%r367, %r372}, %rd432;
	// begin inline asm
	shfl.sync.down.b32 %r366, %r367, %r373, %r374, %r375;
	// end inline asm
	// begin inline asm
	shfl.sync.down.b32 %r371, %r372, %r373, %r374, %r375;
	// end inline asm
	mov.b64 	%rd25, {%r366, %r371};
	cvt.u16.u32 	%rs18, %r356;
	setp.gt.s32 	%p290, %r334, 29;
	@%p290 bra 	$L__BB9_25;
	and.b16  	%rs319, %rs371, 255;
	setp.eq.s16 	%p291, %rs319, 0;
	and.b16  	%rs320, %rs18, 255;
	setp.eq.s16 	%p292, %rs320, 0;
	or.pred  	%p293, %p291, %p292;
	@%p293 bra 	$L__BB9_24;
	min.s64 	%rd432, %rd25, %rd432;
	mov.b16 	%rs371, 1;
	bra.uni 	$L__BB9_25;
$L__BB9_24:
	setp.eq.s16 	%p294, %rs319, 0;
	selp.b64 	%rd432, %rd25, %rd432, %p294;
	selp.b16 	%rs371, %rs18, %rs371, %p294;
$L__BB9_25:
	cvt.u32.u16 	%r397, %rs371;
	and.b32  	%r378, %r397, 255;
	mov.b32 	%r394, 4;
	mov.b32 	%r395, 31;
	mov.b32 	%r396, -1;
	// begin inline asm
	shfl.sync.down.b32 %r377, %r378, %r394, %r395, %r396;
	// end inline asm
	// begin inline asm
	shfl.sync.down.b32 %r382, %r383, %r394, %r395, %r396;
	// end inline asm
	mov.b64 	{%r388, %r393}, %rd432;
	// begin inline asm
	shfl.sync.down.b32 %r387, %r388, %r394, %r395, %r396;
	// end inline asm
	// begin inline asm
	shfl.sync.down.b32 %r392, %r393, %r394, %r395, %r396;
	// end inline asm
	mov.b64 	%rd29, {%r387, %r392};
	cvt.u16.u32 	%rs21, %r377;
	setp.gt.s32 	%p295, %r334, 27;
	@%p295 bra 	$L__BB9_29;
	and.b16  	%rs323, %rs371, 255;
	setp.eq.s16 	%p296, %rs323, 0;
	and.b16  	%rs324, %rs21, 255;
	setp.eq.s16 	%p297, %rs324, 0;
	or.pred  	%p298, %p296, %p297;
	@%p298 bra 	$L__BB9_28;
	min.s64 	%rd432, %rd29, %rd432;
	mov.b16 	%rs371, 1;
	bra.uni 	$L__BB9_29;
$L__BB9_28:
	setp.eq.s16 	%p299, %rs323, 0;
	selp.b64 	%rd432, %rd29, %rd432, %p299;
	selp.b16 	%rs371, %rs21, %rs371, %p299;
$L__BB9_29:
	cvt.u32.u16 	%r418, %rs371;
	and.b32  	%r399, %r418, 255;
	mov.b32 	%r415, 8;
	mov.b32 	%r416, 31;
	mov.b32 	%r417, -1;
	// begin inline asm
	shfl.sync.down.b32 %r398, %r399, %r415, %r416, %r417;
	// end inline asm
	// begin inline asm
	shfl.sync.down.b32 %r403, %r404, %r415, %r416, %r417;
	// end inline asm
	mov.b64 	{%r409, %r414}, %rd432;
	// begin inline asm
	shfl.sync.down.b32 %r408, %r409, %r415, %r416, %r417;
	// end inline asm
	// begin inline asm
	shfl.sync.down.b32 %r413, %r414, %r415, %r416, %r417;
	// end inline asm
	mov.b64 	%rd33, {%r408, %r413};
	cvt.u16.u32 	%rs24, %r398;
	setp.gt.s32 	%p300, %r334, 23;
	@%p300 bra 	$L__BB9_33;
	and.b16  	%rs327, %rs371, 255;
	setp.eq.s16 	%p301, %rs327, 0;
	and.b16  	%rs328, %rs24, 255;
	setp.eq.s16 	%p302, %rs328, 0;
	or.pred  	%p303, %p301, %p302;
	@%p303 bra 	$L__BB9_32;
	min.s64 	%rd432, %rd33, %rd432;
	mov.b16 	%rs371, 1;
	bra.uni 	$L__BB9_33;
$L__BB9_32:
	setp.eq.s16 	%p304, %rs327, 0;
	selp.b64 	%rd432, %rd33, %rd432, %p304;
	selp.b16 	%rs371, %rs24, %rs371, %p304;
$L__BB9_33:
	cvt.u32.u16 	%r439, %rs371;
	and.b32  	%r420, %r439, 255;
	mov.b32 	%r436, 16;
	mov.b32 	%r437, 31;
	mov.b32 	%r438, -1;
	// begin inline asm
	shfl.sync.down.b32 %r419, %r420, %r436, %r437, %r438;
	// end inline asm
	// begin inline asm
	shfl.sync.down.b32 %r424, %r425, %r436, %r437, %r438;
	// end inline asm
	mov.b64 	{%r430, %r435}, %rd432;
	// begin inline asm
	shfl.sync.down.b32 %r429, %r430, %r436, %r437, %r438;
	// end inline asm
	// begin inline asm
	shfl.sync.down.b32 %r434, %r435, %r436, %r437, %r438;
	// end inline asm
	mov.b64 	%rd37, {%r429, %r434};
	cvt.u16.u32 	%rs27, %r419;
	setp.gt.s32 	%p305, %r334, 15;
	@%p305 bra 	$L__BB9_37;
	and.b16  	%rs331, %rs371, 255;
	setp.eq.s16 	%p306, %rs331, 0;
	and.b16  	%rs332, %rs27, 255;
	setp.eq.s16 	%p307, %rs332, 0;
	or.pred  	%p308, %p306, %p307;
	@%p308 bra 	$L__BB9_36;
	min.s64 	%rd432, %rd37, %rd432;
	mov.b16 	%rs371, 1;
	bra.uni 	$L__BB9_37;
$L__BB9_36:
	setp.eq.s16 	%p309, %rs331, 0;
	selp.b64 	%rd432, %rd37, %rd432, %p309;
	selp.b16 	%rs371, %rs27, %rs371, %p309;
$L__BB9_37:
	setp.ne.s32 	%p310, %r334, 0;
	@%p310 bra 	$L__BB9_39;
	shr.u32 	%r440, %r8, 1;
	and.b32  	%r441, %r440, 496;
	mov.u32 	%r442, _ZZN3cub18CUB_300001_SM_10006detail6reduce18DeviceReduceKernelINS2_10policy_hubIN4cuda3std3__45tupleIJblEEEyN6thrust24THRUST_300001_SM_1000_NS8cuda_cub9__find_if7functorIS9_EEE10Policy1000ENSB_12zip_iteratorINS8_IJNSD_26transform_input_iterator_tIbNSB_6detail15normal_iteratorINSB_10device_ptrIfEEEENS7_10__not_fn_tINSK_10functional5actorINSQ_9compositeIJNSQ_16operator_adaptorINS7_8equal_toIvEEEENSR_INSQ_8argumentILj0EEEEENSR_INSQ_5valueIiEEEEEEEEEEEEENSB_17counting_iteratorIlNSB_11use_defaultES18_S18_EEEEEEEySF_S9_NS7_10__identityEEEvT0_PT3_T1_NS0_13GridEvenShareIS1G_EET2_T4_E12temp_storage;
	add.s32 	%r443, %r442, %r441;
	st.shared.u8 	[%r443+8], %rs371;
	st.shared.u64 	[%r443+16], %rd432;
$L__BB9_39:
	bar.sync 	0;
	setp.ne.s32 	%p311, %r8, 0;
	@%p311 bra 	$L__BB9_122;
	ld.shared.u8 	%rs335, [_ZZN3cub18CUB_300001_SM_10006detail6reduce18DeviceReduceKernelINS2_10policy_hubIN4cuda3std3__45tupleIJblEEEyN6thrust24THRUST_300001_SM_1000_NS8cuda_cub9__find_if7functorIS9_EEE10Policy1000ENSB_12zip_iteratorINS8_IJNSD_26transform_input_iterator_tIbNSB_6detail15normal_iteratorINSB_10device_ptrIfEEEENS7_10__not_fn_tINSK_10functional5actorINSQ_9compositeIJNSQ_16operator_adaptorINS7_8equal_toIvEEEENSR_INSQ_8argumentILj0EEEEENSR_INSQ_5valueIiEEEEEEEEEEEEENSB_17counting_iteratorIlNSB_11use_defaultES18_S18_EEEEEEEySF_S9_NS7_10__identityEEEvT0_PT3_T1_NS0_13GridEvenShareIS1G_EET2_T4_E12temp_storage+24];
	ld.shared.u64 	%rd392, [_ZZN3cub18CUB_300001_SM_10006detail6reduce18DeviceReduceKernelINS2_10policy_hubIN4cuda3std3__45tupleIJblEEEyN6thrust24THRUST_300001_SM_1000_NS8cuda_cub9__find_if7functorIS9_EEE10Policy1000ENSB_12zip_iteratorINS8_IJNSD_26transform_input_iterator_tIbNSB_6detail15normal_iteratorINSB_10device_ptrIfEEEENS7_10__not_fn_tINSK_10functional5actorINSQ_9compositeIJNSQ_16operator_adaptorINS7_8equal_toIvEEEENSR_INSQ_8argumentILj0EEEEENSR_INSQ_5valueIiEEEEEEEEEEEEENSB_17counting_iteratorIlNSB_11use_defaultES18_S18_EEEEEEEySF_S9_NS7_10__identityEEEvT0_PT3_T1_NS0_13GridEvenShareIS1G_EET2_T4_E12temp_storage+32];
	and.b16  	%rs336, %rs371, 255;
	setp.eq.s16 	%p312, %rs336, 0;
	setp.eq.s16 	%p313, %rs335, 0;
	min.s64 	%rd393, %rd392, %rd432;
	selp.b16 	%rs337, %rs371, 1, %p313;
	selp.b16 	%rs338, %rs335, %rs337, %p312;
	and.b16  	%rs339, %rs338, 255;
	selp.b64 	%rd394, %rd432, %rd393, %p313;
	selp.b64 	%rd395, %rd392, %rd394, %p312;
	ld.shared.u8 	%rs340, [_ZZN3cub18CUB_300001_SM_10006detail6reduce18DeviceReduceKernelINS2_10policy_hubIN4cuda3std3__45tupleIJblEEEyN6thrust24THRUST_300001_SM_1000_NS8cuda_cub9__find_if7functorIS9_EEE10Policy1000ENSB_12zip_iteratorINS8_IJNSD_26transform_input_iterator_tIbNSB_6detail15normal_iteratorINSB_10device_ptrIfEEEENS7_10__not_fn_tINSK_10functional5actorINSQ_9compositeIJNSQ_16operator_adaptorINS7_8equal_toIvEEEENSR_INSQ_8argumentILj0EEEEENSR_INSQ_5valueIiEEEEEEEEEEEEENSB_17counting_iteratorIlNSB_11use_defaultES18_S18_EEEEEEEySF_S9_NS7_10__identityEEEvT0_PT3_T1_NS0_13GridEvenShareIS1G_EET2_T4_E12temp_storage+40];
	ld.shared.u64 	%rd396, [_ZZN3cub18CUB_300001_SM_10006detail6reduce18DeviceReduceKernelINS2_10policy_hubIN4cuda3std3__45tupleIJblEEEyN6thrust24THRUST_300001_SM_1000_NS8cuda_cub9__find_if7functorIS9_EEE10Policy1000ENSB_12zip_iteratorINS8_IJNSD_26transform_input_iterator_tIbNSB_6detail15normal_iteratorINSB_10device_ptrIfEEEENS7_10__not_fn_tINSK_10functional5actorINSQ_9compositeIJNSQ_16operator_adaptorINS7_8equal_toIvEEEENSR_INSQ_8argumentILj0EEEEENSR_INSQ_5valueIiEEEEEEEEEEEEENSB_17counting_iteratorIlNSB_11use_defaultES18_S18_EEEEEEEySF_S9_NS7_10__identityEEEvT0_PT3_T1_NS0_13GridEvenShareIS1G_EET2_T4_E12temp_storage+48];
	setp.eq.s16 	%p314, %rs339, 0;
	setp.eq.s16 	%p315, %rs340, 0;
	min.s64 	%rd397, %rd396, %rd395;
	selp.b16 	%rs341, %rs338, 1, %p315;
	selp.b16 	%rs342, %rs340, %rs341, %p314;
	and.b16  	%rs343, %rs342, 255;
	selp.b64 	%rd398, %rd395, %rd397, %p315;
	selp.b64 	%rd399, %rd396, %rd398, %p314;
	ld.shared.u8 	%rs344, [_ZZN3cub18CUB_300001_SM_10006detail6reduce18DeviceReduceKernelINS2_10policy_hubIN4cuda3std3__45tupleIJblEEEyN6thrust24THRUST_300001_SM_1000_NS8cuda_cub9__find_if7functorIS9_EEE10Policy1000ENSB_12zip_iteratorINS8_IJNSD_26transform_input_iterator_tIbNSB_6detail15normal_iteratorINSB_10device_ptrIfEEEENS7_10__not_fn_tINSK_10functional5actorINSQ_9compositeIJNSQ_16operator_adaptorINS7_8equal_toIvEEEENSR_INSQ_8argumentILj0EEEEENSR_INSQ_5valueIiEEEEEEEEEEEEENSB_17counting_iteratorIlNSB_11use_defaultES18_S18_EEEEEEEySF_S9_NS7_10__identityEEEvT0_PT3_T1_NS0_13GridEvenShareIS1G_EET2_T4_E12temp_storage+56];
	ld.shared.u64 	%rd400, [_ZZN3cub18CUB_300001_SM_10006detail6reduce18DeviceReduceKernelINS2_10policy_hubIN4cuda3std3__45tupleIJblEEEyN6thrust24THRUST_300001_SM_1000_NS8cuda_cub9__find_if7functorIS9_EEE10Policy1000ENSB_12zip_iteratorINS8_IJNSD_26transform_input_iterator_tIbNSB_6detail15normal_iteratorINSB_10device_ptrIfEEEENS7_10__not_fn_tINSK_10functional5actorINSQ_9compositeIJNSQ_16operator_adaptorINS7_8equal_toIvEEEENSR_INSQ_8argumentILj0EEEEENSR_INSQ_5valueIiEEEEEEEEEEEEENSB_17counting_iteratorIlNSB_11use_defaultES18_S18_EEEEEEEySF_S9_NS7_10__identityEEEvT0_PT3_T1_NS0_13GridEvenShareIS1G_EET2_T4_E12temp_storage+64];
	setp.eq.s16 	%p316, %rs343, 0;
	setp.eq.s16 	%p317, %rs344, 0;
	min.s64 	%rd401, %rd400, %rd399;
	selp.b16 	%rs345, %rs342, 1, %p317;
	selp.b16 	%rs346, %rs344, %rs345, %p316;
	and.b16  	%rs347, %rs346, 255;
	selp.b64 	%rd402, %rd399, %rd401, %p317;
	selp.b64 	%rd403, %rd400, %rd402, %p316;
	ld.shared.u8 	%rs348, [_ZZN3cub18CUB_300001_SM_10006detail6reduce18DeviceReduceKernelINS2_10policy_hubIN4cuda3std3__45tupleIJblEEEyN6thrust24THRUST_300001_SM_1000_NS8cuda_cub9__find_if7functorIS9_EEE10Policy1000ENSB_12zip_iteratorINS8_IJNSD_26transform_input_iterator_tIbNSB_6detail15normal_iteratorINSB_10device_ptrIfEEEENS7_10__not_fn_tINSK_10functional5actorINSQ_9compositeIJNSQ_16operator_adaptorINS7_8equal_toIvEEEENSR_INSQ_8argumentILj0EEEEENSR_INSQ_5valueIiEEEEEEEEEEEEENSB_17counting_iteratorIlNSB_11use_defaultES18_S18_EEEEEEEySF_S9_NS7_10__identityEEEvT0_PT3_T1_NS0_13GridEvenShareIS1G_EET2_T4_E12temp_storage+72];
	ld.shared.u64 	%rd404, [_ZZN3cub18CUB_300001_SM_10006detail6reduce18DeviceReduceKernelINS2_10policy_hubIN4cuda3std3__45tupleIJblEEEyN6thrust24THRUST_300001_SM_1000_NS8cuda_cub9__find_if7functorIS9_EEE10Policy1000ENSB_12zip_iteratorINS8_IJNSD_26transform_input_iterator_tIbNSB_6detail15normal_iteratorINSB_10device_ptrIfEEEENS7_10__not_fn_tINSK_10functional5actorINSQ_9compositeIJNSQ_16operator_adaptorINS7_8equal_toIvEEEENSR_INSQ_8argumentILj0EEEEENSR_INSQ_5valueIiEEEEEEEEEEEEENSB_17counting_iteratorIlNSB_11use_defaultES18_S18_EEEEEEEySF_S9_NS7_10__identityEEEvT0_PT3_T1_NS0_13GridEvenShareIS1G_EET2_T4_E12temp_storage+80];
	setp.eq.s16 	%p318, %rs347, 0;
	setp.eq.s16 	%p319, %rs348, 0;
	min.s64 	%rd405, %rd404, %rd403;
	selp.b16 	%rs349, %rs346, 1, %p319;
	selp.b16 	%rs350, %rs348, %rs349, %p318;
	and.b16  	%rs351, %rs350, 255;
	selp.b64 	%rd406, %rd403, %rd405, %p319;
	selp.b64 	%rd407, %rd404, %rd406, %p318;
	ld.shared.u8 	%rs352, [_ZZN3cub18CUB_300001_SM_10006detail6reduce18DeviceReduceKernelINS2_10policy_hubIN4cuda3std3__45tupleIJblEEEyN6thrust24THRUST_300001_SM_1000_NS8cuda_cub9__find_if7functorIS9_EEE10Policy1000ENSB_12zip_iteratorINS8_IJNSD_26transform_input_iterator_tIbNSB_6detail15normal_iteratorINSB_10device_ptrIfEEEENS7_10__not_fn_tINSK_10functional5actorINSQ_9compositeIJNSQ_16operator_adaptorINS7_8equal_toIvEEEENSR_INSQ_8argumentILj0EEEEENSR_INSQ_5valueIiEEEEEEEEEEEEENSB_17counting_iteratorIlNSB_11use_defaultES18_S18_EEEEEEEySF_S9_NS7_10__identityEEEvT0_PT3_T1_NS0_13GridEvenShareIS1G_EET2_T4_E12temp_storage+88];
	ld.shared.u64 	%rd408, [_ZZN3cub18CUB_300001_SM_10006detail6reduce18DeviceReduceKernelINS2_10policy_hubIN4cuda3std3__45tupleIJblEEEyN6thrust24THRUST_300001_SM_1000_NS8cuda_cub9__find_if7functorIS9_EEE10Policy1000ENSB_12zip_iteratorINS8_IJNSD_26transform_input_iterator_tIbNSB_6detail15normal_iteratorINSB_10device_ptrIfEEEENS7_10__not_fn_tINSK_10functional5actorINSQ_9compositeIJNSQ_16operator_adaptorINS7_8equal_toIvEEEENSR_INSQ_8argumentILj0EEEEENSR_INSQ_5valueIiEEEEEEEEEEEEENSB_17counting_iteratorIlNSB_11use_defaultES18_S18_EEEEEEEySF_S9_NS7_10__identityEEEvT0_PT3_T1_NS0_13GridEvenShareIS1G_EET2_T4_E12temp_storage+96];
	setp.eq.s16 	%p320, %rs351, 0;
	setp.eq.s16 	%p321, %rs352, 0;
	min.s64 	%rd409, %rd408, %rd407;
	selp.b16 	%rs353, %rs350, 1, %p321;
	selp.b16 	%rs354, %rs352, %rs353, %p320;
	and.b16  	%rs355, %rs354, 255;
	selp.b64 	%rd410, %rd407, %rd409, %p321;
	selp.b64 	%rd411, %rd408, %rd410, %p320;
	ld.shared.u8 	%rs356, [_ZZN3cub18CUB_300001_SM_10006detail6reduce18DeviceReduceKernelINS2_10policy_hubIN4cuda3std3__45tupleIJblEEEyN6thrust24THRUST_300001_SM_1000_NS8cuda_cub9__find_if7functorIS9_EEE10Policy1000ENSB_12zip_iteratorINS8_IJNSD_26transform_input_iterator_tIbNSB_6detail15normal_iteratorINSB_10device_ptrIfEEEENS7_10__not_fn_tINSK_10functional5actorINSQ_9compositeIJNSQ_16operator_adaptorINS7_8equal_toIvEEEENSR_INSQ_8argumentILj0EEEEENSR_INSQ_5valueIiEEEEEEEEEEEEENSB_17counting_iteratorIlNSB_11use_defaultES18_S18_EEEEEEEySF_S9_NS7_10__identityEEEvT0_PT3_T1_NS0_13GridEvenShareIS1G_EET2_T4_E12temp_storage+104];
	ld.shared.u64 	%rd412, [_ZZN3cub18CUB_300001_SM_10006detail6reduce18DeviceReduceKernelINS2_10policy_hubIN4cuda3std3__45tupleIJblEEEyN6thrust24THRUST_300001_SM_1000_NS8cuda_cub9__find_if7functorIS9_EEE10Policy1000ENSB_12zip_iteratorINS8_IJNSD_26transform_input_iterator_tIbNSB_6detail15normal_iteratorINSB_10device_ptrIfEEEENS7_10__not_fn_tINSK_10functional5actorINSQ_9compositeIJNSQ_16operator_adaptorINS7_8equal_toIvEEEENSR_INSQ_8argumentILj0EEEEENSR_INSQ_5valueIiEEEEEEEEEEEEENSB_17counting_iteratorIlNSB_11use_defaultES18_S18_EEEEEEEySF_S9_NS7_10__identityEEEvT0_PT3_T1_NS0_13GridEvenShareIS1G_EET2_T4_E12temp_storage+112];
	setp.eq.s16 	%p322, %rs355, 0;
	setp.eq.s16 	%p323, %rs356, 0;
	min.s64 	%rd413, %rd412, %rd411;
	selp.b16 	%rs357, %rs354, 1, %p323;
	selp.b16 	%rs358, %rs356, %rs357, %p322;
	and.b16  	%rs359, %rs358, 255;
	selp.b64 	%rd414, %rd411, %rd413, %p323;
	selp.b64 	%rd415, %rd412, %rd414, %p322;
	ld.shared.u8 	%rs360, [_ZZN3cub18CUB_300001_SM_10006detail6reduce18DeviceReduceKernelINS2_10policy_hubIN4cuda3std3__45tupleIJblEEEyN6thrust24THRUST_300001_SM_1000_NS8cuda_cub9__find_if7functorIS9_EEE10Policy1000ENSB_12zip_iteratorINS8_IJNSD_26transform_input_iterator_tIbNSB_6detail15normal_iteratorINSB_10device_ptrIfEEEENS7_10__not_fn_tINSK_10functional5actorINSQ_9compositeIJNSQ_16operator_adaptorINS7_8equal_toIvEEEENSR_INSQ_8argumentILj0EEEEENSR_INSQ_5valueIiEEEEEEEEEEEEENSB_17counting_iteratorIlNSB_11use_defaultES18_S18_EEEEEEEySF_S9_NS7_10__identityEEEvT0_PT3_T1_NS0_13GridEvenShareIS1G_EET2_T4_E12temp_storage+120];
	ld.shared.u64 	%rd416, [_ZZN3cub18CUB_300001_SM_10006detail6reduce18DeviceReduceKernelINS2_10policy_hubIN4cuda3std3__45tupleIJblEEEyN6thrust24THRUST_300001_SM_1000_NS8cuda_cub9__find_if7functorIS9_EEE10Policy1000ENSB_12zip_iteratorINS8_IJNSD_26transform_input_iterator_tIbNSB_6detail15normal_iteratorINSB_10device_ptrIfEEEENS7_10__not_fn_tINSK_10functional5actorINSQ_9compositeIJNSQ_16operator_adaptorINS7_8equal_toIvEEEENSR_INSQ_8argumentILj0EEEEENSR_INSQ_5valueIiEEEEEEEEEEEEENSB_17counting_iteratorIlNSB_11use_defaultES18_S18_EEEEEEEySF_S9_NS7_10__identityEEEvT0_PT3_T1_NS0_13GridEvenShareIS1G_EET2_T4_E12temp_storage+128];
	setp.eq.s16 	%p324, %rs359, 0;
	setp.eq.s16 	%p325, %rs360, 0;
	min.s64 	%rd417, %rd416, %rd415;
	selp.b16 	%rs361, %rs358, 1, %p325;
	selp.b16 	%rs371, %rs360, %rs361, %p324;
	selp.b64 	%rd418, %rd415, %rd417, %p325;
	selp.b64 	%rd432, %rd416, %rd418, %p324;
	bra.uni 	$L__BB9_122;
$L__BB9_41:
	// begin inline asm
	mov.u32 %r216, %laneid;
	// end inline asm
	and.b32  	%r237, %r8, 992;
	add.s32 	%r238, %r237, 32;
	setp.gt.s32 	%p236, %r238, %r7;
	not.b32 	%r239, %r237;
	add.s32 	%r240, %r7, %r239;
	selp.b32 	%r235, %r240, 31, %p236;
	cvt.u32.u16 	%r241, %rs371;
	and.b32  	%r218, %r241, 255;
	mov.b32 	%r234, 1;
	mov.b32 	%r236, -1;
	// begin inline asm
	shfl.sync.down.b32 %r217, %r218, %r234, %r235, %r236;
	// end inline asm
	// begin inline asm
	shfl.sync.down.b32 %r222, %r223, %r234, %r235, %r236;
	// end inline asm
	mov.b64 	{%r228, %r233}, %rd432;
	// begin inline asm
	shfl.sync.down.b32 %r227, %r228, %r234, %r235, %r236;
	// end inline asm
	// begin inline asm
	shfl.sync.down.b32 %r232, %r233, %r234, %r235, %r236;
	// end inline asm
	mov.b64 	%rd42, {%r227, %r232};
	cvt.u16.u32 	%rs31, %r217;
	setp.ge.s32 	%p237, %r216, %r235;
	@%p237 bra 	$L__BB9_45;
	and.b16  	%rs274, %rs371, 255;
	setp.eq.s16 	%p238, %rs274, 0;
	and.b16  	%rs275, %rs31, 255;
	setp.eq.s16 	%p239, %rs275, 0;
	or.pred  	%p240, %p238, %p239;
	@%p240 bra 	$L__BB9_44;
	min.s64 	%rd432, %rd42, %rd432;
	mov.b16 	%rs371, 1;
	bra.uni 	$L__BB9_45;
$L__BB9_44:
	setp.eq.s16 	%p241, %rs274, 0;
	selp.b16 	%rs371, %rs31, %rs371, %p241;
	selp.b64 	%rd432, %rd42, %rd432, %p241;
$L__BB9_45:
	cvt.u32.u16 	%r262, %rs371;
	and.b32  	%r243, %r262, 255;
	mov.b32 	%r259, 2;
	mov.b32 	%r261, -1;
	// begin inline asm
	shfl.sync.down.b32 %r242, %r243, %r259, %r235, %r261;
	// end inline asm
	// begin inline asm
	shfl.sync.down.b32 %r247, %r248, %r259, %r235, %r261;
	// end inline asm
	mov.b64 	{%r253, %r258}, %rd432;
	// begin inline asm
	shfl.sync.down.b32 %r252, %r253, %r259, %r235, %r261;
	// end inline asm
	// begin inline asm
	shfl.sync.down.b32 %r257, %r258, %r259, %r235, %r261;
	// end inline asm
	mov.b64 	%rd46, {%r252, %r257};
	cvt.u16.u32 	%rs34, %r242;
	add.s32 	%r263, %r216, 2;
	setp.gt.s32 	%p242, %r263, %r235;
	@%p242 bra 	$L__BB9_49;
	and.b16  	%rs278, %rs371, 255;
	setp.eq.s16 	%p243, %rs278, 0;
	and.b16  	%rs279, %rs34, 255;
	setp.eq.s16 	%p244, %rs279, 0;
	or.pred  	%p245, %p243, %p244;
	@%p245 bra 	$L__BB9_48;
	min.s64 	%rd432, %rd46, %rd432;
	mov.b16 	%rs371, 1;
	bra.uni 	$L__BB9_49;
$L__BB9_48:
	setp.eq.s16 	%p246, %rs278, 0;
	selp.b16 	%rs371, %rs34, %rs371, %p246;
	selp.b64 	%rd432, %rd46, %rd432, %p246;
$L__BB9_49:
	cvt.u32.u16 	%r284, %rs371;
	and.b32  	%r265, %r284, 255;
	mov.b32 	%r281, 4;
	mov.b32 	%r283, -1;
	// begin inline asm
	shfl.sync.down.b32 %r264, %r265, %r281, %r235, %r283;
	// end inline asm
	// begin inline asm
	shfl.sync.down.b32 %r269, %r270, %r281, %r235, %r283;
	// end inline asm
	mov.b64 	{%r275, %r280}, %rd432;
	// begin inline asm
	shfl.sync.down.b32 %r274, %r275, %r281, %r235, %r283;
	// end inline asm
	// begin inline asm
	shfl.sync.down.b32 %r279, %r280, %r281, %r235, %r283;
	// end inline asm
	mov.b64 	%rd50, {%r274, %r279};
	cvt.u16.u32 	%rs37, %r264;
	add.s32 	%r285, %r216, 4;
	setp.gt.s32 	%p247, %r285, %r235;
	@%p247 bra 	$L__BB9_53;
	and.b16  	%rs282, %rs371, 255;
	setp.eq.s16 	%p248, %rs282, 0;
	and.b16  	%rs283, %rs37, 255;
	setp.eq.s16 	%p249, %rs283, 0;
	or.pred  	%p250, %p248, %p249;
	@%p250 bra 	$L__BB9_52;
	min.s64 	%rd432, %rd50, %rd432;
	mov.b16 	%rs371, 1;
	bra.uni 	$L__BB9_53;
$L__BB9_52:
	setp.eq.s16 	%p251, %rs282, 0;
	selp.b16 	%rs371, %rs37, %rs371, %p251;
	selp.b64 	%rd432, %rd50, %rd432, %p251;
$L__BB9_53:
	cvt.u32.u16 	%r306, %rs371;
	and.b32  	%r287, %r306, 255;
	mov.b32 	%r303, 8;
	mov.b32 	%r305, -1;
	// begin inline asm
	shfl.sync.down.b32 %r286, %r287, %r303, %r235, %r305;
	// end inline asm
	// begin inline asm
	shfl.sync.down.b32 %r291, %r292, %r303, %r235, %r305;
	// end inline asm
	mov.b64 	{%r297, %r302}, %rd432;
	// begin inline asm
	shfl.sync.down.b32 %r296, %r297, %r303, %r235, %r305;
	// end inline asm
	// begin inline asm
	shfl.sync.down.b32 %r301, %r302, %r303, %r235, %r305;
	// end inline asm
	mov.b64 	%rd54, {%r296, %r301};
	cvt.u16.u32 	%rs40, %r286;
	add.s32 	%r307, %r216, 8;
	setp.gt.s32 	%p252, %r307, %r235;
	@%p252 bra 	$L__BB9_57;
	and.b16  	%rs286, %rs371, 255;
	setp.eq.s16 	%p253, %rs286, 0;
	and.b16  	%rs287, %rs40, 255;
	setp.eq.s16 	%p254, %rs287, 0;
	or.pred  	%p255, %p253, %p254;
	@%p255 bra 	$L__BB9_56;
	min.s64 	%rd432, %rd54, %rd432;
	mov.b16 	%rs371, 1;
	bra.uni 	$L__BB9_57;
$L__BB9_56:
	setp.eq.s16 	%p256, %rs286, 0;
	selp.b16 	%rs371, %rs40, %rs371, %p256;
	selp.b64 	%rd432, %rd54, %rd432, %p256;
$L__BB9_57:
	cvt.u32.u16 	%r328, %rs371;
	and.b32  	%r309, %r328, 255;
	mov.b32 	%r325, 16;
	mov.b32 	%r327, -1;
	// begin inline asm
	shfl.sync.down.b32 %r308, %r309, %r325, %r235, %r327;
	// end inline asm
	// begin inline asm
	shfl.sync.down.b32 %r313, %r314, %r325, %r235, %r327;
	// end inline asm
	mov.b64 	{%r319, %r324}, %rd432;
	// begin inline asm
	shfl.sync.down.b32 %r318, %r319, %r325, %r235, %r327;
	// end inline asm
	// begin inline asm
	shfl.sync.down.b32 %r323, %r324, %r325, %r235, %r327;
	// end inline asm
	mov.b64 	%rd58, {%r318, %r323};
	cvt.u16.u32 	%rs43, %r308;
	add.s32 	%r329, %r216, 16;
	setp.gt.s32 	%p257, %r329, %r235;
	@%p257 bra 	$L__BB9_61;
	and.b16  	%rs290, %rs371, 255;
	setp.eq.s16 	%p258, %rs290, 0;
	and.b16  	%rs291, %rs43, 255;
	setp.eq.s16 	%p259, %rs291, 0;
	or.pred  	%p260, %p258, %p259;
	@%p260 bra 	$L__BB9_60;
	min.s64 	%rd432, %rd58, %rd432;
	mov.b16 	%rs371, 1;
	bra.uni 	$L__BB9_61;
$L__BB9_60:
	setp.eq.s16 	%p261, %rs290, 0;
	selp.b16 	%rs371, %rs43, %rs371, %p261;
	selp.b64 	%rd432, %rd58, %rd432, %p261;
$L__BB9_61:
	setp.ne.s32 	%p262, %r216, 0;
	@%p262 bra 	$L__BB9_63;
	shr.u32 	%r330, %r8, 1;
	and.b32  	%r331, %r330, 496;
	mov.u32 	%r332, _ZZN3cub18CUB_300001_SM_10006detail6reduce18DeviceReduceKernelINS2_10policy_hubIN4cuda3std3__45tupleIJblEEEyN6thrust24THRUST_300001_SM_1000_NS8cuda_cub9__find_if7functorIS9_EEE10Policy1000ENSB_12zip_iteratorINS8_IJNSD_26transform_input_iterator_tIbNSB_6detail15normal_iteratorINSB_10device_ptrIfEEEENS7_10__not_fn_tINSK_10functional5actorINSQ_9compositeIJNSQ_16operator_adaptorINS7_8equal_toIvEEEENSR_INSQ_8argumentILj0EEEEENSR_INSQ_5valueIiEEEEEEEEEEEEENSB_17counting_iteratorIlNSB_11use_defaultES18_S18_EEEEEEEySF_S9_NS7_10__identityEEEvT0_PT3_T1_NS0_13GridEvenShareIS1G_EET2_T4_E12temp_storage;
	add.s32 	%r333, %r332, %r331;
	st.shared.u8 	[%r333+8], %rs371;
	st.shared.u64 	[%r333+16], %rd432;
$L__BB9_63:
	bar.sync 	0;
	setp.ne.s32 	%p263, %r8, 0;
	@%p263 bra 	$L__BB9_122;
	setp.lt.s32 	%p264, %r7, 33;
	@%p264 bra 	$L__BB9_66;
	ld.shared.u8 	%rs294, [_ZZN3cub18CUB_300001_SM_10006detail6reduce18DeviceReduceKernelINS2_10policy_hubIN4cuda3std3__45tupleIJblEEEyN6thrust24THRUST_300001_SM_1000_NS8cuda_cub9__find_if7functorIS9_EEE10Policy1000ENSB_12zip_iteratorINS8_IJNSD_26transform_input_iterator_tIbNSB_6detail15normal_iteratorINSB_10device_ptrIfEEEENS7_10__not_fn_tINSK_10functional5actorINSQ_9compositeIJNSQ_16operator_adaptorINS7_8equal_toIvEEEENSR_INSQ_8argumentILj0EEEEENSR_INSQ_5valueIiEEEEEEEEEEEEENSB_17counting_iteratorIlNSB_11use_defaultES18_S18_EEEEEEEySF_S9_NS7_10__identityEEEvT0_PT3_T1_NS0_13GridEvenShareIS1G_EET2_T4_E12temp_storage+24];
	ld.shared.u64 	%rd371, [_ZZN3cub18CUB_300001_SM_10006detail6reduce18DeviceReduceKernelINS2_10policy_hubIN4cuda3std3__45tupleIJblEEEyN6thrust24THRUST_300001_SM_1000_NS8cuda_cub9__find_if7functorIS9_EEE10Policy1000ENSB_12zip_iteratorINS8_IJNSD_26transform_input_iterator_tIbNSB_6detail15normal_iteratorINSB_10device_ptrIfEEEENS7_10__not_fn_tINSK_10functional5actorINSQ_9compositeIJNSQ_16operator_adaptorINS7_8equal_toIvEEEENSR_INSQ_8argumentILj0EEEEENSR_INSQ_5valueIiEEEEEEEEEEEEENSB_17counting_iteratorIlNSB_11use_defaultES18_S18_EEEEEEEySF_S9_NS7_10__identityEEEvT0_PT3_T1_NS0_13GridEvenShareIS1G_EET2_T4_E12temp_storage+32];
	and.b16  	%rs295, %rs371, 255;
	setp.eq.s16 	%p265, %rs295, 0;
	setp.eq.s16 	%p266, %rs294, 0;
	min.s64 	%rd372, %rd371, %rd432;
	selp.b16 	%rs296, %rs371, 1, %p266;
	selp.b16 	%rs371, %rs294, %rs296, %p265;
	selp.b64 	%rd373, %rd432, %rd372, %p266;
	selp.b64 	%rd432, %rd371, %rd373, %p265;
$L__BB9_66:
	setp.lt.s32 	%p267, %r7, 65;
	@%p267 bra 	$L__BB9_68;
	ld.shared.u8 	%rs297, [_ZZN3cub18CUB_300001_SM_10006detail6reduce18DeviceReduceKernelINS2_10policy_hubIN4cuda3std3__45tupleIJblEEEyN6thrust24THRUST_300001_SM_1000_NS8cuda_cub9__find_if7functorIS9_EEE10Policy1000ENSB_12zip_iteratorINS8_IJNSD_26transform_input_iterator_tIbNSB_6detail15normal_iteratorINSB_10device_ptrIfEEEENS7_10__not_fn_tINSK_10functional5actorINSQ_9compositeIJNSQ_16operator_adaptorINS7_8equal_toIvEEEENSR_INSQ_8argumentILj0EEEEENSR_INSQ_5valueIiEEEEEEEEEEEEENSB_17counting_iteratorIlNSB_11use_defaultES18_S18_EEEEEEEySF_S9_NS7_10__identityEEEvT0_PT3_T1_NS0_13GridEvenShareIS1G_EET2_T4_E12temp_storage+40];
	ld.shared.u64 	%rd374, [_ZZN3cub18CUB_300001_SM_10006detail6reduce18DeviceReduceKernelINS2_10policy_hubIN4cuda3std3__45tupleIJblEEEyN6thrust24THRUST_300001_SM_1000_NS8cuda_cub9__find_if7functorIS9_EEE10Policy1000ENSB_12zip_iteratorINS8_IJNSD_26transform_input_iterator_tIbNSB_6detail15normal_iteratorINSB_10device_ptrIfEEEENS7_10__not_fn_tINSK_10functional5actorINSQ_9compositeIJNSQ_16operator_adaptorINS7_8equal_toIvEEEENSR_INSQ_8argumentILj0EEEEENSR_INSQ_5valueIiEEEEEEEEEEEEENSB_17counting_iteratorIlNSB_11use_defaultES18_S18_EEEEEEEySF_S9_NS7_10__identityEEEvT0_PT3_T1_NS0_13GridEvenShareIS1G_EET2_T4_E12temp_storage+48];
	and.b16  	%rs298, %rs371, 255;
	setp.eq.s16 	%p268, %rs298, 0;
	setp.eq.s16 	%p269, %rs297, 0;
	min.s64 	%rd375, %rd374, %rd432;
	selp.b16 	%rs299, %rs371, 1, %p269;
	selp.b16 	%rs371, %rs297, %rs299, %p268;
	selp.b64 	%rd376, %rd432, %rd375, %p269;
	selp.b64 	%rd432, %rd374, %rd376, %p268;
$L__BB9_68:
	setp.lt.s32 	%p270, %r7, 97;
	@%p270 bra 	$L__BB9_70;
	ld.shared.u8 	%rs300, [_ZZN3cub18CUB_300001_SM_10006detail6reduce18DeviceReduceKernelINS2_10policy_hubIN4cuda3std3__45tupleIJblEEEyN6thrust24THRUST_300001_SM_1000_NS8cuda_cub9__find_if7functorIS9_EEE10Policy1000ENSB_12zip_iteratorINS8_IJNSD_26transform_input_iterator_tIbNSB_6detail15normal_iteratorINSB_10device_ptrIfEEEENS7_10__not_fn_tINSK_10functional5actorINSQ_9compositeIJNSQ_16operator_adaptorINS7_8equal_toIvEEEENSR_INSQ_8argumentILj0EEEEENSR_INSQ_5valueIiEEEEEEEEEEEEENSB_17counting_iteratorIlNSB_11use_defaultES18_S18_EEEEEEEySF_S9_NS7_10__identityEEEvT0_PT3_T1_NS0_13GridEvenShareIS1G_EET2_T4_E12temp_storage+56];
	ld.shared.u64 	%rd377, [_ZZN3cub18CUB_300001_SM_10006detail6reduce18DeviceReduceKernelINS2_10policy_hubIN4cuda3std3__45tupleIJblEEEyN6thrust24THRUST_300001_SM_1000_NS8cuda_cub9__find_if7functorIS9_EEE10Policy1000ENSB_12zip_iteratorINS8_IJNSD_26transform_input_iterator_tIbNSB_6detail15normal_iteratorINSB_10device_ptrIfEEEENS7_10__not_fn_tINSK_10functional5actorINSQ_9compositeIJNSQ_16operator_adaptorINS7_8equal_toIvEEEENSR_INSQ_8argumentILj0EEEEENSR_INSQ_5valueIiEEEEEEEEEEEEENSB_17counting_iteratorIlNSB_11use_defaultES18_S18_EEEEEEEySF_S9_NS7_10__identityEEEvT0_PT3_T1_NS0_13GridEvenShareIS1G_EET2_T4_E12temp_storage+64];
	and.b16  	%rs301, %rs371, 255;
	setp.eq.s16 	%p271, %rs301, 0;
	setp.eq.s16 	%p272, %rs300, 0;
	min.s64 	%rd378, %rd377, %rd432;
	selp.b16 	%rs302, %rs371, 1, %p272;
	selp.b16 	%rs371, %rs300, %rs302, %p271;
	selp.b64 	%rd379, %rd432, %rd378, %p272;
	selp.b64 	%rd432, %rd377, %rd379, %p271;
$L__BB9_70:
	setp.lt.s32 	%p273, %r7, 129;
	@%p273 bra 	$L__BB9_72;
	ld.shared.u8 	%rs303, [_ZZN3cub18CUB_300001_SM_10006detail6reduce18DeviceReduceKernelINS2_10policy_hubIN4cuda3std3__45tupleIJblEEEyN6thrust24THRUST_300001_SM_1000_NS8cuda_cub9__find_if7functorIS9_EEE10Policy1000ENSB_12zip_iteratorINS8_IJNSD_26transform_input_iterator_tIbNSB_6detail15normal_iteratorINSB_10device_ptrIfEEEENS7_10__not_fn_tINSK_10functional5actorINSQ_9compositeIJNSQ_16operator_adaptorINS7_8equal_toIvEEEENSR_INSQ_8argumentILj0EEEEENSR_INSQ_5valueIiEEEEEEEEEEEEENSB_17counting_iteratorIlNSB_11use_defaultES18_S18_EEEEEEEySF_S9_NS7_10__identityEEEvT0_PT3_T1_NS0_13GridEvenShareIS1G_EET2_T4_E12temp_storage+72];
	ld.shared.u64 	%rd380, [_ZZN3cub18CUB_300001_SM_10006detail6reduce18DeviceReduceKernelINS2_10policy_hubIN4cuda3std3__45tupleIJblEEEyN6thrust24THRUST_300001_SM_1000_NS8cuda_cub9__find_if7functorIS9_EEE10Policy1000ENSB_12zip_iteratorINS8_IJNSD_26transform_input_iterator_tIbNSB_6detail15normal_iteratorINSB_10device_ptrIfEEEENS7_10__not_fn_tINSK_10functional5actorINSQ_9compositeIJNSQ_16operator_adaptorINS7_8equal_toIvEEEENSR_INSQ_8argumentILj0EEEEENSR_INSQ_5valueIiEEEEEEEEEEEEENSB_17counting_iteratorIlNSB_11use_defaultES18_S18_EEEEEEEySF_S9_NS7_10__identityEEEvT0_PT3_T1_NS0_13GridEvenShareIS1G_EET2_T4_E12temp_storage+80];
	and.b16  	%rs304, %rs371, 255;
	setp.eq.s16 	%p274, %rs304, 0;
	setp.eq.s16 	%p275, %rs303, 0;
	min.s64 	%rd381, %rd380, %rd432;
	selp.b16 	%rs305, %rs371, 1, %p275;
	selp.b16 	%rs371, %rs303, %rs305, %p274;
	selp.b64 	%rd382, %rd432, %rd381, %p275;
	selp.b64 	%rd432, %rd380, %rd382, %p274;
$L__BB9_72:
	setp.lt.s32 	%p276, %r7, 161;
	@%p276 bra 	$L__BB9_74;
	ld.shared.u8 	%rs306, [_ZZN3cub18CUB_300001_SM_10006detail6reduce18DeviceReduceKernelINS2_10policy_hubIN4cuda3std3__45tupleIJblEEEyN6thrust24THRUST_300001_SM_1000_NS8cuda_cub9__find_if7functorIS9_EEE10Policy1000ENSB_12zip_iteratorINS8_IJNSD_26transform_input_iterator_tIbNSB_6detail15normal_iteratorINSB_10device_ptrIfEEEENS7_10__not_fn_tINSK_10functional5actorINSQ_9compositeIJNSQ_16operator_adaptorINS7_8equal_toIvEEEENSR_INSQ_8argumentILj0EEEEENSR_INSQ_5valueIiEEEEEEEEEEEEENSB_17counting_iteratorIlNSB_11use_defaultES18_S18_EEEEEEEySF_S9_NS7_10__identityEEEvT0_PT3_T1_NS0_13GridEvenShareIS1G_EET2_T4_E12temp_storage+88];
	ld.shared.u64 	%rd383, [_ZZN3cub18CUB_300001_SM_10006detail6reduce18DeviceReduceKernelINS2_10policy_hubIN4cuda3std3__45tupleIJblEEEyN6thrust24THRUST_300001_SM_1000_NS8cuda_cub9__find_if7functorIS9_EEE10Policy1000ENSB_12zip_iteratorINS8_IJNSD_26transform_input_iterator_tIbNSB_6detail15normal_iteratorINSB_10device_ptrIfEEEENS7_10__not_fn_tINSK_10functional5actorINSQ_9compositeIJNSQ_16operator_adaptorINS7_8equal_toIvEEEENSR_INSQ_8argumentILj0EEEEENSR_INSQ_5valueIiEEEEEEEEEEEEENSB_17counting_iteratorIlNSB_11use_defaultES18_S18_EEEEEEEySF_S9_NS7_10__identityEEEvT0_PT3_T1_NS0_13GridEvenShareIS1G_EET2_T4_E12temp_storage+96];
	and.b16  	%rs307, %rs371, 255;
	setp.eq.s16 	%p277, %rs307, 0;
	setp.eq.s16 	%p278, %rs306, 0;
	min.s64 	%rd384, %rd383, %rd432;
	selp.b16 	%rs308, %rs371, 1, %p278;
	selp.b16 	%rs371, %rs306, %rs308, %p277;
	selp.b64 	%rd385, %rd432, %rd384, %p278;
	selp.b64 	%rd432, %rd383, %rd385, %p277;
$L__BB9_74:
	setp.lt.s32 	%p279, %r7, 193;
	@%p279 bra 	$L__BB9_76;
	ld.shared.u8 	%rs309, [_ZZN3cub18CUB_300001_SM_10006detail6reduce18DeviceReduceKernelINS2_10policy_hubIN4cuda3std3__45tupleIJblEEEyN6thrust24THRUST_300001_SM_1000_NS8cuda_cub9__find_if7functorIS9_EEE10Policy1000ENSB_12zip_iteratorINS8_IJNSD_26transform_input_iterator_tIbNSB_6detail15normal_iteratorINSB_10device_ptrIfEEEENS7_10__not_fn_tINSK_10functional5actorINSQ_9compositeIJNSQ_16operator_adaptorINS7_8equal_toIvEEEENSR_INSQ_8argumentILj0EEEEENSR_INSQ_5valueIiEEEEEEEEEEEEENSB_17counting_iteratorIlNSB_11use_defaultES18_S18_EEEEEEEySF_S9_NS7_10__identityEEEvT0_PT3_T1_NS0_13GridEvenShareIS1G_EET2_T4_E12temp_storage+104];
	ld.shared.u64 	%rd386, [_ZZN3cub18CUB_300001_SM_10006detail6reduce18DeviceReduceKernelINS2_10policy_hubIN4cuda3std3__45tupleIJblEEEyN6thrust24THRUST_300001_SM_1000_NS8cuda_cub9__find_if7functorIS9_EEE10Policy1000ENSB_12zip_iteratorINS8_IJNSD_26transform_input_iterator_tIbNSB_6detail15normal_iteratorINSB_10device_ptrIfEEEENS7_10__not_fn_tINSK_10functional5actorINSQ_9compositeIJNSQ_16operator_adaptorINS7_8equal_toIvEEEENSR_INSQ_8argumentILj0EEEEENSR_INSQ_5valueIiEEEEEEEEEEEEENSB_17counting_iteratorIlNSB_11use_defaultES18_S18_EEEEEEEySF_S9_NS7_10__identityEEEvT0_PT3_T1_NS0_13GridEvenShareIS1G_EET2_T4_E12temp_storage+112];
	and.b16  	%rs310, %rs371, 255;
	setp.eq.s16 	%p280, %rs310, 0;
	setp.eq.s16 	%p281, %rs309, 0;
	min.s64 	%rd387, %rd386, %rd432;
	selp.b16 	%rs311, %rs371, 1, %p281;
	selp.b16 	%rs371, %rs309, %rs311, %p280;
	selp.b64 	%rd388, %rd432, %rd387, %p281;
	selp.b64 	%rd432, %rd386, %rd388, %p280;
$L__BB9_76:
	setp.lt.s32 	%p282, %r7, 225;
	@%p282 bra 	$L__BB9_122;
	ld.shared.u8 	%rs312, [_ZZN3cub18CUB_300001_SM_10006detail6reduce18DeviceReduceKernelINS2_10policy_hubIN4cuda3std3__45tupleIJblEEEyN6thrust24THRUST_300001_SM_1000_NS8cuda_cub9__find_if7functorIS9_EEE10Policy1000ENSB_12zip_iteratorINS8_IJNSD_26transform_input_iterator_tIbNSB_6detail15normal_iteratorINSB_10device_ptrIfEEEENS7_10__not_fn_tINSK_10functional5actorINSQ_9compositeIJNSQ_16operator_adaptorINS7_8equal_toIvEEEENSR_INSQ_8argumentILj0EEEEENSR_INSQ_5valueIiEEEEEEEEEEEEENSB_17counting_iteratorIlNSB_11use_defaultES18_S18_EEEEEEEySF_S9_NS7_10__identityEEEvT0_PT3_T1_NS0_13GridEvenShareIS1G_EET2_T4_E12temp_storage+120];
	ld.shared.u64 	%rd389, [_ZZN3cub18CUB_300001_SM_10006detail6reduce18DeviceReduceKernelINS2_10policy_hubIN4cuda3std3__45tupleIJblEEEyN6thrust24THRUST_300001_SM_1000_NS8cuda_cub9__find_if7functorIS9_EEE10Policy1000ENSB_12zip_iteratorINS8_IJNSD_26transform_input_iterator_tIbNSB_6detail15normal_iteratorINSB_10device_ptrIfEEEENS7_10__not_fn_tINSK_10functional5actorINSQ_9compositeIJNSQ_16operator_adaptorINS7_8equal_toIvEEEENSR_INSQ_8argumentILj0EEEEENSR_INSQ_5valueIiEEEEEEEEEEEEENSB_17counting_iteratorIlNSB_11use_defaultES18_S18_EEEEEEEySF_S9_NS7_10__identityEEEvT0_PT3_T1_NS0_13GridEvenShareIS1G_EET2_T4_E12temp_storage+128];
	and.b16  	%rs313, %rs371, 255;
	setp.eq.s16 	%p283, %rs313, 0;
	setp.eq.s16 	%p284, %rs312, 0;
	min.s64 	%rd390, %rd389, %rd432;
	selp.b16 	%rs314, %rs371, 1, %p284;
	selp.b16 	%rs371, %rs312, %rs314, %p283;
	selp.b64 	%rd391, %rd432, %rd390, %p284;
	selp.b64 	%rd432, %rd389, %rd391, %p283;
	bra.uni 	$L__BB9_122;
$L__BB9_78:
	mov.u32 	%r29, %tid.x;
	add.s64 	%rd124, %rd122, %rd5;
	cvt.rn.f32.s32 	%f7, %r50;
	cvt.u64.u32 	%rd75, %r29;
	add.s64 	%rd125, %rd75, %rd5;
	shl.b64 	%rd126, %rd125, 2;
	add.s64 	%rd127, %rd2, %rd126;
	ld.global.f32 	%f8, [%rd127];
	setp.eq.f32 	%p2, %f8, %f7;
	add.s32 	%r53, %r29, 256;
	cvt.u64.u32 	%rd128, %r53;
	ld.global.f32 	%f9, [%rd127+1024];
	setp.eq.f32 	%p3, %f9, %f7;
	add.s32 	%r54, %r29, 512;
	cvt.u64.u32 	%rd129, %r54;
	add.s64 	%rd130, %rd124, %rd129;
	ld.global.f32 	%f11, [%rd127+2048];
	setp.eq.f32 	%p4, %f11, %f7;
	add.s64 	%rd131, %rd130, 256;
	ld.global.f32 	%f12, [%rd127+3072];
	setp.neu.f32 	%p6, %f12, %f7;
	and.pred  	%p8, %p2, %p3;
	selp.b64 	%rd132, %rd128, %rd75, %p2;
	add.s64 	%rd133, %rd124, %rd132;
	min.s64 	%rd134, %rd130, %rd133;
	and.pred  	%p9, %p8, %p4;
	selp.b64 	%rd135, %rd133, %rd134, %p4;
	selp.b64 	%rd136, %rd130, %rd135, %p8;
	min.s64 	%rd137, %rd131, %rd136;
	not.pred 	%p10, %p9;
	or.pred  	%p11, %p10, %p6;
	selp.u16 	%rs371, 1, 0, %p11;
	selp.b64 	%rd138, %rd137, %rd136, %p6;
	selp.b64 	%rd432, %rd131, %rd138, %p9;
	setp.lt.u64 	%p12, %rd6, %rd4;
	@%p12 bra 	$L__BB9_98;
	cvt.u32.u64 	%r56, %rd4;
	cvt.u32.u64 	%r57, %rd5;
	cvt.u32.u64 	%r30, %rd1;
	not.b32 	%r58, %r29;
	add.s32 	%r59, %r58, %r30;
	sub.s32 	%r60, %r59, %r56;
	sub.s32 	%r451, %r60, %r57;
	mov.b32 	%r452, 0;
	mov.u64 	%rd449, %rd5;
$L__BB9_80:
	cvt.s64.s32 	%rd79, %r51;
	add.s64 	%rd449, %rd449, %rd79;
	add.s64 	%rd139, %rd1, -1024;
	setp.gt.u64 	%p13, %rd449, %rd139;
	@%p13 bra 	$L__BB9_86;
	add.s64 	%rd140, %rd449, %rd75;
	shl.b64 	%rd141, %rd140, 2;
	add.s64 	%rd142, %rd2, %rd141;
	add.s64 	%rd82, %rd140, %rd122;
	ld.global.f32 	%f3, [%rd142];
	ld.global.f32 	%f4, [%rd142+1024];
	ld.global.f32 	%f5, [%rd142+2048];
	ld.global.f32 	%f6, [%rd142+3072];
	and.b16  	%rs95, %rs371, 255;
	setp.eq.s16 	%p14, %rs95, 0;
	@%p14 bra 	$L__BB9_84;
	setp.eq.f32 	%p15, %f3, %f7;
	@%p15 bra 	$L__BB9_85;
	add.s64 	%rd144, %rd140, %rd122;
	min.s64 	%rd432, %rd144, %rd432;
	mov.b16 	%rs371, 1;
	bra.uni 	$L__BB9_85;
$L__BB9_84:
	setp.neu.f32 	%p16, %f3, %f7;
	selp.u16 	%rs371, 1, 0, %p16;
	mov.u64 	%rd432, %rd82;
$L__BB9_85:
	add.s64 	%rd145, %rd449, %rd75;
	add.s64 	%rd146, %rd145, %rd122;
	add.s64 	%rd147, %rd146, 256;
	add.s64 	%rd148, %rd146, 512;
	add.s64 	%rd149, %rd146, 768;
	setp.neu.f32 	%p17, %f6, %f7;
	setp.neu.f32 	%p18, %f5, %f7;
	setp.neu.f32 	%p19, %f4, %f7;
	shl.b32 	%r62, %r1, 10;
	cvt.s64.s32 	%rd150, %r62;
	and.b16  	%rs97, %rs371, 255;
	setp.eq.s16 	%p20, %rs97, 0;
	min.s64 	%rd151, %rd147, %rd432;
	selp.b16 	%rs98, 1, %rs371, %p19;
	selp.u16 	%rs99, 1, 0, %p19;
	selp.b16 	%rs100, %rs99, %rs98, %p20;
	and.b16  	%rs101, %rs100, 255;
	selp.b64 	%rd152, %rd151, %rd432, %p19;
	selp.b64 	%rd153, %rd147, %rd152, %p20;
	setp.eq.s16 	%p21, %rs101, 0;
	min.s64 	%rd154, %rd148, %rd153;
	selp.b16 	%rs102, 1, %rs100, %p18;
	selp.u16 	%rs103, 1, 0, %p18;
	selp.b16 	%rs104, %rs103, %rs102, %p21;
	and.b16  	%rs105, %rs104, 255;
	selp.b64 	%rd155, %rd154, %rd153, %p18;
	selp.b64 	%rd156, %rd148, %rd155, %p21;
	setp.eq.s16 	%p22, %rs105, 0;
	min.s64 	%rd157, %rd149, %rd156;
	selp.b16 	%rs106, 1, %rs104, %p17;
	selp.u16 	%rs107, 1, 0, %p17;
	selp.b16 	%rs371, %rs107, %rs106, %p22;
	selp.b64 	%rd158, %rd157, %rd156, %p17;
	selp.b64 	%rd432, %rd149, %rd158, %p22;
	sub.s64 	%rd159, %rd1, %rd449;
	setp.lt.u64 	%p23, %rd159, %rd150;
	add.s32 	%r452, %r452, 1;
	sub.s32 	%r451, %r451, %r62;
	@%p23 bra 	$L__BB9_98;
	bra.uni 	$L__BB9_80;
$L__BB9_86:
	setp.le.u64 	%p24, %rd1, %rd449;
	cvt.u32.u64 	%r63, %rd449;
	cvt.u32.u64 	%r64, %rd1;
	sub.s32 	%r65, %r64, %r63;
	setp.ge.s32 	%p25, %r29, %r65;
	or.pred  	%p26, %p24, %p25;
	@%p26 bra 	$L__BB9_98;
	cvt.u32.u64 	%r67, %rd79;
	cvt.u32.u64 	%r68, %rd5;
	not.b32 	%r69, %r29;
	add.s32 	%r36, %r69, %r30;
	add.s32 	%r70, %r67, %r68;
	sub.s32 	%r71, %r36, %r70;
	mul.lo.s32 	%r72, %r1, %r452;
	shl.b32 	%r73, %r72, 10;
	sub.s32 	%r74, %r71, %r73;
	shr.u32 	%r75, %r74, 8;
	add.s32 	%r37, %r75, 1;
	and.b32  	%r38, %r37, 7;
	setp.lt.u32 	%p27, %r74, 1792;
	mov.u32 	%r455, %r29;
	@%p27 bra 	$L__BB9_90;
	shr.u32 	%r76, %r451, 8;
	add.s32 	%r77, %r76, 1;
	and.b32  	%r78, %r77, 33554424;
	neg.s32 	%r453, %r78;
	mov.u32 	%r455, %r29;
$L__BB9_89:
	.pragma "nounroll";
	cvt.u64.u32 	%rd161, %r455;
	add.s64 	%rd162, %rd449, %rd161;
	shl.b64 	%rd163, %rd162, 2;
	add.s64 	%rd164, %rd2, %rd163;
	add.s64 	%rd165, %rd162, %rd122;
	ld.global.f32 	%f13, [%rd164];
	setp.neu.f32 	%p28, %f13, %f7;
	selp.u16 	%rs109, 1, 0, %p28;
	and.b16  	%rs110, %rs371, 255;
	setp.ne.s16 	%p30, %rs110, 0;
	and.pred  	%p31, %p30, %p28;
	min.s64 	%rd166, %rd165, %rd432;
	setp.eq.s16 	%p32, %rs110, 0;
	selp.b16 	%rs111, %rs109, %rs371, %p32;
	selp.b64 	%rd167, %rd165, %rd432, %p32;
	selp.b16 	%rs112, 1, %rs111, %p31;
	and.b16  	%rs113, %rs112, 255;
	selp.b64 	%rd168, %rd166, %rd167, %p31;
	add.s64 	%rd169, %rd165, 256;
	ld.global.f32 	%f14, [%rd164+1024];
	setp.neu.f32 	%p33, %f14, %f7;
	selp.u16 	%rs114, 1, 0, %p33;
	setp.ne.s16 	%p35, %rs113, 0;
	and.pred  	%p36, %p35, %p33;
	min.s64 	%rd170, %rd169, %rd168;
	setp.eq.s16 	%p37, %rs113, 0;
	selp.b16 	%rs115, %rs114, %rs112, %p37;
	selp.b64 	%rd171, %rd169, %rd168, %p37;
	selp.b16 	%rs116, 1, %rs115, %p36;
	and.b16  	%rs117, %rs116, 255;
	selp.b64 	%rd172, %rd170, %rd171, %p36;
	add.s64 	%rd173, %rd165, 512;
	ld.global.f32 	%f15, [%rd164+2048];
	setp.neu.f32 	%p38, %f15, %f7;
	selp.u16 	%rs118, 1, 0, %p38;
	setp.ne.s16 	%p40, %rs117, 0;
	and.pred  	%p41, %p40, %p38;
	min.s64 	%rd174, %rd173, %rd172;
	setp.eq.s16 	%p42, %rs117, 0;
	selp.b16 	%rs119, %rs118, %rs116, %p42;
	selp.b64 	%rd175, %rd173, %rd172, %p42;
	selp.b16 	%rs120, 1, %rs119, %p41;
	and.b16  	%rs121, %rs120, 255;
	selp.b64 	%rd176, %rd174, %rd175, %p41;
	add.s64 	%rd177, %rd165, 768;
	ld.global.f32 	%f16, [%rd164+3072];
	setp.neu.f32 	%p43, %f16, %f7;
	selp.u16 	%rs122, 1, 0, %p43;
	setp.ne.s16 	%p45, %rs121, 0;
	and.pred  	%p46, %p45, %p43;
	min.s64 	%rd178, %rd177, %rd176;
	setp.eq.s16 	%p47, %rs121, 0;
	selp.b16 	%rs123, %rs122, %rs120, %p47;
	selp.b64 	%rd179, %rd177, %rd176, %p47;
	selp.b16 	%rs124, 1, %rs123, %p46;
	and.b16  	%rs125, %rs124, 255;
	selp.b64 	%rd180, %rd178, %rd179, %p46;
	add.s64 	%rd181, %rd165, 1024;
	ld.global.f32 	%f17, [%rd164+4096];
	setp.neu.f32 	%p48, %f17, %f7;
	selp.u16 	%rs126, 1, 0, %p48;
	setp.ne.s16 	%p50, %rs125, 0;
	and.pred  	%p51, %p50, %p48;
	min.s64 	%rd182, %rd181, %rd180;
	setp.eq.s16 	%p52, %rs125, 0;
	selp.b16 	%rs127, %rs126, %rs124, %p52;
	selp.b64 	%rd183, %rd181, %rd180, %p52;
	selp.b16 	%rs128, 1, %rs127, %p51;
	and.b16  	%rs129, %rs128, 255;
	selp.b64 	%rd184, %rd182, %rd183, %p51;
	add.s64 	%rd185, %rd165, 1280;
	ld.global.f32 	%f18, [%rd164+5120];
	setp.neu.f32 	%p53, %f18, %f7;
	selp.u16 	%rs130, 1, 0, %p53;
	setp.ne.s16 	%p55, %rs129, 0;
	and.pred  	%p56, %p55, %p53;
	min.s64 	%rd186, %rd185, %rd184;
	setp.eq.s16 	%p57, %rs129, 0;
	selp.b16 	%rs131, %rs130, %rs128, %p57;
	selp.b64 	%rd187, %rd185, %rd184, %p57;
	selp.b16 	%rs132, 1, %rs131, %p56;
	and.b16  	%rs133, %rs132, 255;
	selp.b64 	%rd188, %rd186, %rd187, %p56;
	add.s64 	%rd189, %rd165, 1536;
	ld.global.f32 	%f19, [%rd164+6144];
	setp.neu.f32 	%p58, %f19, %f7;
	selp.u16 	%rs134, 1, 0, %p58;
	setp.ne.s16 	%p60, %rs133, 0;
	and.pred  	%p61, %p60, %p58;
	min.s64 	%rd190, %rd189, %rd188;
	setp.eq.s16 	%p62, %rs133, 0;
	selp.b16 	%rs135, %rs134, %rs132, %p62;
	selp.b64 	%rd191, %rd189, %rd188, %p62;
	selp.b16 	%rs136, 1, %rs135, %p61;
	and.b16  	%rs137, %rs136, 255;
	selp.b64 	%rd192, %rd190, %rd191, %p61;
	add.s64 	%rd193, %rd165, 1792;
	ld.global.f32 	%f20, [%rd164+7168];
	setp.neu.f32 	%p63, %f20, %f7;
	selp.u16 	%rs138, 1, 0, %p63;
	setp.ne.s16 	%p65, %rs137, 0;
	and.pred  	%p66, %p65, %p63;
	min.s64 	%rd194, %rd193, %rd192;
	setp.eq.s16 	%p67, %rs137, 0;
	selp.b16 	%rs139, %rs138, %rs136, %p67;
	selp.b64 	%rd195, %rd193, %rd192, %p67;
	selp.b16 	%rs371, 1, %rs139, %p66;
	selp.b64 	%rd432, %rd194, %rd195, %p66;
	add.s32 	%r455, %r455, 2048;
	add.s32 	%r453, %r453, 8;
	setp.ne.s32 	%p68, %r453, 0;
	@%p68 bra 	$L__BB9_89;
$L__BB9_90:
	setp.eq.s32 	%p69, %r38, 0;
	@%p69 bra 	$L__BB9_98;
	setp.lt.u32 	%p70, %r38, 4;
	@%p70 bra 	$L__BB9_93;
	cvt.u64.u32 	%rd197, %r455;
	add.s64 	%rd198, %rd449, %rd197;
	shl.b64 	%rd199, %rd198, 2;
	add.s64 	%rd200, %rd2, %rd199;
	add.s64 	%rd201, %rd198, %rd122;
	ld.global.f32 	%f21, [%rd200];
	setp.neu.f32 	%p71, %f21, %f7;
	selp.u16 	%rs141, 1, 0, %p71;
	and.b16  	%rs142, %rs371, 255;
	setp.ne.s16 	%p73, %rs142, 0;
	and.pred  	%p74, %p73, %p71;
	min.s64 	%rd202, %rd201, %rd432;
	setp.eq.s16 	%p75, %rs142, 0;
	selp.b16 	%rs143, %rs141, %rs371, %p75;
	selp.b64 	%rd203, %rd201, %rd432, %p75;
	selp.b16 	%rs144, 1, %rs143, %p74;
	and.b16  	%rs145, %rs144, 255;
	selp.b64 	%rd204, %rd202, %rd203, %p74;
	add.s32 	%r79, %r455, 256;
	cvt.u64.u32 	%rd205, %r79;
	add.s64 	%rd206, %rd449, %rd205;
	add.s64 	%rd207, %rd206, %rd122;
	ld.global.f32 	%f22, [%rd200+1024];
	setp.neu.f32 	%p76, %f22, %f7;
	selp.u16 	%rs146, 1, 0, %p76;
	setp.ne.s16 	%p78, %rs145, 0;
	and.pred  	%p79, %p78, %p76;
	min.s64 	%rd208, %rd207, %rd204;
	setp.eq.s16 	%p80, %rs145, 0;
	selp.b16 	%rs147, %rs146, %rs144, %p80;
	selp.b64 	%rd209, %rd207, %rd204, %p80;
	selp.b16 	%rs148, 1, %rs147, %p79;
	and.b16  	%rs149, %rs148, 255;
	selp.b64 	%rd210, %rd208, %rd209, %p79;
	add.s32 	%r80, %r455, 512;
	cvt.u64.u32 	%rd211, %r80;
	add.s64 	%rd212, %rd449, %rd211;
	add.s64 	%rd213, %rd212, %rd122;
	ld.global.f32 	%f23, [%rd200+2048];
	setp.neu.f32 	%p81, %f23, %f7;
	selp.u16 	%rs150, 1, 0, %p81;
	setp.ne.s16 	%p83, %rs149, 0;
	and.pred  	%p84, %p83, %p81;
	min.s64 	%rd214, %rd213, %rd210;
	setp.eq.s16 	%p85, %rs149, 0;
	selp.b16 	%rs151, %rs150, %rs148, %p85;
	selp.b64 	%rd215, %rd213, %rd210, %p85;
	selp.b16 	%rs152, 1, %rs151, %p84;
	and.b16  	%rs153, %rs152, 255;
	selp.b64 	%rd216, %rd214, %rd215, %p84;
	add.s32 	%r81, %r455, 768;
	cvt.u64.u32 	%rd217, %r81;
	add.s64 	%rd218, %rd449, %rd217;
	add.s64 	%rd219, %rd218, %rd122;
	ld.global.f32 	%f24, [%rd200+3072];
	setp.neu.f32 	%p86, %f24, %f7;
	selp.u16 	%rs154, 1, 0, %p86;
	setp.ne.s16 	%p88, %rs153, 0;
	and.pred  	%p89, %p88, %p86;
	min.s64 	%rd220, %rd219, %rd216;
	setp.eq.s16 	%p90, %rs153, 0;
	selp.b16 	%rs155, %rs154, %rs152, %p90;
	selp.b64 	%rd221, %rd219, %rd216, %p90;
	selp.b16 	%rs371, 1, %rs155, %p89;
	selp.b64 	%rd432, %rd220, %rd221, %p89;
	add.s32 	%r455, %r455, 1024;
$L__BB9_93:
	and.b32  	%r82, %r37, 3;
	setp.eq.s32 	%p91, %r82, 0;
	@%p91 bra 	$L__BB9_98;
	setp.eq.s32 	%p92, %r82, 1;
	@%p92 bra 	$L__BB9_96;
	cvt.u64.u32 	%rd223, %r455;
	add.s64 	%rd224, %rd449, %rd223;
	shl.b64 	%rd225, %rd224, 2;
	add.s64 	%rd226, %rd2, %rd225;
	add.s64 	%rd227, %rd224, %rd122;
	ld.global.f32 	%f25, [%rd226];
	setp.neu.f32 	%p93, %f25, %f7;
	selp.u16 	%rs157, 1, 0, %p93;
	and.b16  	%rs158, %rs371, 255;
	setp.ne.s16 	%p95, %rs158, 0;
	and.pred  	%p96, %p95, %p93;
	min.s64 	%rd228, %rd227, %rd432;
	setp.eq.s16 	%p97, %rs158, 0;
	selp.b16 	%rs159, %rs157, %rs371, %p97;
	selp.b64 	%rd229, %rd227, %rd432, %p97;
	selp.b16 	%rs160, 1, %rs159, %p96;
	and.b16  	%rs161, %rs160, 255;
	selp.b64 	%rd230, %rd228, %rd229, %p96;
	add.s32 	%r83, %r455, 256;
	cvt.u64.u32 	%rd231, %r83;
	add.s64 	%rd232, %rd449, %rd231;
	add.s64 	%rd233, %rd232, %rd122;
	ld.global.f32 	%f26, [%rd226+1024];
	setp.neu.f32 	%p98, %f26, %f7;
	selp.u16 	%rs162, 1, 0, %p98;
	setp.ne.s16 	%p100, %rs161, 0;
	and.pred  	%p101, %p100, %p98;
	min.s64 	%rd234, %rd233, %rd230;
	setp.eq.s16 	%p102, %rs161, 0;
	selp.b16 	%rs163, %rs162, %rs160, %p102;
	selp.b64 	%rd235, %rd233, %rd230, %p102;
	selp.b16 	%rs371, 1, %rs163, %p101;
	selp.b64 	%rd432, %rd234, %rd235, %p101;
	add.s32 	%r455, %r455, 512;
$L__BB9_96:
	and.b32  	%r84, %r36, 256;
	setp.ne.s32 	%p103, %r84, 0;
	@%p103 bra 	$L__BB9_98;
	cvt.u64.u32 	%rd236, %r455;
	add.s64 	%rd237, %rd449, %rd236;
	shl.b64 	%rd238, %rd237, 2;
	add.s64 	%rd239, %rd2, %rd238;
	add.s64 	%rd240, %rd237, %rd122;
	ld.global.f32 	%f27, [%rd239];
	setp.neu.f32 	%p104, %f27, %f7;
	selp.u16 	%rs164, 1, 0, %p104;
	and.b16  	%rs165, %rs371, 255;
	setp.ne.s16 	%p106, %rs165, 0;
	and.pred  	%p107, %p106, %p104;
	min.s64 	%rd241, %rd240, %rd432;
	setp.eq.s16 	%p108, %rs165, 0;
	selp.b16 	%rs166, %rs164, %rs371, %p108;
	selp.b64 	%rd242, %rd240, %rd432, %p108;
	selp.b16 	%rs371, 1, %rs166, %p107;
	selp.b64 	%rd432, %rd241, %rd242, %p107;
$L__BB9_98:
	// begin inline asm
	mov.u32 %r85, %laneid;
	// end inline asm
	cvt.u32.u16 	%r106, %rs371;
	and.b32  	%r87, %r106, 255;
	mov.b32 	%r103, 1;
	mov.b32 	%r104, 31;
	mov.b32 	%r105, -1;
	// begin inline asm
	shfl.sync.down.b32 %r86, %r87, %r103, %r104, %r105;
	// end inline asm
	// begin inline asm
	shfl.sync.down.b32 %r91, %r92, %r103, %r104, %r105;
	// end inline asm
	mov.b64 	{%r97, %r102}, %rd432;
	// begin inline asm
	shfl.sync.down.b32 %r96, %r97, %r103, %r104, %r105;
	// end inline asm
	// begin inline asm
	shfl.sync.down.b32 %r101, %r102, %r103, %r104, %r105;
	// end inline asm
	mov.b64 	%rd99, {%r96, %r101};
	cvt.u16.u32 	%rs76, %r86;
	setp.gt.s32 	%p109, %r85, 30;
	@%p109 bra 	$L__BB9_102;
	and.b16  	%rs167, %rs371, 255;
	setp.eq.s16 	%p110, %rs167, 0;
	and.b16  	%rs168, %rs76, 255;
	setp.eq.s16 	%p111, %rs168, 0;
	or.pred  	%p112, %p110, %p111;
	@%p112 bra 	$L__BB9_101;
	min.s64 	%rd432, %rd99, %rd432;
	mov.b16 	%rs371, 1;
	bra.uni 	$L__BB9_102;
$L__BB9_101:
	setp.eq.s16 	%p113, %rs167, 0;
	selp.b16 	%rs371, %rs76, %rs371, %p113;
	selp.b64 	%rd432, %rd99, %rd432, %p113;
$L__BB9_102:
	cvt.u32.u16 	%r127, %rs371;
	and.b32  	%r108, %r127, 255;
	mov.b32 	%r124, 2;
	mov.b32 	%r125, 31;
	mov.b32 	%r126, -1;
	// begin inline asm
	shfl.sync.down.b32 %r107, %r108, %r124, %r125, %r126;
	// end inline asm
	// begin inline asm
	shfl.sync.down.b32 %r112, %r113, %r124, %r125, %r126;
	// end inline asm
	mov.b64 	{%r118, %r123}, %rd432;
	// begin inline asm
	shfl.sync.down.b32 %r117, %r118, %r124, %r125, %r126;
	// end inline asm
	// begin inline asm
	shfl.sync.down.b32 %r122, %r123, %r124, %r125, %r126;
	// end inline asm
	mov.b64 	%rd103, {%r117, %r122};
	cvt.u16.u32 	%rs79, %r107;
	setp.gt.s32 	%p114, %r85, 29;
	@%p114 bra 	$L__BB9_106;
	and.b16  	%rs171, %rs371, 255;
	setp.eq.s16 	%p115, %rs171, 0;
	and.b16  	%rs172, %rs79, 255;
	setp.eq.s16 	%p116, %rs172, 0;
	or.pred  	%p117, %p115, %p116;
	@%p117 bra 	$L__BB9_105;
	min.s64 	%rd432, %rd103, %rd432;
	mov.b16 	%rs371, 1;
	bra.uni 	$L__BB9_106;
$L__BB9_105:
	setp.eq.s16 	%p118, %rs171, 0;
	selp.b16 	%rs371, %rs79, %rs371, %p118;
	selp.b64 	%rd432, %rd103, %rd432, %p118;
$L__BB9_106:
	cvt.u32.u16 	%r148, %rs371;
	and.b32  	%r129, %r148, 255;
	mov.b32 	%r145, 4;
	mov.b32 	%r146, 31;
	mov.b32 	%r147, -1;
	// begin inline asm
	shfl.sync.down.b32 %r128, %r129, %r145, %r146, %r147;
	// end inline asm
	// begin inline asm
	shfl.sync.down.b32 %r133, %r134, %r145, %r146, %r147;
	// end inline asm
	mov.b64 	{%r139, %r144}, %rd432;
	// begin inline asm
	shfl.sync.down.b32 %r138, %r139, %r145, %r146, %r147;
	// end inline asm
	// begin inline asm
	shfl.sync.down.b32 %r143, %r144, %r145, %r146, %r147;
	// end inline asm
	mov.b64 	%rd107, {%r138, %r143};
	cvt.u16.u32 	%rs82, %r128;
	setp.gt.s32 	%p119, %r85, 27;
	@%p119 bra 	$L__BB9_110;
	and.b16  	%rs175, %rs371, 255;
	setp.eq.s16 	%p120, %rs175, 0;
	and.b16  	%rs176, %rs82, 255;
	setp.eq.s16 	%p121, %rs176, 0;
	or.pred  	%p122, %p120, %p121;
	@%p122 bra 	$L__BB9_109;
	min.s64 	%rd432, %rd107, %rd432;
	mov.b16 	%rs371, 1;
	bra.uni 	$L__BB9_110;
$L__BB9_109:
	setp.eq.s16 	%p123, %rs175, 0;
	selp.b16 	%rs371, %rs82, %rs371, %p123;
	selp.b64 	%rd432, %rd107, %rd432, %p123;
$L__BB9_110:
	cvt.u32.u16 	%r169, %rs371;
	and.b32  	%r150, %r169, 255;
	mov.b32 	%r166, 8;
	mov.b32 	%r167, 31;
	mov.b32 	%r168, -1;
	// begin inline asm
	shfl.sync.down.b32 %r149, %r150, %r166, %r167, %r168;
	// end inline asm
	// begin inline asm
	shfl.sync.down.b32 %r154, %r155, %r166, %r167, %r168;
	// end inline asm
	mov.b64 	{%r160, %r165}, %rd432;
	// begin inline asm
	shfl.sync.down.b32 %r159, %r160, %r166, %r167, %r168;
	// end inline asm
	// begin inline asm
	shfl.sync.down.b32 %r164, %r165, %r166, %r167, %r168;
	// end inline asm
	mov.b64 	%rd111, {%r159, %r164};
	cvt.u16.u32 	%rs85, %r149;
	setp.gt.s32 	%p124, %r85, 23;
	@%p124 bra 	$L__BB9_114;
	and.b16  	%rs179, %rs371, 255;
	setp.eq.s16 	%p125, %rs179, 0;
	and.b16  	%rs180, %rs85, 255;
	setp.eq.s16 	%p126, %rs180, 0;
	or.pred  	%p127, %p125, %p126;
	@%p127 bra 	$L__BB9_113;
	min.s64 	%rd432, %rd111, %rd432;
	mov.b16 	%rs371, 1;
	bra.uni 	$L__BB9_114;
$L__BB9_113:
	setp.eq.s16 	%p128, %rs179, 0;
	selp.b16 	%rs371, %rs85, %rs371, %p128;
	selp.b64 	%rd432, %rd111, %rd432, %p128;
$L__BB9_114:
	cvt.u32.u16 	%r190, %rs371;
	and.b32  	%r171, %r190, 255;
	mov.b32 	%r187, 16;
	mov.b32 	%r188, 31;
	mov.b32 	%r189, -1;
	// begin inline asm
	shfl.sync.down.b32 %r170, %r171, %r187, %r188, %r189;
	// end inline asm
	// begin inline asm
	shfl.sync.down.b32 %r175, %r176, %r187, %r188, %r189;
	// end inline asm
	mov.b64 	{%r181, %r186}, %rd432;
	// begin inline asm
	shfl.sync.down.b32 %r180, %r181, %r187, %r188, %r189;
	// end inline asm
	// begin inline asm
	shfl.sync.down.b32 %r185, %r186, %r187, %r188, %r189;
	// end inline asm
	mov.b64 	%rd115, {%r180, %r185};
	cvt.u16.u32 	%rs88, %r170;
	setp.gt.s32 	%p129, %r85, 15;
	@%p129 bra 	$L__BB9_118;
	and.b16  	%rs183, %rs371, 255;
	setp.eq.s16 	%p130, %rs183, 0;
	and.b16  	%rs184, %rs88, 255;
	setp.eq.s16 	%p131, %rs184, 0;
	or.pred  	%p132, %p130, %p131;
	@%p132 bra 	$L__BB9_117;
	min.s64 	%rd432, %rd115, %rd432;
	mov.b16 	%rs371, 1;
	bra.uni 	$L__BB9_118;
$L__BB9_117:
	setp.eq.s16 	%p133, %rs183, 0;
	selp.b16 	%rs371, %rs88, %rs371, %p133;
	selp.b64 	%rd432, %rd115, %rd432, %p133;
$L__BB9_118:
	setp.ne.s32 	%p134, %r85, 0;
	@%p134 bra 	$L__BB9_120;
	shr.u32 	%r191, %r29, 1;
	and.b32  	%r192, %r191, 496;
	mov.u32 	%r193, _ZZN3cub18CUB_300001_SM_10006detail6reduce18DeviceReduceKernelINS2_10policy_hubIN4cuda3std3__45tupleIJblEEEyN6thrust24THRUST_300001_SM_1000_NS8cuda_cub9__find_if7functorIS9_EEE10Policy1000ENSB_12zip_iteratorINS8_IJNSD_26transform_input_iterator_tIbNSB_6detail15normal_iteratorINSB_10device_ptrIfEEEENS7_10__not_fn_tINSK_10functional5actorINSQ_9compositeIJNSQ_16operator_adaptorINS7_8equal_toIvEEEENSR_INSQ_8argumentILj0EEEEENSR_INSQ_5valueIiEEEEEEEEEEEEENSB_17counting_iteratorIlNSB_11use_defaultES18_S18_EEEEEEEySF_S9_NS7_10__identityEEEvT0_PT3_T1_NS0_13GridEvenShareIS1G_EET2_T4_E12temp_storage;
	add.s32 	%r194, %r193, %r192;
	st.shared.u8 	[%r194+8], %rs371;
	st.shared.u64 	[%r194+16], %rd432;
$L__BB9_120:
	bar.sync 	0;
	setp.ne.s32 	%p135, %r29, 0;
	@%p135 bra 	$L__BB9_122;
	ld.shared.u8 	%rs187, [_ZZN3cub18CUB_300001_SM_10006detail6reduce18DeviceReduceKernelINS2_10policy_hubIN4cuda3std3__45tupleIJblEEEyN6thrust24THRUST_300001_SM_1000_NS8cuda_cub9__find_if7functorIS9_EEE10Policy1000ENSB_12zip_iteratorINS8_IJNSD_26transform_input_iterator_tIbNSB_6detail15normal_iteratorINSB_10device_ptrIfEEEENS7_10__not_fn_tINSK_10functional5actorINSQ_9compositeIJNSQ_16operator_adaptorINS7_8equal_toIvEEEENSR_INSQ_8argumentILj0EEEEENSR_INSQ_5valueIiEEEEEEEEEEEEENSB_17counting_iteratorIlNSB_11use_defaultES18_S18_EEEEEEEySF_S9_NS7_10__identityEEEvT0_PT3_T1_NS0_13GridEvenShareIS1G_EET2_T4_E12temp_storage+24];
	ld.shared.u64 	%rd243, [_ZZN3cub18CUB_300001_SM_10006detail6reduce18DeviceReduceKernelINS2_10policy_hubIN4cuda3std3__45tupleIJblEEEyN6thrust24THRUST_300001_SM_1000_NS8cuda_cub9__find_if7functorIS9_EEE10Policy1000ENSB_12zip_iteratorINS8_IJNSD_26transform_input_iterator_tIbNSB_6detail15normal_iteratorINSB_10device_ptrIfEEEENS7_10__not_fn_tINSK_10functional5actorINSQ_9compositeIJNSQ_16operator_adaptorINS7_8equal_toIvEEEENSR_INSQ_8argumentILj0EEEEENSR_INSQ_5valueIiEEEEEEEEEEEEENSB_17counting_iteratorIlNSB_11use_defaultES18_S18_EEEEEEEySF_S9_NS7_10__identityEEEvT0_PT3_T1_NS0_13GridEvenShareIS1G_EET2_T4_E12temp_storage+32];
	and.b16  	%rs188, %rs371, 255;
	setp.eq.s16 	%p136, %rs188, 0;
	setp.eq.s16 	%p137, %rs187, 0;
	min.s64 	%rd244, %rd243, %rd432;
	selp.b16 	%rs189, %rs371, 1, %p137;
	selp.b16 	%rs190, %rs187, %rs189, %p136;
	and.b16  	%rs191, %rs190, 255;
	selp.b64 	%rd245, %rd432, %rd244, %p137;
	selp.b64 	%rd246, %rd243, %rd245, %p136;
	ld.shared.u8 	%rs192, [_ZZN3cub18CUB_300001_SM_10006detail6reduce18DeviceReduceKernelINS2_10policy_hubIN4cuda3std3__45tupleIJblEEEyN6thrust24THRUST_300001_SM_1000_NS8cuda_cub9__find_if7functorIS9_EEE10Policy1000ENSB_12zip_iteratorINS8_IJNSD_26transform_input_iterator_tIbNSB_6detail15normal_iteratorINSB_10device_ptrIfEEEENS7_10__not_fn_tINSK_10functional5actorINSQ_9compositeIJNSQ_16operator_adaptorINS7_8equal_toIvEEEENSR_INSQ_8argumentILj0EEEEENSR_INSQ_5valueIiEEEEEEEEEEEEENSB_17counting_iteratorIlNSB_11use_defaultES18_S18_EEEEEEEySF_S9_NS7_10__identityEEEvT0_PT3_T1_NS0_13GridEvenShareIS1G_EET2_T4_E12temp_storage+40];
	ld.shared.u64 	%rd247, [_ZZN3cub18CUB_300001_SM_10006detail6reduce18DeviceReduceKernelINS2_10policy_hubIN4cuda3std3__45tupleIJblEEEyN6thrust24THRUST_300001_SM_1000_NS8cuda_cub9__find_if7functorIS9_EEE10Policy1000ENSB_12zip_iteratorINS8_IJNSD_26transform_input_iterator_tIbNSB_6detail15normal_iteratorINSB_10device_ptrIfEEEENS7_10__not_fn_tINSK_10functional5actorINSQ_9compositeIJNSQ_16operator_adaptorINS7_8equal_toIvEEEENSR_INSQ_8argumentILj0EEEEENSR_INSQ_5valueIiEEEEEEEEEEEEENSB_17counting_iteratorIlNSB_11use_defaultES18_S18_EEEEEEEySF_S9_NS7_10__identityEEEvT0_PT3_T1_NS0_13GridEvenShareIS1G_EET2_T4_E12temp_storage+48];
	setp.eq.s16 	%p138, %rs191, 0;
	setp.eq.s16 	%p139, %rs192, 0;
	min.s64 	%rd248, %rd247, %rd246;
	selp.b16 	%rs193, %rs190, 1, %p139;
	selp.b16 	%rs194, %rs192, %rs193, %p138;
	and.b16  	%rs195, %rs194, 255;
	selp.b64 	%rd249, %rd246, %rd248, %p139;
	selp.b64 	%rd250, %rd247, %rd249, %p138;
	ld.shared.u8 	%rs196, [_ZZN3cub18CUB_300001_SM_10006detail6reduce18DeviceReduceKernelINS2_10policy_hubIN4cuda3std3__45tupleIJblEEEyN6thrust24THRUST_300001_SM_1000_NS8cuda_cub9__find_if7functorIS9_EEE10Policy1000ENSB_12zip_iteratorINS8_IJNSD_26transform_input_iterator_tIbNSB_6detail15normal_iteratorINSB_10device_ptrIfEEEENS7_10__not_fn_tINSK_10functional5actorINSQ_9compositeIJNSQ_16operator_adaptorINS7_8equal_toIvEEEENSR_INSQ_8argumentILj0EEEEENSR_INSQ_5valueIiEEEEEEEEEEEEENSB_17counting_iteratorIlNSB_11use_defaultES18_S18_EEEEEEEySF_S9_NS7_10__identityEEEvT0_PT3_T1_NS0_13GridEvenShareIS1G_EET2_T4_E12temp_storage+56];
	ld.shared.u64 	%rd251, [_ZZN3cub18CUB_300001_SM_10006detail6reduce18DeviceReduceKernelINS2_10policy_hubIN4cuda3std3__45tupleIJblEEEyN6thrust24THRUST_300001_SM_1000_NS8cuda_cub9__find_if7functorIS9_EEE10Policy1000ENSB_12zip_iteratorINS8_IJNSD_26transform_input_iterator_tIbNSB_6detail15normal_iteratorINSB_10device_ptrIfEEEENS7_10__not_fn_tINSK_10functional5actorINSQ_9compositeIJNSQ_16operator_adaptorINS7_8equal_toIvEEEENSR_INSQ_8argumentILj0EEEEENSR_INSQ_5valueIiEEEEEEEEEEEEENSB_17counting_iteratorIlNSB_11use_defaultES18_S18_EEEEEEEySF_S9_NS7_10__identityEEEvT0_PT3_T1_NS0_13GridEvenShareIS1G_EET2_T4_E12temp_storage+64];
	setp.eq.s16 	%p140, %rs195, 0;
	setp.eq.s16 	%p141, %rs196, 0;
	min.s64 	%rd252, %rd251, %rd250;
	selp.b16 	%rs197, %rs194, 1, %p141;
	selp.b16 	%rs198, %rs196, %rs197, %p140;
	and.b16  	%rs199, %rs198, 255;
	selp.b64 	%rd253, %rd250, %rd252, %p141;
	selp.b64 	%rd254, %rd251, %rd253, %p140;
	ld.shared.u8 	%rs200, [_ZZN3cub18CUB_300001_SM_10006detail6reduce18DeviceReduceKernelINS2_10policy_hubIN4cuda3std3__45tupleIJblEEEyN6thrust24THRUST_300001_SM_1000_NS8cuda_cub9__find_if7functorIS9_EEE10Policy1000ENSB_12zip_iteratorINS8_IJNSD_26transform_input_iterator_tIbNSB_6detail15normal_iteratorINSB_10device_ptrIfEEEENS7_10__not_fn_tINSK_10functional5actorINSQ_9compositeIJNSQ_16operator_adaptorINS7_8equal_toIvEEEENSR_INSQ_8argumentILj0EEEEENSR_INSQ_5valueIiEEEEEEEEEEEEENSB_17counting_iteratorIlNSB_11use_defaultES18_S18_EEEEEEEySF_S9_NS7_10__identityEEEvT0_PT3_T1_NS0_13GridEvenShareIS1G_EET2_T4_E12temp_storage+72];
	ld.shared.u64 	%rd255, [_ZZN3cub18CUB_300001_SM_10006detail6reduce18DeviceReduceKernelINS2_10policy_hubIN4cuda3std3__45tupleIJblEEEyN6thrust24THRUST_300001_SM_1000_NS8cuda_cub9__find_if7functorIS9_EEE10Policy1000ENSB_12zip_iteratorINS8_IJNSD_26transform_input_iterator_tIbNSB_6detail15normal_iteratorINSB_10device_ptrIfEEEENS7_10__not_fn_tINSK_10functional5actorINSQ_9compositeIJNSQ_16operator_adaptorINS7_8equal_toIvEEEENSR_INSQ_8argumentILj0EEEEENSR_INSQ_5valueIiEEEEEEEEEEEEENSB_17counting_iteratorIlNSB_11use_defaultES18_S18_EEEEEEEySF_S9_NS7_10__identityEEEvT0_PT3_T1_NS0_13GridEvenShareIS1G_EET2_T4_E12temp_storage+80];
	setp.eq.s16 	%p142, %rs199, 0;
	setp.eq.s16 	%p143, %rs200, 0;
	min.s64 	%rd256, %rd255, %rd254;
	selp.b16 	%rs201, %rs198, 1, %p143;
	selp.b16 	%rs202, %rs200, %rs201, %p142;
	and.b16  	%rs203, %rs202, 255;
	selp.b64 	%rd257, %rd254, %rd256, %p143;
	selp.b64 	%rd258, %rd255, %rd257, %p142;
	ld.shared.u8 	%rs204, [_ZZN3cub18CUB_300001_SM_10006detail6reduce18DeviceReduceKernelINS2_10policy_hubIN4cuda3std3__45tupleIJblEEEyN6thrust24THRUST_300001_SM_1000_NS8cuda_cub9__find_if7functorIS9_EEE10Policy1000ENSB_12zip_iteratorINS8_IJNSD_26transform_input_iterator_tIbNSB_6detail15normal_iteratorINSB_10device_ptrIfEEEENS7_10__not_fn_tINSK_10functional5actorINSQ_9compositeIJNSQ_16operator_adaptorINS7_8equal_toIvEEEENSR_INSQ_8argumentILj0EEEEENSR_INSQ_5valueIiEEEEEEEEEEEEENSB_17counting_iteratorIlNSB_11use_defaultES18_S18_EEEEEEEySF_S9_NS7_10__identityEEEvT0_PT3_T1_NS0_13GridEvenShareIS1G_EET2_T4_E12temp_storage+88];
	ld.shared.u64 	%rd259, [_ZZN3cub18CUB_300001_SM_10006detail6reduce18DeviceReduceKernelINS2_10policy_hubIN4cuda3std3__45tupleIJblEEEyN6thrust24THRUST_300001_SM_1000_NS8cuda_cub9__find_if7functorIS9_EEE10Policy1000ENSB_12zip_iteratorINS8_IJNSD_26transform_input_iterator_tIbNSB_6detail15normal_iteratorINSB_10device_ptrIfEEEENS7_10__not_fn_tINSK_10functional5actorINSQ_9compositeIJNSQ_16operator_adaptorINS7_8equal_toIvEEEENSR_INSQ_8argumentILj0EEEEENSR_INSQ_5valueIiEEEEEEEEEEEEENSB_17counting_iteratorIlNSB_11use_defaultES18_S18_EEEEEEEySF_S9_NS7_10__identityEEEvT0_PT3_T1_NS0_13GridEvenShareIS1G_EET2_T4_E12temp_storage+96];
	setp.eq.s16 	%p144, %rs203, 0;
	setp.eq.s16 	%p145, %rs204, 0;
	min.s64 	%rd260, %rd259, %rd258;
	selp.b16 	%rs205, %rs202, 1, %p145;
	selp.b16 	%rs206, %rs204, %rs205, %p144;
	and.b16  	%rs207, %rs206, 255;
	selp.b64 	%rd261, %rd258, %rd260, %p145;
	selp.b64 	%rd262, %rd259, %rd261, %p144;
	ld.shared.u8 	%rs208, [_ZZN3cub18CUB_300001_SM_10006detail6reduce18DeviceReduceKernelINS2_10policy_hubIN4cuda3std3__45tupleIJblEEEyN6thrust24THRUST_300001_SM_1000_NS8cuda_cub9__find_if7functorIS9_EEE10Policy1000ENSB_12zip_iteratorINS8_IJNSD_26transform_input_iterator_tIbNSB_6detail15normal_iteratorINSB_10device_ptrIfEEEENS7_10__not_fn_tINSK_10functional5actorINSQ_9compositeIJNSQ_16operator_adaptorINS7_8equal_toIvEEEENSR_INSQ_8argumentILj0EEEEENSR_INSQ_5valueIiEEEEEEEEEEEEENSB_17counting_iteratorIlNSB_11use_defaultES18_S18_EEEEEEEySF_S9_NS7_10__identityEEEvT0_PT3_T1_NS0_13GridEvenShareIS1G_EET2_T4_E12temp_storage+104];
	ld.shared.u64 	%rd263, [_ZZN3cub18CUB_300001_SM_10006detail6reduce18DeviceReduceKernelINS2_10policy_hubIN4cuda3std3__45tupleIJblEEEyN6thrust24THRUST_300001_SM_1000_NS8cuda_cub9__find_if7functorIS9_EEE10Policy1000ENSB_12zip_iteratorINS8_IJNSD_26transform_input_iterator_tIbNSB_6detail15normal_iteratorINSB_10device_ptrIfEEEENS7_10__not_fn_tINSK_10functional5actorINSQ_9compositeIJNSQ_16operator_adaptorINS7_8equal_toIvEEEENSR_INSQ_8argumentILj0EEEEENSR_INSQ_5valueIiEEEEEEEEEEEEENSB_17counting_iteratorIlNSB_11use_defaultES18_S18_EEEEEEEySF_S9_NS7_10__identityEEEvT0_PT3_T1_NS0_13GridEvenShareIS1G_EET2_T4_E12temp_storage+112];
	setp.eq.s16 	%p146, %rs207, 0;
	setp.eq.s16 	%p147, %rs208, 0;
	min.s64 	%rd264, %rd263, %rd262;
	selp.b16 	%rs209, %rs206, 1, %p147;
	selp.b16 	%rs210, %rs208, %rs209, %p146;
	and.b16  	%rs211, %rs210, 255;
	selp.b64 	%rd265, %rd262, %rd264, %p147;
	selp.b64 	%rd266, %rd263, %rd265, %p146;
	ld.shared.u8 	%rs212, [_ZZN3cub18CUB_300001_SM_10006detail6reduce18DeviceReduceKernelINS2_10policy_hubIN4cuda3std3__45tupleIJblEEEyN6thrust24THRUST_300001_SM_1000_NS8cuda_cub9__find_if7functorIS9_EEE10Policy1000ENSB_12zip_iteratorINS8_IJNSD_26transform_input_iterator_tIbNSB_6detail15normal_iteratorINSB_10device_ptrIfEEEENS7_10__not_fn_tINSK_10functional5actorINSQ_9compositeIJNSQ_16operator_adaptorINS7_8equal_toIvEEEENSR_INSQ_8argumentILj0EEEEENSR_INSQ_5valueIiEEEEEEEEEEEEENSB_17counting_iteratorIlNSB_11use_defaultES18_S18_EEEEEEEySF_S9_NS7_10__identityEEEvT0_PT3_T1_NS0_13GridEvenShareIS1G_EET2_T4_E12temp_storage+120];
	ld.shared.u64 	%rd267, [_ZZN3cub18CUB_300001_SM_10006detail6reduce18DeviceReduceKernelINS2_10policy_hubIN4cuda3std3__45tupleIJblEEEyN6thrust24THRUST_300001_SM_1000_NS8cuda_cub9__find_if7functorIS9_EEE10Policy1000ENSB_12zip_iteratorINS8_IJNSD_26transform_input_iterator_tIbNSB_6detail15normal_iteratorINSB_10device_ptrIfEEEENS7_10__not_fn_tINSK_10functional5actorINSQ_9compositeIJNSQ_16operator_adaptorINS7_8equal_toIvEEEENSR_INSQ_8argumentILj0EEEEENSR_INSQ_5valueIiEEEEEEEEEEEEENSB_17counting_iteratorIlNSB_11use_defaultES18_S18_EEEEEEEySF_S9_NS7_10__identityEEEvT0_PT3_T1_NS0_13GridEvenShareIS1G_EET2_T4_E12temp_storage+128];
	setp.eq.s16 	%p148, %rs211, 0;
	setp.eq.s16 	%p149, %rs212, 0;
	min.s64 	%rd268, %rd267, %rd266;
	selp.b16 	%rs213, %rs210, 1, %p149;
	selp.b16 	%rs371, %rs212, %rs213, %p148;
	selp.b64 	%rd269, %rd266, %rd268, %p149;
	selp.b64 	%rd432, %rd267, %rd269, %p148;
$L__BB9_122:
	mov.u32 	%r444, %tid.x;
	setp.ne.s32 	%p326, %r444, 0;
	@%p326 bra 	$L__BB9_124;
	ld.param.u64 	%rd422, [_ZN3cub18CUB_300001_SM_10006detail6reduce18DeviceReduceKernelINS2_10policy_hubIN4cuda3std3__45tupleIJblEEEyN6thrust24THRUST_300001_SM_1000_NS8cuda_cub9__find_if7functorIS9_EEE10Policy1000ENSB_12zip_iteratorINS8_IJNSD_26transform_input_iterator_tIbNSB_6detail15normal_iteratorINSB_10device_ptrIfEEEENS7_10__not_fn_tINSK_10functional5actorINSQ_9compositeIJNSQ_16operator_adaptorINS7_8equal_toIvEEEENSR_INSQ_8argumentILj0EEEEENSR_INSQ_5valueIiEEEEEEEEEEEEENSB_17counting_iteratorIlNSB_11use_defaultES18_S18_EEEEEEEySF_S9_NS7_10__identityEEEvT0_PT3_T1_NS0_13GridEvenShareIS1G_EET2_T4__param_1];
	cvta.to.global.u64 	%rd419, %rd422;
	mul.wide.u32 	%rd420, %r5, 16;
	add.s64 	%rd421, %rd419, %rd420;
	st.global.u8 	[%rd421], %rs371;
	st.global.u64 	[%rd421+8], %rd432;
$L__BB9_124:
	ret;

}
	// .globl	_ZN3cub18CUB_300001_SM_10006detail6reduce28DeviceReduceSingleTileKernelINS2_10policy_hubIN4cuda3std3__45tupleIJblEEEyN6thrust24THRUST_300001_SM_1000_NS8cuda_cub9__find_if7functorIS9_EEE10Policy1000EPS9_SI_iSF_S9_S9_NS7_10__identityEEEvT0_T1_T2_T3_T4_T6_
.visible .entry _ZN3cub18CUB_300001_SM_10006detail6reduce28DeviceReduceSingleTileKernelINS2_10policy_hubIN4cuda3std3__45tupleIJblEEEyN6thrust24THRUST_300001_SM_1000_NS8cuda_cub9__find_if7functorIS9_EEE10Policy1000EPS9_SI_iSF_S9_S9_NS7_10__identityEEEvT0_T1_T2_T3_T4_T6_(
	.param .u64 .ptr .align 1 _ZN3cub18CUB_300001_SM_10006detail6reduce28DeviceReduceSingleTileKernelINS2_10policy_hubIN4cuda3std3__45tupleIJblEEEyN6thrust24THRUST_300001_SM_1000_NS8cuda_cub9__find_if7functorIS9_EEE10Policy1000EPS9_SI_iSF_S9_S9_NS7_10__identityEEEvT0_T1_T2_T3_T4_T6__param_0,
	.param .u64 .ptr .align 1 _ZN3cub18CUB_300001_SM_10006detail6reduce28DeviceReduceSingleTileKernelINS2_10policy_hubIN4cuda3std3__45tupleIJblEEEyN6thrust24THRUST_300001_SM_1000_NS8cuda_cub9__find_if7functorIS9_EEE10Policy1000EPS9_SI_iSF_S9_S9_NS7_10__identityEEEvT0_T1_T2_T3_T4_T6__param_1,
	.param .u32 _ZN3cub18CUB_300001_SM_10006detail6reduce28DeviceReduceSingleTileKernelINS2_10policy_hubIN4cuda3std3__45tupleIJblEEEyN6thrust24THRUST_300001_SM_1000_NS8cuda_cub9__find_if7functorIS9_EEE10Policy1000EPS9_SI_iSF_S9_S9_NS7_10__identityEEEvT0_T1_T2_T3_T4_T6__param_2,
	.param .align 1 .b8 _ZN3cub18CUB_300001_SM_10006detail6reduce28DeviceReduceSingleTileKernelINS2_10policy_hubIN4cuda3std3__45tupleIJblEEEyN6thrust24THRUST_300001_SM_1000_NS8cuda_cub9__find_if7functorIS9_EEE10Policy1000EPS9_SI_iSF_S9_S9_NS7_10__identityEEEvT0_T1_T2_T3_T4_T6__param_3[1],
	.param .align 8 .b8 _ZN3cub18CUB_300001_SM_10006detail6reduce28DeviceReduceSingleTileKernelINS2_10policy_hubIN4cuda3std3__45tupleIJblEEEyN6thrust24THRUST_300001_SM_1000_NS8cuda_cub9__find_if7functorIS9_EEE10Policy1000EPS9_SI_iSF_S9_S9_NS7_10__identityEEEvT0_T1_T2_T3_T4_T6__param_4[16],
	.param .align 1 .b8 _ZN3cub18CUB_300001_SM_10006detail6reduce28DeviceReduceSingleTileKernelINS2_10policy_hubIN4cuda3std3__45tupleIJblEEEyN6thrust24THRUST_300001_SM_1000_NS8cuda_cub9__find_if7functorIS9_EEE10Policy1000EPS9_SI_iSF_S9_S9_NS7_10__identityEEEvT0_T1_T2_T3_T4_T6__param_5[1]
)
.maxntid 256
.minnctapersm 1
{
	.reg .pred 	%p<188>;
	.reg .b16 	%rs<340>;
	.reg .b32 	%r<406>;
	.reg .b64 	%rd<359>;
	// demoted variable
	.shared .align 8 .b8 _ZZN3cub18CUB_300001_SM_10006detail6reduce28DeviceReduceSingleTileKernelINS2_10policy_hubIN4cuda3std3__45tupleIJblEEEyN6thrust24THRUST_300001_SM_1000_NS8cuda_cub9__find_if7functorIS9_EEE10Policy1000EPS9_SI_iSF_S9_S9_NS7_10__identityEEEvT0_T1_T2_T3_T4_T6_E12temp_storage[152];
	ld.param.u64 	%rd106, [_ZN3cub18CUB_300001_SM_10006detail6reduce28DeviceReduceSingleTileKernelINS2_10policy_hubIN4cuda3std3__45tupleIJblEEEyN6thrust24THRUST_300001_SM_1000_NS8cuda_cub9__find_if7functorIS9_EEE10Policy1000EPS9_SI_iSF_S9_S9_NS7_10__identityEEEvT0_T1_T2_T3_T4_T6__param_4+8];
	ld.param.u64 	%rd105, [_ZN3cub18CUB_300001_SM_10006detail6reduce28DeviceReduceSingleTileKernelINS2_10policy_hubIN4cuda3std3__45tupleIJblEEEyN6thrust24THRUST_300001_SM_1000_NS8cuda_cub9__find_if7functorIS9_EEE10Policy1000EPS9_SI_iSF_S9_S9_NS7_10__identityEEEvT0_T1_T2_T3_T4_T6__param_0];
	ld.param.u64 	%rd107, [_ZN3cub18CUB_300001_SM_10006detail6reduce28DeviceReduceSingleTileKernelINS2_10policy_hubIN4cuda3std3__45tupleIJblEEEyN6thrust24THRUST_300001_SM_1000_NS8cuda_cub9__find_if7functorIS9_EEE10Policy1000EPS9_SI_iSF_S9_S9_NS7_10__identityEEEvT0_T1_T2_T3_T4_T6__param_1];
	ld.param.u32 	%r38, [_ZN3cub18CUB_300001_SM_10006detail6reduce28DeviceReduceSingleTileKernelINS2_10policy_hubIN4cuda3std3__45tupleIJblEEEyN6thrust24THRUST_300001_SM_1000_NS8cuda_cub9__find_if7functorIS9_EEE10Policy1000EPS9_SI_iSF_S9_S9_NS7_10__identityEEEvT0_T1_T2_T3_T4_T6__param_2];
	ld.param.u8 	%rs82, [_ZN3cub18CUB_300001_SM_10006detail6reduce28DeviceReduceSingleTileKernelINS2_10policy_hubIN4cuda3std3__45tupleIJblEEEyN6thrust24THRUST_300001_SM_1000_NS8cuda_cub9__find_if7functorIS9_EEE10Policy1000EPS9_SI_iSF_S9_S9_NS7_10__identityEEEvT0_T1_T2_T3_T4_T6__param_4];
	cvta.to.global.u64 	%rd1, %rd107;
	setp.ne.s32 	%p1, %r38, 0;
	@%p1 bra 	$L__BB10_3;
	mov.u32 	%r392, %tid.x;
	setp.ne.s32 	%p187, %r392, 0;
	@%p187 bra 	$L__BB10_112;
	st.global.u8 	[%rd1], %rs82;
	st.global.u64 	[%rd1+8], %rd106;
	bra.uni 	$L__BB10_112;
$L__BB10_3:
	setp.gt.s32 	%p2, %r38, 1023;
	@%p2 bra 	$L__BB10_74;
	mov.u32 	%r1, %tid.x;
	setp.ge.s32 	%p77, %r1, %r38;
	mov.b16 	%rs311, 0;
	mov.b64 	%rd329, 0;
	mov.u32 	%r396, %r1;
	@%p77 bra 	$L__BB10_6;
	mul.wide.u32 	%rd234, %r1, 16;
	add.s64 	%rd231, %rd105, %rd234;
	// begin inline asm
	ld.global.nc.u64 %rd230, [%rd231];
	// end inline asm
	add.s64 	%rd233, %rd231, 8;
	// begin inline asm
	ld.global.nc.u64 %rd329, [%rd233];
	// end inline asm
	cvt.u16.u64 	%rs311, %rd230;
	add.s32 	%r396, %r1, 256;
$L__BB10_6:
	setp.ge.s32 	%p78, %r396, %r38;
	@%p78 bra 	$L__BB10_12;
	not.b32 	%r158, %r396;
	add.s32 	%r4, %r38, %r158;
	and.b32  	%r159, %r4, 768;
	setp.eq.s32 	%p79, %r159, 768;
	@%p79 bra 	$L__BB10_10;
	mul.wide.u32 	%rd236, %r396, 16;
	add.s64 	%rd323, %rd105, %rd236;
	shr.u32 	%r160, %r4, 8;
	add.s32 	%r161, %r160, 1;
	and.b32  	%r162, %r161, 3;
	neg.s32 	%r394, %r162;
$L__BB10_9:
	.pragma "nounroll";
	// begin inline asm
	ld.global.nc.u64 %rd237, [%rd323];
	// end inline asm
	add.s64 	%rd240, %rd323, 8;
	// begin inline asm
	ld.global.nc.u64 %rd239, [%rd240];
	// end inline asm
	cvt.u16.u64 	%rs190, %rd237;
	and.b16  	%rs191, %rs190, 255;
	and.b16  	%rs192, %rs311, 255;
	setp.eq.s16 	%p80, %rs192, 0;
	setp.eq.s16 	%p81, %rs191, 0;
	min.s64 	%rd241, %rd239, %rd329;
	selp.b64 	%rd242, %rd329, %rd241, %p81;
	selp.b64 	%rd329, %rd239, %rd242, %p80;
	selp.b16 	%rs193, %rs311, 1, %p81;
	selp.b16 	%rs311, %rs190, %rs193, %p80;
	add.s32 	%r396, %r396, 256;
	add.s64 	%rd323, %rd323, 4096;
	add.s32 	%r394, %r394, 1;
	setp.ne.s32 	%p82, %r394, 0;
	@%p82 bra 	$L__BB10_9;
$L__BB10_10:
	setp.lt.u32 	%p83, %r4, 768;
	@%p83 bra 	$L__BB10_12;
$L__BB10_11:
	mul.wide.s32 	%rd259, %r396, 16;
	add.s64 	%rd244, %rd105, %rd259;
	// begin inline asm
	ld.global.nc.u64 %rd243, [%rd244];
	// end inline asm
	add.s64 	%rd246, %rd244, 8;
	// begin inline asm
	ld.global.nc.u64 %rd245, [%rd246];
	// end inline asm
	cvt.u16.u64 	%rs194, %rd243;
	and.b16  	%rs195, %rs194, 255;
	and.b16  	%rs196, %rs311, 255;
	setp.eq.s16 	%p84, %rs196, 0;
	setp.eq.s16 	%p85, %rs195, 0;
	min.s64 	%rd260, %rd245, %rd329;
	selp.b64 	%rd261, %rd329, %rd260, %p85;
	selp.b64 	%rd262, %rd245, %rd261, %p84;
	selp.b16 	%rs197, %rs311, 1, %p85;
	selp.b16 	%rs198, %rs194, %rs197, %p84;
	and.b16  	%rs199, %rs198, 255;
	add.s64 	%rd248, %rd244, 4096;
	// begin inline asm
	ld.global.nc.u64 %rd247, [%rd248];
	// end inline asm
	add.s64 	%rd250, %rd244, 4104;
	// begin inline asm
	ld.global.nc.u64 %rd249, [%rd250];
	// end inline asm
	cvt.u16.u64 	%rs200, %rd247;
	and.b16  	%rs201, %rs200, 255;
	setp.eq.s16 	%p86, %rs199, 0;
	setp.eq.s16 	%p87, %rs201, 0;
	min.s64 	%rd263, %rd249, %rd262;
	selp.b64 	%rd264, %rd262, %rd263, %p87;
	selp.b64 	%rd265, %rd249, %rd264, %p86;
	selp.b16 	%rs202, %rs198, 1, %p87;
	selp.b16 	%rs203, %rs200, %rs202, %p86;
	and.b16  	%rs204, %rs203, 255;
	add.s64 	%rd252, %rd244, 8192;
	// begin inline asm
	ld.global.nc.u64 %rd251, [%rd252];
	// end inline asm
	add.s64 	%rd254, %rd244, 8200;
	// begin inline asm
	ld.global.nc.u64 %rd253, [%rd254];
	// end inline asm
	cvt.u16.u64 	%rs205, %rd251;
	and.b16  	%rs206, %rs205, 255;
	setp.eq.s16 	%p88, %rs204, 0;
	setp.eq.s16 	%p89, %rs206, 0;
	min.s64 	%rd266, %rd253, %rd265;
	selp.b64 	%rd267, %rd265, %rd266, %p89;
	selp.b64 	%rd268, %rd253, %rd267, %p88;
	selp.b16 	%rs207, %rs203, 1, %p89;
	selp.b16 	%rs208, %rs205, %rs207, %p88;
	and.b16  	%rs209, %rs208, 255;
	add.s64 	%rd256, %rd244, 12288;
	// begin inline asm
	ld.global.nc.u64 %rd255, [%rd256];
	// end inline asm
	add.s64 	%rd258, %rd244, 12296;
	// begin inline asm
	ld.global.nc.u64 %rd257, [%rd258];
	// end inline asm
	cvt.u16.u64 	%rs210, %rd255;
	and.b16  	%rs211, %rs210, 255;
	setp.eq.s16 	%p90, %rs209, 0;
	setp.eq.s16 	%p91, %rs211, 0;
	min.s64 	%rd269, %rd257, %rd268;
	selp.b64 	%rd270, %rd268, %rd269, %p91;
	selp.b64 	%rd329, %rd257, %rd270, %p90;
	selp.b16 	%rs212, %rs208, 1, %p91;
	selp.b16 	%rs311, %rs210, %rs212, %p90;
	add.s32 	%r396, %r396, 1024;
	setp.lt.s32 	%p92, %r396, %r38;
	@%p92 bra 	$L__BB10_11;
$L__BB10_12:
	setp.lt.s32 	%p93, %r38, 256;
	@%p93 bra 	$L__BB10_37;
	// begin inline asm
	mov.u32 %r281, %laneid;
	// end inline asm
	cvt.u32.u16 	%r302, %rs311;
	and.b32  	%r283, %r302, 255;
	mov.b32 	%r299, 1;
	mov.b32 	%r300, 31;
	mov.b32 	%r301, -1;
	// begin inline asm
	shfl.sync.down.b32 %r282, %r283, %r299, %r300, %r301;
	// end inline asm
	// begin inline asm
	shfl.sync.down.b32 %r287, %r288, %r299, %r300, %r301;
	// end inline asm
	mov.b64 	{%r293, %r298}, %rd329;
	// begin inline asm
	shfl.sync.down.b32 %r292, %r293, %r299, %r300, %r301;
	// end inline asm
	// begin inline asm
	shfl.sync.down.b32 %r297, %r298, %r299, %r300, %r301;
	// end inline asm
	mov.b64 	%rd14, {%r292, %r297};
	cvt.u16.u32 	%rs10, %r282;
	setp.gt.s32 	%p143, %r281, 30;
	@%p143 bra 	$L__BB10_17;
	and.b16  	%rs254, %rs311, 255;
	setp.eq.s16 	%p144, %rs254, 0;
	and.b16  	%rs255, %rs10, 255;
	setp.eq.s16 	%p145, %rs255, 0;
	or.pred  	%p146, %p144, %p145;
	@%p146 bra 	$L__BB10_16;
	min.s64 	%rd329, %rd14, %rd329;
	mov.b16 	%rs311, 1;
	bra.uni 	$L__BB10_17;
$L__BB10_16:
	setp.eq.s16 	%p147, %rs254, 0;
	selp.b64 	%rd329, %rd14, %rd329, %p147;
	selp.b16 	%rs311, %rs10, %rs311, %p147;
$L__BB10_17:
	cvt.u32.u16 	%r323, %rs311;
	and.b32  	%r304, %r323, 255;
	mov.b32 	%r320, 2;
	mov.b32 	%r321, 31;
	mov.b32 	%r322, -1;
	// begin inline asm
	shfl.sync.down.b32 %r303, %r304, %r320, %r321, %r322;
	// end inline asm
	// begin inline asm
	shfl.sync.down.b32 %r308, %r309, %r320, %r321, %r322;
	// end inline asm
	mov.b64 	{%r314, %r319}, %rd329;
	// begin inline asm
	shfl.sync.down.b32 %r313, %r314, %r320, %r321, %r322;
	// end inline asm
	// begin inline asm
	shfl.sync.down.b32 %r318, %r319, %r320, %r321, %r322;
	// end inline asm
	mov.b64 	%rd18, {%r313, %r318};
	cvt.u16.u32 	%rs13, %r303;
	setp.gt.s32 	%p148, %r281, 29;
	@%p148 bra 	$L__BB10_21;
	and.b16  	%rs258, %rs311, 255;
	setp.eq.s16 	%p149, %rs258, 0;
	and.b16  	%rs259, %rs13, 255;
	setp.eq.s16 	%p150, %rs259, 0;
	or.pred  	%p151, %p149, %p150;
	@%p151 bra 	$L__BB10_20;
	min.s64 	%rd329, %rd18, %rd329;
	mov.b16 	%rs311, 1;
	bra.uni 	$L__BB10_21;
$L__BB10_20:
	setp.eq.s16 	%p152, %rs258, 0;
	selp.b64 	%rd329, %rd18, %rd329, %p152;
	selp.b16 	%rs311, %rs13, %rs311, %p152;
$L__BB10_21:
	cvt.u32.u16 	%r344, %rs311;
	and.b32  	%r325, %r344, 255;
	mov.b32 	%r341, 4;
	mov.b32 	%r342, 31;
	mov.b32 	%r343, -1;
	// begin inline asm
	shfl.sync.down.b32 %r324, %r325, %r341, %r342, %r343;
	// end inline asm
	// begin inline asm
	shfl.sync.down.b32 %r329, %r330, %r341, %r342, %r343;
	// end inline asm
	mov.b64 	{%r335, %r340}, %rd329;
	// begin inline asm
	shfl.sync.down.b32 %r334, %r335, %r341, %r342, %r343;
	// end inline asm
	// begin inline asm
	shfl.sync.down.b32 %r339, %r340, %r341, %r342, %r343;
	// end inline asm
	mov.b64 	%rd22, {%r334, %r339};
	cvt.u16.u32 	%rs16, %r324;
	setp.gt.s32 	%p153, %r281, 27;
	@%p153 bra 	$L__BB10_25;
	and.b16  	%rs262, %rs311, 255;
	setp.eq.s16 	%p154, %rs262, 0;
	and.b16  	%rs263, %rs16, 255;
	setp.eq.s16 	%p155, %rs263, 0;
	or.pred  	%p156, %p154, %p155;
	@%p156 bra 	$L__BB10_24;
	min.s64 	%rd329, %rd22, %rd329;
	mov.b16 	%rs311, 1;
	bra.uni 	$L__BB10_25;
$L__BB10_24:
	setp.eq.s16 	%p157, %rs262, 0;
	selp.b64 	%rd329, %rd22, %rd329, %p157;
	selp.b16 	%rs311, %rs16, %rs311, %p157;
$L__BB10_25:
	cvt.u32.u16 	%r365, %rs311;
	and.b32  	%r346, %r365, 255;
	mov.b32 	%r362, 8;
	mov.b32 	%r363, 31;
	mov.b32 	%r364, -1;
	// begin inline asm
	shfl.sync.down.b32 %r345, %r346, %r362, %r363, %r364;
	// end inline asm
	// begin inline asm
	shfl.sync.down.b32 %r350, %r351, %r362, %r363, %r364;
	// end inline asm
	mov.b64 	{%r356, %r361}, %rd329;
	// begin inline asm
	shfl.sync.down.b32 %r355, %r356, %r362, %r363, %r364;
	// end inline asm
	// begin inline asm
	shfl.sync.down.b32 %r360, %r361, %r362, %r363, %r364;
	// end inline asm
	mov.b64 	%rd26, {%r355, %r360};
	cvt.u16.u32 	%rs19, %r345;
	setp.gt.s32 	%p158, %r281, 23;
	@%p158 bra 	$L__BB10_29;
	and.b16  	%rs266, %rs311, 255;
	setp.eq.s16 	%p159, %rs266, 0;
	and.b16  	%rs267, %rs19, 255;
	setp.eq.s16 	%p160, %rs267, 0;
	or.pred  	%p161, %p159, %p160;
	@%p161 bra 	$L__BB10_28;
	min.s64 	%rd329, %rd26, %rd329;
	mov.b16 	%rs311, 1;
	bra.uni 	$L__BB10_29;
$L__BB10_28:
	setp.eq.s16 	%p162, %rs266, 0;
	selp.b64 	%rd329, %rd26, %rd329, %p162;
	selp.b16 	%rs311, %rs19, %rs311, %p162;
$L__BB10_29:
	cvt.u32.u16 	%r386, %rs311;
	and.b32  	%r367, %r386, 255;
	mov.b32 	%r383, 16;
	mov.b32 	%r384, 31;
	mov.b32 	%r385, -1;
	// begin inline asm
	shfl.sync.down.b32 %r366, %r367, %r383, %r384, %r385;
	// end inline asm
	// begin inline asm
	shfl.sync.down.b32 %r371, %r372, %r383, %r384, %r385;
	// end inline asm
	mov.b64 	{%r377, %r382}, %rd329;
	// begin inline asm
	shfl.sync.down.b32 %r376, %r377, %r383, %r384, %r385;
	// end inline asm
	// begin inline asm
	shfl.sync.down.b32 %r381, %r382, %r383, %r384, %r385;
	// end inline asm
	mov.b64 	%rd30, {%r376, %r381};
	cvt.u16.u32 	%rs22, %r366;
	setp.gt.s32 	%p163, %r281, 15;
	@%p163 bra 	$L__BB10_33;
	and.b16  	%rs270, %rs311, 255;
	setp.eq.s16 	%p164, %rs270, 0;
	and.b16  	%rs271, %rs22, 255;
	setp.eq.s16 	%p165, %rs271, 0;
	or.pred  	%p166, %p164, %p165;
	@%p166 bra 	$L__BB10_32;
	min.s64 	%rd329, %rd30, %rd329;
	mov.b16 	%rs311, 1;
	bra.uni 	$L__BB10_33;
$L__BB10_32:
	setp.eq.s16 	%p167, %rs270, 0;
	selp.b64 	%rd329, %rd30, %rd329, %p167;
	selp.b16 	%rs311, %rs22, %rs311, %p167;
$L__BB10_33:
	setp.ne.s32 	%p168, %r281, 0;
	@%p168 bra 	$L__BB10_35;
	shr.u32 	%r387, %r1, 1;
	and.b32  	%r388, %r387, 496;
	mov.u32 	%r389, _ZZN3cub18CUB_300001_SM_10006detail6reduce28DeviceReduceSingleTileKernelINS2_10policy_hubIN4cuda3std3__45tupleIJblEEEyN6thrust24THRUST_300001_SM_1000_NS8cuda_cub9__find_if7functorIS9_EEE10Policy1000EPS9_SI_iSF_S9_S9_NS7_10__identityEEEvT0_T1_T2_T3_T4_T6_E12temp_storage;
	add.s32 	%r390, %r389, %r388;
	st.shared.u8 	[%r390+8], %rs311;
	st.shared.u64 	[%r390+16], %rd329;
$L__BB10_35:
	bar.sync 	0;
	setp.ne.s32 	%p169, %r1, 0;
	@%p169 bra 	$L__BB10_110;
	ld.shared.u8 	%rs274, [_ZZN3cub18CUB_300001_SM_10006detail6reduce28DeviceReduceSingleTileKernelINS2_10policy_hubIN4cuda3std3__45tupleIJblEEEyN6thrust24THRUST_300001_SM_1000_NS8cuda_cub9__find_if7functorIS9_EEE10Policy1000EPS9_SI_iSF_S9_S9_NS7_10__identityEEEvT0_T1_T2_T3_T4_T6_E12temp_storage+24];
	ld.shared.u64 	%rd292, [_ZZN3cub18CUB_300001_SM_10006detail6reduce28DeviceReduceSingleTileKernelINS2_10policy_hubIN4cuda3std3__45tupleIJblEEEyN6thrust24THRUST_300001_SM_1000_NS8cuda_cub9__find_if7functorIS9_EEE10Policy1000EPS9_SI_iSF_S9_S9_NS7_10__identityEEEvT0_T1_T2_T3_T4_T6_E12temp_storage+32];
	and.b16  	%rs275, %rs311, 255;
	setp.eq.s16 	%p170, %rs275, 0;
	setp.eq.s16 	%p171, %rs274, 0;
	min.s64 	%rd293, %rd292, %rd329;
	selp.b64 	%rd294, %rd329, %rd293, %p171;
	selp.b64 	%rd295, %rd292, %rd294, %p170;
	selp.b16 	%rs276, %rs311, 1, %p171;
	selp.b16 	%rs277, %rs274, %rs276, %p170;
	and.b16  	%rs278, %rs277, 255;
	ld.shared.u8 	%rs279, [_ZZN3cub18CUB_300001_SM_10006detail6reduce28DeviceReduceSingleTileKernelINS2_10policy_hubIN4cuda3std3__45tupleIJblEEEyN6thrust24THRUST_300001_SM_1000_NS8cuda_cub9__find_if7functorIS9_EEE10Policy1000EPS9_SI_iSF_S9_S9_NS7_10__identityEEEvT0_T1_T2_T3_T4_T6_E12temp_storage+40];
	ld.shared.u64 	%rd296, [_ZZN3cub18CUB_300001_SM_10006detail6reduce28DeviceReduceSingleTileKernelINS2_10policy_hubIN4cuda3std3__45tupleIJblEEEyN6thrust24THRUST_300001_SM_1000_NS8cuda_cub9__find_if7functorIS9_EEE10Policy1000EPS9_SI_iSF_S9_S9_NS7_10__identityEEEvT0_T1_T2_T3_T4_T6_E12temp_storage+48];
	setp.eq.s16 	%p172, %rs278, 0;
	setp.eq.s16 	%p173, %rs279, 0;
	min.s64 	%rd297, %rd296, %rd295;
	selp.b64 	%rd298, %rd295, %rd297, %p173;
	selp.b64 	%rd299, %rd296, %rd298, %p172;
	selp.b16 	%rs280, %rs277, 1, %p173;
	selp.b16 	%rs281, %rs279, %rs280, %p172;
	and.b16  	%rs282, %rs281, 255;
	ld.shared.u8 	%rs283, [_ZZN3cub18CUB_300001_SM_10006detail6reduce28DeviceReduceSingleTileKernelINS2_10policy_hubIN4cuda3std3__45tupleIJblEEEyN6thrust24THRUST_300001_SM_1000_NS8cuda_cub9__find_if7functorIS9_EEE10Policy1000EPS9_SI_iSF_S9_S9_NS7_10__identityEEEvT0_T1_T2_T3_T4_T6_E12temp_storage+56];
	ld.shared.u64 	%rd300, [_ZZN3cub18CUB_300001_SM_10006detail6reduce28DeviceReduceSingleTileKernelINS2_10policy_hubIN4cuda3std3__45tupleIJblEEEyN6thrust24THRUST_300001_SM_1000_NS8cuda_cub9__find_if7functorIS9_EEE10Policy1000EPS9_SI_iSF_S9_S9_NS7_10__identityEEEvT0_T1_T2_T3_T4_T6_E12temp_storage+64];
	setp.eq.s16 	%p174, %rs282, 0;
	setp.eq.s16 	%p175, %rs283, 0;
	min.s64 	%rd301, %rd300, %rd299;
	selp.b16 	%rs284, %rs281, 1, %p175;
	selp.b16 	%rs285, %rs283, %rs284, %p174;
	and.b16  	%rs286, %rs285, 255;
	selp.b64 	%rd302, %rd299, %rd301, %p175;
	selp.b64 	%rd303, %rd300, %rd302, %p174;
	ld.shared.u8 	%rs287, [_ZZN3cub18CUB_300001_SM_10006detail6reduce28DeviceReduceSingleTileKernelINS2_10policy_hubIN4cuda3std3__45tupleIJblEEEyN6thrust24THRUST_300001_SM_1000_NS8cuda_cub9__find_if7functorIS9_EEE10Policy1000EPS9_SI_iSF_S9_S9_NS7_10__identityEEEvT0_T1_T2_T3_T4_T6_E12temp_storage+72];
	ld.shared.u64 	%rd304, [_ZZN3cub18CUB_300001_SM_10006detail6reduce28DeviceReduceSingleTileKernelINS2_10policy_hubIN4cuda3std3__45tupleIJblEEEyN6thrust24THRUST_300001_SM_1000_NS8cuda_cub9__find_if7functorIS9_EEE10Policy1000EPS9_SI_iSF_S9_S9_NS7_10__identityEEEvT0_T1_T2_T3_T4_T6_E12temp_storage+80];
	setp.eq.s16 	%p176, %rs286, 0;
	setp.eq.s16 	%p177, %rs287, 0;
	min.s64 	%rd305, %rd304, %rd303;
	selp.b16 	%rs288, %rs285, 1, %p177;
	selp.b16 	%rs289, %rs287, %rs288, %p176;
	and.b16  	%rs290, %rs289, 255;
	selp.b64 	%rd306, %rd303, %rd305, %p177;
	selp.b64 	%rd307, %rd304, %rd306, %p176;
	ld.shared.u8 	%rs291, [_ZZN3cub18CUB_300001_SM_10006detail6reduce28DeviceReduceSingleTileKernelINS2_10policy_hubIN4cuda3std3__45tupleIJblEEEyN6thrust24THRUST_300001_SM_1000_NS8cuda_cub9__find_if7functorIS9_EEE10Policy1000EPS9_SI_iSF_S9_S9_NS7_10__identityEEEvT0_T1_T2_T3_T4_T6_E12temp_storage+88];
	ld.shared.u64 	%rd308, [_ZZN3cub18CUB_300001_SM_10006detail6reduce28DeviceReduceSingleTileKernelINS2_10policy_hubIN4cuda3std3__45tupleIJblEEEyN6thrust24THRUST_300001_SM_1000_NS8cuda_cub9__find_if7functorIS9_EEE10Policy1000EPS9_SI_iSF_S9_S9_NS7_10__identityEEEvT0_T1_T2_T3_T4_T6_E12temp_storage+96];
	setp.eq.s16 	%p178, %rs290, 0;
	setp.eq.s16 	%p179, %rs291, 0;
	min.s64 	%rd309, %rd308, %rd307;
	selp.b16 	%rs292, %rs289, 1, %p179;
	selp.b16 	%rs293, %rs291, %rs292, %p178;
	and.b16  	%rs294, %rs293, 255;
	selp.b64 	%rd310, %rd307, %rd309, %p179;
	selp.b64 	%rd311, %rd308, %rd310, %p178;
	ld.shared.u8 	%rs295, [_ZZN3cub18CUB_300001_SM_10006detail6reduce28DeviceReduceSingleTileKernelINS2_10policy_hubIN4cuda3std3__45tupleIJblEEEyN6thrust24THRUST_300001_SM_1000_NS8cuda_cub9__find_if7functorIS9_EEE10Policy1000EPS9_SI_iSF_S9_S9_NS7_10__identityEEEvT0_T1_T2_T3_T4_T6_E12temp_storage+104];
	ld.shared.u64 	%rd312, [_ZZN3cub18CUB_300001_SM_10006detail6reduce28DeviceReduceSingleTileKernelINS2_10policy_hubIN4cuda3std3__45tupleIJblEEEyN6thrust24THRUST_300001_SM_1000_NS8cuda_cub9__find_if7functorIS9_EEE10Policy1000EPS9_SI_iSF_S9_S9_NS7_10__identityEEEvT0_T1_T2_T3_T4_T6_E12temp_storage+112];
	setp.eq.s16 	%p180, %rs294, 0;
	setp.eq.s16 	%p181, %rs295, 0;
	min.s64 	%rd313, %rd312, %rd311;
	selp.b16 	%rs296, %rs293, 1, %p181;
	selp.b16 	%rs297, %rs295, %rs296, %p180;
	and.b16  	%rs298, %rs297, 255;
	selp.b64 	%rd314, %rd311, %rd313, %p181;
	selp.b64 	%rd315, %rd312, %rd314, %p180;
	ld.shared.u8 	%rs299, [_ZZN3cub18CUB_300001_SM_10006detail6reduce28DeviceReduceSingleTileKernelINS2_10policy_hubIN4cuda3std3__45tupleIJblEEEyN6thrust24THRUST_300001_SM_1000_NS8cuda_cub9__find_if7functorIS9_EEE10Policy1000EPS9_SI_iSF_S9_S9_NS7_10__identityEEEvT0_T1_T2_T3_T4_T6_E12temp_storage+120];
	ld.shared.u64 	%rd316, [_ZZN3cub18CUB_300001_SM_10006detail6reduce28DeviceReduceSingleTileKernelINS2_10policy_hubIN4cuda3std3__45tupleIJblEEEyN6thrust24THRUST_300001_SM_1000_NS8cuda_cub9__find_if7functorIS9_EEE10Policy1000EPS9_SI_iSF_S9_S9_NS7_10__identityEEEvT0_T1_T2_T3_T4_T6_E12temp_storage+128];
	setp.eq.s16 	%p182, %rs298, 0;
	setp.eq.s16 	%p183, %rs299, 0;
	min.s64 	%rd317, %rd316, %rd315;
	selp.b16 	%rs300, %rs297, 1, %p183;
	selp.b16 	%rs311, %rs299, %rs300, %p182;
	selp.b64 	%rd318, %rd315, %rd317, %p183;
	selp.b64 	%rd329, %rd316, %rd318, %p182;
	bra.uni 	$L__BB10_110;
$L__BB10_37:
	// begin inline asm
	mov.u32 %r163, %laneid;
	// end inline asm
	and.b32  	%r184, %r1, 992;
	add.s32 	%r185, %r184, 32;
	setp.gt.s32 	%p94, %r185, %r38;
	not.b32 	%r186, %r184;
	add.s32 	%r187, %r38, %r186;
	selp.b32 	%r182, %r187, 31, %p94;
	cvt.u32.u16 	%r188, %rs311;
	and.b32  	%r165, %r188, 255;
	mov.b32 	%r181, 1;
	mov.b32 	%r183, -1;
	// begin inline asm
	shfl.sync.down.b32 %r164, %r165, %r181, %r182, %r183;
	// end inline asm
	// begin inline asm
	shfl.sync.down.b32 %r169, %r170, %r181, %r182, %r183;
	// end inline asm
	mov.b64 	{%r175, %r180}, %rd329;
	// begin inline asm
	shfl.sync.down.b32 %r174, %r175, %r181, %r182, %r183;
	// end inline asm
	// begin inline asm
	shfl.sync.down.b32 %r179, %r180, %r181, %r182, %r183;
	// end inline asm
	mov.b64 	%rd35, {%r174, %r179};
	cvt.u16.u32 	%rs26, %r164;
	setp.ge.s32 	%p95, %r163, %r182;
	@%p95 bra 	$L__BB10_41;
	and.b16  	%rs213, %rs311, 255;
	setp.eq.s16 	%p96, %rs213, 0;
	and.b16  	%rs214, %rs26, 255;
	setp.eq.s16 	%p97, %rs214, 0;
	or.pred  	%p98, %p96, %p97;
	@%p98 bra 	$L__BB10_40;
	min.s64 	%rd329, %rd35, %rd329;
	mov.b16 	%rs311, 1;
	bra.uni 	$L__BB10_41;
$L__BB10_40:
	setp.eq.s16 	%p99, %rs213, 0;
	selp.b16 	%rs311, %rs26, %rs311, %p99;
	selp.b64 	%rd329, %rd35, %rd329, %p99;
$L__BB10_41:
	cvt.u32.u16 	%r209, %rs311;
	and.b32  	%r190, %r209, 255;
	mov.b32 	%r206, 2;
	mov.b32 	%r208, -1;
	// begin inline asm
	shfl.sync.down.b32 %r189, %r190, %r206, %r182, %r208;
	// end inline asm
	// begin inline asm
	shfl.sync.down.b32 %r194, %r195, %r206, %r182, %r208;
	// end inline asm
	mov.b64 	{%r200, %r205}, %rd329;
	// begin inline asm
	shfl.sync.down.b32 %r199, %r200, %r206, %r182, %r208;
	// end inline asm
	// begin inline asm
	shfl.sync.down.b32 %r204, %r205, %r206, %r182, %r208;
	// end inline asm
	mov.b64 	%rd39, {%r199, %r204};
	cvt.u16.u32 	%rs29, %r189;
	add.s32 	%r210, %r163, 2;
	setp.gt.s32 	%p100, %r210, %r182;
	@%p100 bra 	$L__BB10_45;
	and.b16  	%rs217, %rs311, 255;
	setp.eq.s16 	%p101, %rs217, 0;
	and.b16  	%rs218, %rs29, 255;
	setp.eq.s16 	%p102, %rs218, 0;
	or.pred  	%p103, %p101, %p102;
	@%p103 bra 	$L__BB10_44;
	min.s64 	%rd329, %rd39, %rd329;
	mov.b16 	%rs311, 1;
	bra.uni 	$L__BB10_45;
$L__BB10_44:
	setp.eq.s16 	%p104, %rs217, 0;
	selp.b16 	%rs311, %rs29, %rs311, %p104;
	selp.b64 	%rd329, %rd39, %rd329, %p104;
$L__BB10_45:
	cvt.u32.u16 	%r231, %rs311;
	and.b32  	%r212, %r231, 255;
	mov.b32 	%r228, 4;
	mov.b32 	%r230, -1;
	// begin inline asm
	shfl.sync.down.b32 %r211, %r212, %r228, %r182, %r230;
	// end inline asm
	// begin inline asm
	shfl.sync.down.b32 %r216, %r217, %r228, %r182, %r230;
	// end inline asm
	mov.b64 	{%r222, %r227}, %rd329;
	// begin inline asm
	shfl.sync.down.b32 %r221, %r222, %r228, %r182, %r230;
	// end inline asm
	// begin inline asm
	shfl.sync.down.b32 %r226, %r227, %r228, %r182, %r230;
	// end inline asm
	mov.b64 	%rd43, {%r221, %r226};
	cvt.u16.u32 	%rs32, %r211;
	add.s32 	%r232, %r163, 4;
	setp.gt.s32 	%p105, %r232, %r182;
	@%p105 bra 	$L__BB10_49;
	and.b16  	%rs221, %rs311, 255;
	setp.eq.s16 	%p106, %rs221, 0;
	and.b16  	%rs222, %rs32, 255;
	setp.eq.s16 	%p107, %rs222, 0;
	or.pred  	%p108, %p106, %p107;
	@%p108 bra 	$L__BB10_48;
	min.s64 	%rd329, %rd43, %rd329;
	mov.b16 	%rs311, 1;
	bra.uni 	$L__BB10_49;
$L__BB10_48:
	setp.eq.s16 	%p109, %rs221, 0;
	selp.b16 	%rs311, %rs32, %rs311, %p109;
	selp.b64 	%rd329, %rd43, %rd329, %p109;
$L__BB10_49:
	cvt.u32.u16 	%r253, %rs311;
	and.b32  	%r234, %r253, 255;
	mov.b32 	%r250, 8;
	mov.b32 	%r252, -1;
	// begin inline asm
	shfl.sync.down.b32 %r233, %r234, %r250, %r182, %r252;
	// end inline asm
	// begin inline asm
	shfl.sync.down.b32 %r238, %r239, %r250, %r182, %r252;
	// end inline asm
	mov.b64 	{%r244, %r249}, %rd329;
	// begin inline asm
	shfl.sync.down.b32 %r243, %r244, %r250, %r182, %r252;
	// end inline asm
	// begin inline asm
	shfl.sync.down.b32 %r248, %r249, %r250, %r182, %r252;
	// end inline asm
	mov.b64 	%rd47, {%r243, %r248};
	cvt.u16.u32 	%rs35, %r233;
	add.s32 	%r254, %r163, 8;
	setp.gt.s32 	%p110, %r254, %r182;
	@%p110 bra 	$L__BB10_53;
	and.b16  	%rs225, %rs311, 255;
	setp.eq.s16 	%p111, %rs225, 0;
	and.b16  	%rs226, %rs35, 255;
	setp.eq.s16 	%p112, %rs226, 0;
	or.pred  	%p113, %p111, %p112;
	@%p113 bra 	$L__BB10_52;
	min.s64 	%rd329, %rd47, %rd329;
	mov.b16 	%rs311, 1;
	bra.uni 	$L__BB10_53;
$L__BB10_52:
	setp.eq.s16 	%p114, %rs225, 0;
	selp.b16 	%rs311, %rs35, %rs311, %p114;
	selp.b64 	%rd329, %rd47, %rd329, %p114;
$L__BB10_53:
	cvt.u32.u16 	%r275, %rs311;
	and.b32  	%r256, %r275, 255;
	mov.b32 	%r272, 16;
	mov.b32 	%r274, -1;
	// begin inline asm
	shfl.sync.down.b32 %r255, %r256, %r272, %r182, %r274;
	// end inline asm
	// begin inline asm
	shfl.sync.down.b32 %r260, %r261, %r272, %r182, %r274;
	// end inline asm
	mov.b64 	{%r266, %r271}, %rd329;
	// begin inline asm
	shfl.sync.down.b32 %r265, %r266, %r272, %r182, %r274;
	// end inline asm
	// begin inline asm
	shfl.sync.down.b32 %r270, %r271, %r272, %r182, %r274;
	// end inline asm
	mov.b64 	%rd51, {%r265, %r270};
	cvt.u16.u32 	%rs38, %r255;
	add.s32 	%r276, %r163, 16;
	setp.gt.s32 	%p115, %r276, %r182;
	@%p115 bra 	$L__BB10_57;
	and.b16  	%rs229, %rs311, 255;
	setp.eq.s16 	%p116, %rs229, 0;
	and.b16  	%rs230, %rs38, 255;
	setp.eq.s16 	%p117, %rs230, 0;
	or.pred  	%p118, %p116, %p117;
	@%p118 bra 	$L__BB10_56;
	min.s64 	%rd329, %rd51, %rd329;
	mov.b16 	%rs311, 1;
	bra.uni 	$L__BB10_57;
$L__BB10_56:
	setp.eq.s16 	%p119, %rs229, 0;
	selp.b16 	%rs311, %rs38, %rs311, %p119;
	selp.b64 	%rd329, %rd51, %rd329, %p119;
$L__BB10_57:
	setp.ne.s32 	%p120, %r163, 0;
	@%p120 bra 	$L__BB10_59;
	shr.u32 	%r277, %r1, 1;
	and.b32  	%r278, %r277, 496;
	mov.u32 	%r279, _ZZN3cub18CUB_300001_SM_10006detail6reduce28DeviceReduceSingleTileKernelINS2_10policy_hubIN4cuda3std3__45tupleIJblEEEyN6thrust24THRUST_300001_SM_1000_NS8cuda_cub9__find_if7functorIS9_EEE10Policy1000EPS9_SI_iSF_S9_S9_NS7_10__identityEEEvT0_T1_T2_T3_T4_T6_E12temp_storage;
	add.s32 	%r280, %r279, %r278;
	st.shared.u8 	[%r280+8], %rs311;
	st.shared.u64 	[%r280+16], %rd329;
$L__BB10_59:
	bar.sync 	0;
	setp.ne.s32 	%p121, %r1, 0;
	@%p121 bra 	$L__BB10_110;
	setp.lt.s32 	%p122, %r38, 33;
	@%p122 bra 	$L__BB10_62;
	ld.shared.u8 	%rs233, [_ZZN3cub18CUB_300001_SM_10006detail6reduce28DeviceReduceSingleTileKernelINS2_10policy_hubIN4cuda3std3__45tupleIJblEEEyN6thrust24THRUST_300001_SM_1000_NS8cuda_cub9__find_if7functorIS9_EEE10Policy1000EPS9_SI_iSF_S9_S9_NS7_10__identityEEEvT0_T1_T2_T3_T4_T6_E12temp_storage+24];
	ld.shared.u64 	%rd271, [_ZZN3cub18CUB_300001_SM_10006detail6reduce28DeviceReduceSingleTileKernelINS2_10policy_hubIN4cuda3std3__45tupleIJblEEEyN6thrust24THRUST_300001_SM_1000_NS8cuda_cub9__find_if7functorIS9_EEE10Policy1000EPS9_SI_iSF_S9_S9_NS7_10__identityEEEvT0_T1_T2_T3_T4_T6_E12temp_storage+32];
	and.b16  	%rs234, %rs311, 255;
	setp.eq.s16 	%p123, %rs234, 0;
	setp.eq.s16 	%p124, %rs233, 0;
	min.s64 	%rd272, %rd271, %rd329;
	selp.b16 	%rs235, %rs311, 1, %p124;
	selp.b16 	%rs311, %rs233, %rs235, %p123;
	selp.b64 	%rd273, %rd329, %rd272, %p124;
	selp.b64 	%rd329, %rd271, %rd273, %p123;
$L__BB10_62:
	setp.lt.s32 	%p125, %r38, 65;
	@%p125 bra 	$L__BB10_64;
	ld.shared.u8 	%rs236, [_ZZN3cub18CUB_300001_SM_10006detail6reduce28DeviceReduceSingleTileKernelINS2_10policy_hubIN4cuda3std3__45tupleIJblEEEyN6thrust24THRUST_300001_SM_1000_NS8cuda_cub9__find_if7functorIS9_EEE10Policy1000EPS9_SI_iSF_S9_S9_NS7_10__identityEEEvT0_T1_T2_T3_T4_T6_E12temp_storage+40];
	ld.shared.u64 	%rd274, [_ZZN3cub18CUB_300001_SM_10006detail6reduce28DeviceReduceSingleTileKernelINS2_10policy_hubIN4cuda3std3__45tupleIJblEEEyN6thrust24THRUST_300001_SM_1000_NS8cuda_cub9__find_if7functorIS9_EEE10Policy1000EPS9_SI_iSF_S9_S9_NS7_10__identityEEEvT0_T1_T2_T3_T4_T6_E12temp_storage+48];
	and.b16  	%rs237, %rs311, 255;
	setp.eq.s16 	%p126, %rs237, 0;
	setp.eq.s16 	%p127, %rs236, 0;
	min.s64 	%rd275, %rd274, %rd329;
	selp.b16 	%rs238, %rs311, 1, %p127;
	selp.b16 	%rs311, %rs236, %rs238, %p126;
	selp.b64 	%rd276, %rd329, %rd275, %p127;
	selp.b64 	%rd329, %rd274, %rd276, %p126;
$L__BB10_64:
	setp.lt.s32 	%p128, %r38, 97;
	@%p128 bra 	$L__BB10_66;
	ld.shared.u8 	%rs239, [_ZZN3cub18CUB_300001_SM_10006detail6reduce28DeviceReduceSingleTileKernelINS2_10policy_hubIN4cuda3std3__45tupleIJblEEEyN6thrust24THRUST_300001_SM_1000_NS8cuda_cub9__find_if7functorIS9_EEE10Policy1000EPS9_SI_iSF_S9_S9_NS7_10__identityEEEvT0_T1_T2_T3_T4_T6_E12temp_storage+56];
	ld.shared.u64 	%rd277, [_ZZN3cub18CUB_300001_SM_10006detail6reduce28DeviceReduceSingleTileKernelINS2_10policy_hubIN4cuda3std3__45tupleIJblEEEyN6thrust24THRUST_300001_SM_1000_NS8cuda_cub9__find_if7functorIS9_EEE10Policy1000EPS9_SI_iSF_S9_S9_NS7_10__identityEEEvT0_T1_T2_T3_T4_T6_E12temp_storage+64];
	and.b16  	%rs240, %rs311, 255;
	setp.eq.s16 	%p129, %rs240, 0;
	setp.eq.s16 	%p130, %rs239, 0;
	min.s64 	%rd278, %rd277, %rd329;
	selp.b16 	%rs241, %rs311, 1, %p130;
	selp.b16 	%rs311, %rs239, %rs241, %p129;
	selp.b64 	%rd279, %rd329, %rd278, %p130;
	selp.b64 	%rd329, %rd277, %rd279, %p129;
$L__BB10_66:
	setp.lt.s32 	%p131, %r38, 129;
	@%p131 bra 	$L__BB10_68;
	ld.shared.u8 	%rs242, [_ZZN3cub18CUB_300001_SM_10006detail6reduce28DeviceReduceSingleTileKernelINS2_10policy_hubIN4cuda3std3__45tupleIJblEEEyN6thrust24THRUST_300001_SM_1000_NS8cuda_cub9__find_if7functorIS9_EEE10Policy1000EPS9_SI_iSF_S9_S9_NS7_10__identityEEEvT0_T1_T2_T3_T4_T6_E12temp_storage+72];
	ld.shared.u64 	%rd280, [_ZZN3cub18CUB_300001_SM_10006detail6reduce28DeviceReduceSingleTileKernelINS2_10policy_hubIN4cuda3std3__45tupleIJblEEEyN6thrust24THRUST_300001_SM_1000_NS8cuda_cub9__find_if7functorIS9_EEE10Policy1000EPS9_SI_iSF_S9_S9_NS7_10__identityEEEvT0_T1_T2_T3_T4_T6_E12temp_storage+80];
	and.b16  	%rs243, %rs311, 255;
	setp.eq.s16 	%p132, %rs243, 0;
	setp.eq.s16 	%p133, %rs242, 0;
	min.s64 	%rd281, %rd280, %rd329;
	selp.b16 	%rs244, %rs311, 1, %p133;
	selp.b16 	%rs311, %rs242, %rs244, %p132;
	selp.b64 	%rd282, %rd329, %rd281, %p133;
	selp.b64 	%rd329, %rd280, %rd282, %p132;
$L__BB10_68:
	setp.lt.s32 	%p134, %r38, 161;
	@%p134 bra 	$L__BB10_70;
	ld.shared.u8 	%rs245, [_ZZN3cub18CUB_300001_SM_10006detail6reduce28DeviceReduceSingleTileKernelINS2_10policy_hubIN4cuda3std3__45tupleIJblEEEyN6thrust24THRUST_300001_SM_1000_NS8cuda_cub9__find_if7functorIS9_EEE10Policy1000EPS9_SI_iSF_S9_S9_NS7_10__identityEEEvT0_T1_T2_T3_T4_T6_E12temp_storage+88];
	ld.shared.u64 	%rd283, [_ZZN3cub18CUB_300001_SM_10006detail6reduce28DeviceReduceSingleTileKernelINS2_10policy_hubIN4cuda3std3__45tupleIJblEEEyN6thrust24THRUST_300001_SM_1000_NS8cuda_cub9__find_if7functorIS9_EEE10Policy1000EPS9_SI_iSF_S9_S9_NS7_10__identityEEEvT0_T1_T2_T3_T4_T6_E12temp_storage+96];
	and.b16  	%rs246, %rs311, 255;
	setp.eq.s16 	%p135, %rs246, 0;
	setp.eq.s16 	%p136, %rs245, 0;
	min.s64 	%rd284, %rd283, %rd329;
	selp.b16 	%rs247, %rs311, 1, %p136;
	selp.b16 	%rs311, %rs245, %rs247, %p135;
	selp.b64 	%rd285, %rd329, %rd284, %p136;
	selp.b64 	%rd329, %rd283, %rd285, %p135;
$L__BB10_70:
	setp.lt.s32 	%p137, %r38, 193;
	@%p137 bra 	$L__BB10_72;
	ld.shared.u8 	%rs248, [_ZZN3cub18CUB_300001_SM_10006detail6reduce28DeviceReduceSingleTileKernelINS2_10policy_hubIN4cuda3std3__45tupleIJblEEEyN6thrust24THRUST_300001_SM_1000_NS8cuda_cub9__find_if7functorIS9_EEE10Policy1000EPS9_SI_iSF_S9_S9_NS7_10__identityEEEvT0_T1_T2_T3_T4_T6_E12temp_storage+104];
	ld.shared.u64 	%rd286, [_ZZN3cub18CUB_300001_SM_10006detail6reduce28DeviceReduceSingleTileKernelINS2_10policy_hubIN4cuda3std3__45tupleIJblEEEyN6thrust24THRUST_300001_SM_1000_NS8cuda_cub9__find_if7functorIS9_EEE10Policy1000EPS9_SI_iSF_S9_S9_NS7_10__identityEEEvT0_T1_T2_T3_T4_T6_E12temp_storage+112];
	and.b16  	%rs249, %rs311, 255;
	setp.eq.s16 	%p138, %rs249, 0;
	setp.eq.s16 	%p139, %rs248, 0;
	min.s64 	%rd287, %rd286, %rd329;
	selp.b16 	%rs250, %rs311, 1, %p139;
	selp.b16 	%rs311, %rs248, %rs250, %p138;
	selp.b64 	%rd288, %rd329, %rd287, %p139;
	selp.b64 	%rd329, %rd286, %rd288, %p138;
$L__BB10_72:
	setp.lt.s32 	%p140, %r38, 225;
	@%p140 bra 	$L__BB10_110;
	ld.shared.u8 	%rs251, [_ZZN3cub18CUB_300001_SM_10006detail6reduce28DeviceReduceSingleTileKernelINS2_10policy_hubIN4cuda3std3__45tupleIJblEEEyN6thrust24THRUST_300001_SM_1000_NS8cuda_cub9__find_if7functorIS9_EEE10Policy1000EPS9_SI_iSF_S9_S9_NS7_10__identityEEEvT0_T1_T2_T3_T4_T6_E12temp_storage+120];
	ld.shared.u64 	%rd289, [_ZZN3cub18CUB_300001_SM_10006detail6reduce28DeviceReduceSingleTileKernelINS2_10policy_hubIN4cuda3std3__45tupleIJblEEEyN6thrust24THRUST_300001_SM_1000_NS8cuda_cub9__find_if7functorIS9_EEE10Policy1000EPS9_SI_iSF_S9_S9_NS7_10__identityEEEvT0_T1_T2_T3_T4_T6_E12temp_storage+128];
	and.b16  	%rs252, %rs311, 255;
	setp.eq.s16 	%p141, %rs252, 0;
	setp.eq.s16 	%p142, %rs251, 0;
	min.s64 	%rd290, %rd289, %rd329;
	selp.b16 	%rs253, %rs311, 1, %p142;
	selp.b16 	%rs311, %rs251, %rs253, %p141;
	selp.b64 	%rd291, %rd329, %rd290, %p142;
	selp.b64 	%rd329, %rd289, %rd291, %p141;
	bra.uni 	$L__BB10_110;
$L__BB10_74:
	mov.u32 	%r16, %tid.x;
	mul.wide.u32 	%rd124, %r16, 16;
	add.s64 	%rd109, %rd105, %rd124;
	// begin inline asm
	ld.global.nc.u64 %rd108, [%rd109];
	// end inline asm
	add.s64 	%rd111, %rd109, 8;
	// begin inline asm
	ld.global.nc.u64 %rd110, [%rd111];
	// end inline asm
	cvt.u16.u64 	%rs83, %rd108;
	and.b16  	%rs84, %rs83, 255;
	add.s64 	%rd113, %rd109, 4096;
	// begin inline asm
	ld.global.nc.u64 %rd112, [%rd113];
	// end inline asm
	add.s64 	%rd115, %rd109, 4104;
	// begin inline asm
	ld.global.nc.u64 %rd114, [%rd115];
	// end inline asm
	cvt.u16.u64 	%rs85, %rd112;
	and.b16  	%rs86, %rs85, 255;
	add.s64 	%rd117, %rd109, 8192;
	// begin inline asm
	ld.global.nc.u64 %rd116, [%rd117];
	// end inline asm
	add.s64 	%rd119, %rd109, 8200;
	// begin inline asm
	ld.global.nc.u64 %rd118, [%rd119];
	// end inline asm
	cvt.u16.u64 	%rs87, %rd116;
	and.b16  	%rs88, %rs87, 255;
	add.s64 	%rd121, %rd109, 12288;
	// begin inline asm
	ld.global.nc.u64 %rd120, [%rd121];
	// end inline asm
	add.s64 	%rd123, %rd109, 12296;
	// begin inline asm
	ld.global.nc.u64 %rd122, [%rd123];
	// end inline asm
	cvt.u16.u64 	%rs89, %rd120;
	and.b16  	%rs90, %rs89, 255;
	setp.eq.s16 	%p3, %rs84, 0;
	setp.eq.s16 	%p4, %rs86, 0;
	min.s64 	%rd125, %rd114, %rd110;
	selp.b16 	%rs91, %rs83, 1, %p4;
	selp.b64 	%rd126, %rd110, %rd125, %p4;
	selp.b16 	%rs92, %rs85, %rs91, %p3;
	and.b16  	%rs93, %rs92, 255;
	selp.b64 	%rd127, %rd114, %rd126, %p3;
	setp.eq.s16 	%p5, %rs93, 0;
	setp.eq.s16 	%p6, %rs88, 0;
	min.s64 	%rd128, %rd118, %rd127;
	selp.b16 	%rs94, %rs92, 1, %p6;
	selp.b64 	%rd129, %rd127, %rd128, %p6;
	selp.b16 	%rs95, %rs87, %rs94, %p5;
	and.b16  	%rs96, %rs95, 255;
	selp.b64 	%rd130, %rd118, %rd129, %p5;
	setp.eq.s16 	%p7, %rs96, 0;
	setp.eq.s16 	%p8, %rs90, 0;
	min.s64 	%rd131, %rd122, %rd130;
	selp.b16 	%rs97, %rs95, 1, %p8;
	selp.b64 	%rd132, %rd130, %rd131, %p8;
	selp.b16 	%rs311, %rs89, %rs97, %p7;
	selp.b64 	%rd329, %rd122, %rd132, %p7;
	setp.lt.u32 	%p9, %r38, 2048;
	mov.b32 	%r399, 1024;
	@%p9 bra 	$L__BB10_78;
	add.s32 	%r17, %r38, -1024;
	mov.b32 	%r399, 1024;
$L__BB10_76:
	mul.wide.s32 	%rd149, %r399, 16;
	add.s64 	%rd134, %rd109, %rd149;
	// begin inline asm
	ld.global.nc.u64 %rd133, [%rd134];
	// end inline asm
	add.s64 	%rd136, %rd134, 8;
	// begin inline asm
	ld.global.nc.u64 %rd135, [%rd136];
	// end inline asm
	cvt.u16.u64 	%rs98, %rd133;
	and.b16  	%rs99, %rs98, 255;
	add.s64 	%rd138, %rd134, 4096;
	// begin inline asm
	ld.global.nc.u64 %rd137, [%rd138];
	// end inline asm
	add.s64 	%rd140, %rd134, 4104;
	// begin inline asm
	ld.global.nc.u64 %rd139, [%rd140];
	// end inline asm
	cvt.u16.u64 	%rs100, %rd137;
	and.b16  	%rs101, %rs100, 255;
	add.s64 	%rd142, %rd134, 8192;
	// begin inline asm
	ld.global.nc.u64 %rd141, [%rd142];
	// end inline asm
	add.s64 	%rd144, %rd134, 8200;
	// begin inline asm
	ld.global.nc.u64 %rd143, [%rd144];
	// end inline asm
	cvt.u16.u64 	%rs102, %rd141;
	and.b16  	%rs103, %rs102, 255;
	add.s64 	%rd146, %rd134, 12288;
	// begin inline asm
	ld.global.nc.u64 %rd145, [%rd146];
	// end inline asm
	add.s64 	%rd148, %rd134, 12296;
	// begin inline asm
	ld.global.nc.u64 %rd147, [%rd148];
	// end inline asm
	cvt.u16.u64 	%rs104, %rd145;
	and.b16  	%rs105, %rs104, 255;
	and.b16  	%rs106, %rs311, 255;
	setp.eq.s16 	%p10, %rs106, 0;
	setp.eq.s16 	%p11, %rs99, 0;
	min.s64 	%rd150, %rd135, %rd329;
	selp.b16 	%rs107, %rs311, 1, %p11;
	selp.b64 	%rd151, %rd329, %rd150, %p11;
	selp.b16 	%rs108, %rs98, %rs107, %p10;
	and.b16  	%rs109, %rs108, 255;
	selp.b64 	%rd152, %rd135, %rd151, %p10;
	setp.eq.s16 	%p12, %rs109, 0;
	setp.eq.s16 	%p13, %rs101, 0;
	min.s64 	%rd153, %rd139, %rd152;
	selp.b16 	%rs110, %rs108, 1, %p13;
	selp.b64 	%rd154, %rd152, %rd153, %p13;
	selp.b16 	%rs111, %rs100, %rs110, %p12;
	and.b16  	%rs112, %rs111, 255;
	selp.b64 	%rd155, %rd139, %rd154, %p12;
	setp.eq.s16 	%p14, %rs112, 0;
	setp.eq.s16 	%p15, %rs103, 0;
	min.s64 	%rd156, %rd143, %rd155;
	selp.b16 	%rs113, %rs111, 1, %p15;
	selp.b64 	%rd157, %rd155, %rd156, %p15;
	selp.b16 	%rs114, %rs102, %rs113, %p14;
	and.b16  	%rs115, %rs114, 255;
	selp.b64 	%rd158, %rd143, %rd157, %p14;
	setp.eq.s16 	%p16, %rs115, 0;
	setp.eq.s16 	%p17, %rs105, 0;
	min.s64 	%rd159, %rd147, %rd158;
	selp.b16 	%rs116, %rs114, 1, %p17;
	selp.b64 	%rd160, %rd158, %rd159, %p17;
	selp.b16 	%rs311, %rs104, %rs116, %p16;
	selp.b64 	%rd329, %rd147, %rd160, %p16;
	sub.s32 	%r41, %r38, %r399;
	setp.lt.s32 	%p18, %r41, 1024;
	@%p18 bra 	$L__BB10_86;
	add.s32 	%r399, %r399, 1024;
	setp.le.s32 	%p19, %r399, %r17;
	@%p19 bra 	$L__BB10_76;
$L__BB10_78:
	setp.le.s32 	%p20, %r38, %r399;
	@%p20 bra 	$L__BB10_86;
	sub.s32 	%r21, %r38, %r399;
	setp.ge.s32 	%p21, %r16, %r21;
	@%p21 bra 	$L__BB10_86;
	not.b32 	%r42, %r16;
	add.s32 	%r43, %r38, %r42;
	sub.s32 	%r22, %r43, %r399;
	and.b32  	%r44, %r22, 768;
	setp.eq.s32 	%p22, %r44, 768;
	mov.u32 	%r403, %r16;
	@%p22 bra 	$L__BB10_83;
	add.s32 	%r401, %r16, %r399;
	shr.u32 	%r45, %r22, 8;
	add.s32 	%r46, %r45, 1;
	and.b32  	%r47, %r46, 3;
	neg.s32 	%r400, %r47;
	mov.u32 	%r403, %r16;
$L__BB10_82:
	.pragma "nounroll";
	mul.wide.u32 	%rd166, %r401, 16;
	add.s64 	%rd163, %rd105, %rd166;
	// begin inline asm
	ld.global.nc.u64 %rd162, [%rd163];
	// end inline asm
	add.s64 	%rd165, %rd163, 8;
	// begin inline asm
	ld.global.nc.u64 %rd164, [%rd165];
	// end inline asm
	cvt.u16.u64 	%rs118, %rd162;
	and.b16  	%rs119, %rs118, 255;
	and.b16  	%rs120, %rs311, 255;
	setp.eq.s16 	%p23, %rs120, 0;
	setp.eq.s16 	%p24, %rs119, 0;
	min.s64 	%rd167, %rd164, %rd329;
	selp.b16 	%rs121, %rs311, 1, %p24;
	selp.b16 	%rs311, %rs118, %rs121, %p23;
	selp.b64 	%rd168, %rd329, %rd167, %p24;
	selp.b64 	%rd329, %rd164, %rd168, %p23;
	add.s32 	%r403, %r403, 256;
	add.s32 	%r401, %r401, 256;
	add.s32 	%r400, %r400, 1;
	setp.ne.s32 	%p25, %r400, 0;
	@%p25 bra 	$L__BB10_82;
$L__BB10_83:
	setp.lt.u32 	%p26, %r22, 768;
	@%p26 bra 	$L__BB10_86;
	cvt.u64.u32 	%rd169, %r403;
	cvt.u64.u32 	%rd170, %r399;
	add.s64 	%rd171, %rd169, %rd170;
	shl.b64 	%rd172, %rd171, 4;
	add.s64 	%rd173, %rd172, %rd105;
	add.s64 	%rd350, %rd173, 12296;
	add.s32 	%r404, %r403, %r399;
$L__BB10_85:
	mul.wide.u32 	%rd190, %r404, 16;
	add.s64 	%rd175, %rd105, %rd190;
	// begin inline asm
	ld.global.nc.u64 %rd174, [%rd175];
	// end inline asm
	add.s64 	%rd177, %rd175, 8;
	// begin inline asm
	ld.global.nc.u64 %rd176, [%rd177];
	// end inline asm
	cvt.u16.u64 	%rs122, %rd174;
	and.b16  	%rs123, %rs122, 255;
	and.b16  	%rs124, %rs311, 255;
	setp.eq.s16 	%p27, %rs124, 0;
	setp.eq.s16 	%p28, %rs123, 0;
	min.s64 	%rd191, %rd176, %rd329;
	selp.b16 	%rs125, %rs311, 1, %p28;
	selp.b16 	%rs126, %rs122, %rs125, %p27;
	and.b16  	%rs127, %rs126, 255;
	selp.b64 	%rd192, %rd329, %rd191, %p28;
	selp.b64 	%rd193, %rd176, %rd192, %p27;
	add.s64 	%rd179, %rd350, -8200;
	// begin inline asm
	ld.global.nc.u64 %rd178, [%rd179];
	// end inline asm
	add.s64 	%rd181, %rd350, -8192;
	// begin inline asm
	ld.global.nc.u64 %rd180, [%rd181];
	// end inline asm
	cvt.u16.u64 	%rs128, %rd178;
	and.b16  	%rs129, %rs128, 255;
	setp.eq.s16 	%p29, %rs127, 0;
	setp.eq.s16 	%p30, %rs129, 0;
	min.s64 	%rd194, %rd180, %rd193;
	selp.b16 	%rs130, %rs126, 1, %p30;
	selp.b16 	%rs131, %rs128, %rs130, %p29;
	and.b16  	%rs132, %rs131, 255;
	selp.b64 	%rd195, %rd193, %rd194, %p30;
	selp.b64 	%rd196, %rd180, %rd195, %p29;
	add.s64 	%rd183, %rd350, -4104;
	// begin inline asm
	ld.global.nc.u64 %rd182, [%rd183];
	// end inline asm
	add.s64 	%rd185, %rd350, -4096;
	// begin inline asm
	ld.global.nc.u64 %rd184, [%rd185];
	// end inline asm
	cvt.u16.u64 	%rs133, %rd182;
	and.b16  	%rs134, %rs133, 255;
	setp.eq.s16 	%p31, %rs132, 0;
	setp.eq.s16 	%p32, %rs134, 0;
	min.s64 	%rd197, %rd184, %rd196;
	selp.b16 	%rs135, %rs131, 1, %p32;
	selp.b16 	%rs136, %rs133, %rs135, %p31;
	and.b16  	%rs137, %rs136, 255;
	selp.b64 	%rd198, %rd196, %rd197, %p32;
	selp.b64 	%rd199, %rd184, %rd198, %p31;
	add.s64 	%rd187, %rd350, -8;
	// begin inline asm
	ld.global.nc.u64 %rd186, [%rd187];
	// end inline asm
	// begin inline asm
	ld.global.nc.u64 %rd188, [%rd350];
	// end inline asm
	cvt.u16.u64 	%rs138, %rd186;
	and.b16  	%rs139, %rs138, 255;
	setp.eq.s16 	%p33, %rs137, 0;
	setp.eq.s16 	%p34, %rs139, 0;
	min.s64 	%rd200, %rd188, %rd199;
	selp.b16 	%rs140, %rs136, 1, %p34;
	selp.b16 	%rs311, %rs138, %rs140, %p33;
	selp.b64 	%rd201, %rd199, %rd200, %p34;
	selp.b64 	%rd329, %rd188, %rd201, %p33;
	add.s32 	%r403, %r403, 1024;
	add.s64 	%rd350, %rd350, 16384;
	add.s32 	%r404, %r404, 1024;
	setp.lt.s32 	%p35, %r403, %r21;
	@%p35 bra 	$L__BB10_85;
$L__BB10_86:
	// begin inline asm
	mov.u32 %r48, %laneid;
	// end inline asm
	cvt.u32.u16 	%r69, %rs311;
	and.b32  	%r50, %r69, 255;
	mov.b32 	%r66, 1;
	mov.b32 	%r67, 31;
	mov.b32 	%r68, -1;
	// begin inline asm
	shfl.sync.down.b32 %r49, %r50, %r66, %r67, %r68;
	// end inline asm
	// begin inline asm
	shfl.sync.down.b32 %r54, %r55, %r66, %r67, %r68;
	// end inline asm
	mov.b64 	{%r60, %r65}, %rd329;
	// begin inline asm
	shfl.sync.down.b32 %r59, %r60, %r66, %r67, %r68;
	// end inline asm
	// begin inline asm
	shfl.sync.down.b32 %r64, %r65, %r66, %r67, %r68;
	// end inline asm
	mov.b64 	%rd83, {%r59, %r64};
	cvt.u16.u32 	%rs65, %r49;
	setp.gt.s32 	%p36, %r48, 30;
	@%p36 bra 	$L__BB10_90;
	and.b16  	%rs141, %rs311, 255;
	setp.eq.s16 	%p37, %rs141, 0;
	and.b16  	%rs142, %rs65, 255;
	setp.eq.s16 	%p38, %rs142, 0;
	or.pred  	%p39, %p37, %p38;
	@%p39 bra 	$L__BB10_89;
	min.s64 	%rd329, %rd83, %rd329;
	mov.b16 	%rs311, 1;
	bra.uni 	$L__BB10_90;
$L__BB10_89:
	setp.eq.s16 	%p40, %rs141, 0;
	selp.b16 	%rs311, %rs65, %rs311, %p40;
	selp.b64 	%rd329, %rd83, %rd329, %p40;
$L__BB10_90:
	cvt.u32.u16 	%r90, %rs311;
	and.b32  	%r71, %r90, 255;
	mov.b32 	%r87, 2;
	mov.b32 	%r88, 31;
	mov.b32 	%r89, -1;
	// begin inline asm
	shfl.sync.down.b32 %r70, %r71, %r87, %r88, %r89;
	// end inline asm
	// begin inline asm
	shfl.sync.down.b32 %r75, %r76, %r87, %r88, %r89;
	// end inline asm
	mov.b64 	{%r81, %r86}, %rd329;
	// begin inline asm
	shfl.sync.down.b32 %r80, %r81, %r87, %r88, %r89;
	// end inline asm
	// begin inline asm
	shfl.sync.down.b32 %r85, %r86, %r87, %r88, %r89;
	// end inline asm
	mov.b64 	%rd87, {%r80, %r85};
	cvt.u16.u32 	%rs68, %r70;
	setp.gt.s32 	%p41, %r48, 29;
	@%p41 bra 	$L__BB10_94;
	and.b16  	%rs145, %rs311, 255;
	setp.eq.s16 	%p42, %rs145, 0;
	and.b16  	%rs146, %rs68, 255;
	setp.eq.s16 	%p43, %rs146, 0;
	or.pred  	%p44, %p42, %p43;
	@%p44 bra 	$L__BB10_93;
	min.s64 	%rd329, %rd87, %rd329;
	mov.b16 	%rs311, 1;
	bra.uni 	$L__BB10_94;
$L__BB10_93:
	setp.eq.s16 	%p45, %rs145, 0;
	selp.b16 	%rs311, %rs68, %rs311, %p45;
	selp.b64 	%rd329, %rd87, %rd329, %p45;
$L__BB10_94:
	cvt.u32.u16 	%r111, %rs311;
	and.b32  	%r92, %r111, 255;
	mov.b32 	%r108, 4;
	mov.b32 	%r109, 31;
	mov.b32 	%r110, -1;
	// begin inline asm
	shfl.sync.down.b32 %r91, %r92, %r108, %r109, %r110;
	// end inline asm
	// begin inline asm
	shfl.sync.down.b32 %r96, %r97, %r108, %r109, %r110;
	// end inline asm
	mov.b64 	{%r102, %r107}, %rd329;
	// begin inline asm
	shfl.sync.down.b32 %r101, %r102, %r108, %r109, %r110;
	// end inline asm
	// begin inline asm
	shfl.sync.down.b32 %r106, %r107, %r108, %r109, %r110;
	// end inline asm
	mov.b64 	%rd91, {%r101, %r106};
	cvt.u16.u32 	%rs71, %r91;
	setp.gt.s32 	%p46, %r48, 27;
	@%p46 bra 	$L__BB10_98;
	and.b16  	%rs149, %rs311, 255;
	setp.eq.s16 	%p47, %rs149, 0;
	and.b16  	%rs150, %rs71, 255;
	setp.eq.s16 	%p48, %rs150, 0;
	or.pred  	%p49, %p47, %p48;
	@%p49 bra 	$L__BB10_97;
	min.s64 	%rd329, %rd91, %rd329;
	mov.b16 	%rs311, 1;
	bra.uni 	$L__BB10_98;
$L__BB10_97:
	setp.eq.s16 	%p50, %rs149, 0;
	selp.b16 	%rs311, %rs71, %rs311, %p50;
	selp.b64 	%rd329, %rd91, %rd329, %p50;
$L__BB10_98:
	cvt.u32.u16 	%r132, %rs311;
	and.b32  	%r113, %r132, 255;
	mov.b32 	%r129, 8;
	mov.b32 	%r130, 31;
	mov.b32 	%r131, -1;
	// begin inline asm
	shfl.sync.down.b32 %r112, %r113, %r129, %r130, %r131;
	// end inline asm
	// begin inline asm
	shfl.sync.down.b32 %r117, %r118, %r129, %r130, %r131;
	// end inline asm
	mov.b64 	{%r123, %r128}, %rd329;
	// begin inline asm
	shfl.sync.down.b32 %r122, %r123, %r129, %r130, %r131;
	// end inline asm
	// begin inline asm
	shfl.sync.down.b32 %r127, %r128, %r129, %r130, %r131;
	// end inline asm
	mov.b64 	%rd95, {%r122, %r127};
	cvt.u16.u32 	%rs74, %r112;
	setp.gt.s32 	%p51, %r48, 23;
	@%p51 bra 	$L__BB10_102;
	and.b16  	%rs153, %rs311, 255;
	setp.eq.s16 	%p52, %rs153, 0;
	and.b16  	%rs154, %rs74, 255;
	setp.eq.s16 	%p53, %rs154, 0;
	or.pred  	%p54, %p52, %p53;
	@%p54 bra 	$L__BB10_101;
	min.s64 	%rd329, %rd95, %rd329;
	mov.b16 	%rs311, 1;
	bra.uni 	$L__BB10_102;
$L__BB10_101:
	setp.eq.s16 	%p55, %rs153, 0;
	selp.b16 	%rs311, %rs74, %rs311, %p55;
	selp.b64 	%rd329, %rd95, %rd329, %p55;
$L__BB10_102:
	cvt.u32.u16 	%r153, %rs311;
	and.b32  	%r134, %r153, 255;
	mov.b32 	%r150, 16;
	mov.b32 	%r151, 31;
	mov.b32 	%r152, -1;
	// begin inline asm
	shfl.sync.down.b32 %r133, %r134, %r150, %r151, %r152;
	// end inline asm
	// begin inline asm
	shfl.sync.down.b32 %r138, %r139, %r150, %r151, %r152;
	// end inline asm
	mov.b64 	{%r144, %r149}, %rd329;
	// begin inline asm
	shfl.sync.down.b32 %r143, %r144, %r150, %r151, %r152;
	// end inline asm
	// begin inline asm
	shfl.sync.down.b32 %r148, %r149, %r150, %r151, %r152;
	// end inline asm
	mov.b64 	%rd99, {%r143, %r148};
	cvt.u16.u32 	%rs77, %r133;
	setp.gt.s32 	%p56, %r48, 15;
	@%p56 bra 	$L__BB10_106;
	and.b16  	%rs157, %rs311, 255;
	setp.eq.s16 	%p57, %rs157, 0;
	and.b16  	%rs158, %rs77, 255;
	setp.eq.s16 	%p58, %rs158, 0;
	or.pred  	%p59, %p57, %p58;
	@%p59 bra 	$L__BB10_105;
	min.s64 	%rd329, %rd99, %rd329;
	mov.b16 	%rs311, 1;
	bra.uni 	$L__BB10_106;
$L__BB10_105:
	setp.eq.s16 	%p60, %rs157, 0;
	selp.b16 	%rs311, %rs77, %rs311, %p60;
	selp.b64 	%rd329, %rd99, %rd329, %p60;
$L__BB10_106:
	setp.ne.s32 	%p61, %r48, 0;
	@%p61 bra 	$L__BB10_108;
	shr.u32 	%r154, %r16, 1;
	and.b32  	%r155, %r154, 496;
	mov.u32 	%r156, _ZZN3cub18CUB_300001_SM_10006detail6reduce28DeviceReduceSingleTileKernelINS2_10policy_hubIN4cuda3std3__45tupleIJblEEEyN6thrust24THRUST_300001_SM_1000_NS8cuda_cub9__find_if7functorIS9_EEE10Policy1000EPS9_SI_iSF_S9_S9_NS7_10__identityEEEvT0_T1_T2_T3_T4_T6_E12temp_storage;
	add.s32 	%r157, %r156, %r155;
	st.shared.u8 	[%r157+8], %rs311;
	st.shared.u64 	[%r157+16], %rd329;
$L__BB10_108:
	bar.sync 	0;
	setp.ne.s32 	%p62, %r16, 0;
	@%p62 bra 	$L__BB10_110;
	ld.shared.u8 	%rs161, [_ZZN3cub18CUB_300001_SM_10006detail6reduce28DeviceReduceSingleTileKernelINS2_10policy_hubIN4cuda3std3__45tupleIJblEEEyN6thrust24THRUST_300001_SM_1000_NS8cuda_cub9__find_if7functorIS9_EEE10Policy1000EPS9_SI_iSF_S9_S9_NS7_10__identityEEEvT0_T1_T2_T3_T4_T6_E12temp_storage+24];
	ld.shared.u64 	%rd202, [_ZZN3cub18CUB_300001_SM_10006detail6reduce28DeviceReduceSingleTileKernelINS2_10policy_hubIN4cuda3std3__45tupleIJblEEEyN6thrust24THRUST_300001_SM_1000_NS8cuda_cub9__find_if7functorIS9_EEE10Policy1000EPS9_SI_iSF_S9_S9_NS7_10__identityEEEvT0_T1_T2_T3_T4_T6_E12temp_storage+32];
	and.b16  	%rs162, %rs311, 255;
	setp.eq.s16 	%p63, %rs162, 0;
	setp.eq.s16 	%p64, %rs161, 0;
	min.s64 	%rd203, %rd202, %rd329;
	selp.b16 	%rs163, %rs311, 1, %p64;
	selp.b16 	%rs164, %rs161, %rs163, %p63;
	and.b16  	%rs165, %rs164, 255;
	selp.b64 	%rd204, %rd329, %rd203, %p64;
	selp.b64 	%rd205, %rd202, %rd204, %p63;
	ld.shared.u8 	%rs166, [_ZZN3cub18CUB_300001_SM_10006detail6reduce28DeviceReduceSingleTileKernelINS2_10policy_hubIN4cuda3std3__45tupleIJblEEEyN6thrust24THRUST_300001_SM_1000_NS8cuda_cub9__find_if7functorIS9_EEE10Policy1000EPS9_SI_iSF_S9_S9_NS7_10__identityEEEvT0_T1_T2_T3_T4_T6_E12temp_storage+40];
	ld.shared.u64 	%rd206, [_ZZN3cub18CUB_300001_SM_10006detail6reduce28DeviceReduceSingleTileKernelINS2_10policy_hubIN4cuda3std3__45tupleIJblEEEyN6thrust24THRUST_300001_SM_1000_NS8cuda_cub9__find_if7functorIS9_EEE10Policy1000EPS9_SI_iSF_S9_S9_NS7_10__identityEEEvT0_T1_T2_T3_T4_T6_E12temp_storage+48];
	setp.eq.s16 	%p65, %rs165, 0;
	setp.eq.s16 	%p66, %rs166, 0;
	min.s64 	%rd207, %rd206, %rd205;
	selp.b16 	%rs167, %rs164, 1, %p66;
	selp.b16 	%rs168, %rs166, %rs167, %p65;
	and.b16  	%rs169, %rs168, 255;
	selp.b64 	%rd208, %rd205, %rd207, %p66;
	selp.b64 	%rd209, %rd206, %rd208, %p65;
	ld.shared.u8 	%rs170, [_ZZN3cub18CUB_300001_SM_10006detail6reduce28DeviceReduceSingleTileKernelINS2_10policy_hubIN4cuda3std3__45tupleIJblEEEyN6thrust24THRUST_300001_SM_1000_NS8cuda_cub9__find_if7functorIS9_EEE10Policy1000EPS9_SI_iSF_S9_S9_NS7_10__identityEEEvT0_T1_T2_T3_T4_T6_E12temp_storage+56];
	ld.shared.u64 	%rd210, [_ZZN3cub18CUB_300001_SM_10006detail6reduce28DeviceReduceSingleTileKernelINS2_10policy_hubIN4cuda3std3__45tupleIJblEEEyN6thrust24THRUST_300001_SM_1000_NS8cuda_cub9__find_if7functorIS9_EEE10Policy1000EPS9_SI_iSF_S9_S9_NS7_10__identityEEEvT0_T1_T2_T3_T4_T6_E12temp_storage+64];
	setp.eq.s16 	%p67, %rs169, 0;
	setp.eq.s16 	%p68, %rs170, 0;
	min.s64 	%rd211, %rd210, %rd209;
	selp.b16 	%rs171, %rs168, 1, %p68;
	selp.b16 	%rs172, %rs170, %rs171, %p67;
	and.b16  	%rs173, %rs172, 255;
	selp.b64 	%rd212, %rd209, %rd211, %p68;
	selp.b64 	%rd213, %rd210, %rd212, %p67;
	ld.shared.u8 	%rs174, [_ZZN3cub18CUB_300001_SM_10006detail6reduce28DeviceReduceSingleTileKernelINS2_10policy_hubIN4cuda3std3__45tupleIJblEEEyN6thrust24THRUST_300001_SM_1000_NS8cuda_cub9__find_if7functorIS9_EEE10Policy1000EPS9_SI_iSF_S9_S9_NS7_10__identityEEEvT0_T1_T2_T3_T4_T6_E12temp_storage+72];
	ld.shared.u64 	%rd214, [_ZZN3cub18CUB_300001_SM_10006detail6reduce28DeviceReduceSingleTileKernelINS2_10policy_hubIN4cuda3std3__45tupleIJblEEEyN6thrust24THRUST_300001_SM_1000_NS8cuda_cub9__find_if7functorIS9_EEE10Policy1000EPS9_SI_iSF_S9_S9_NS7_10__identityEEEvT0_T1_T2_T3_T4_T6_E12temp_storage+80];
	setp.eq.s16 	%p69, %rs173, 0;
	setp.eq.s16 	%p70, %rs174, 0;
	min.s64 	%rd215, %rd214, %rd213;
	selp.b16 	%rs175, %rs172, 1, %p70;
	selp.b16 	%rs176, %rs174, %rs175, %p69;
	and.b16  	%rs177, %rs176, 255;
	selp.b64 	%rd216, %rd213, %rd215, %p70;
	selp.b64 	%rd217, %rd214, %rd216, %p69;
	ld.shared.u8 	%rs178, [_ZZN3cub18CUB_300001_SM_10006detail6reduce28DeviceReduceSingleTileKernelINS2_10policy_hubIN4cuda3std3__45tupleIJblEEEyN6thrust24THRUST_300001_SM_1000_NS8cuda_cub9__find_if7functorIS9_EEE10Policy1000EPS9_SI_iSF_S9_S9_NS7_10__identityEEEvT0_T1_T2_T3_T4_T6_E12temp_storage+88];
	ld.shared.u64 	%rd218, [_ZZN3cub18CUB_300001_SM_10006detail6reduce28DeviceReduceSingleTileKernelINS2_10policy_hubIN4cuda3std3__45tupleIJblEEEyN6thrust24THRUST_300001_SM_1000_NS8cuda_cub9__find_if7functorIS9_EEE10Policy1000EPS9_SI_iSF_S9_S9_NS7_10__identityEEEvT0_T1_T2_T3_T4_T6_E12temp_storage+96];
	setp.eq.s16 	%p71, %rs177, 0;
	setp.eq.s16 	%p72, %rs178, 0;
	min.s64 	%rd219, %rd218, %rd217;
	selp.b16 	%rs179, %rs176, 1, %p72;
	selp.b16 	%rs180, %rs178, %rs179, %p71;
	and.b16  	%rs181, %rs180, 255;
	selp.b64 	%rd220, %rd217, %rd219, %p72;
	selp.b64 	%rd221, %rd218, %rd220, %p71;
	ld.shared.u8 	%rs182, [_ZZN3cub18CUB_300001_SM_10006detail6reduce28DeviceReduceSingleTileKernelINS2_10policy_hubIN4cuda3std3__45tupleIJblEEEyN6thrust24THRUST_300001_SM_1000_NS8cuda_cub9__find_if7functorIS9_EEE10Policy1000EPS9_SI_iSF_S9_S9_NS7_10__identityEEEvT0_T1_T2_T3_T4_T6_E12temp_storage+104];
	ld.shared.u64 	%rd222, [_ZZN3cub18CUB_300001_SM_10006detail6reduce28DeviceReduceSingleTileKernelINS2_10policy_hubIN4cuda3std3__45tupleIJblEEEyN6thrust24THRUST_300001_SM_1000_NS8cuda_cub9__find_if7functorIS9_EEE10Policy1000EPS9_SI_iSF_S9_S9_NS7_10__identityEEEvT0_T1_T2_T3_T4_T6_E12temp_storage+112];
	setp.eq.s16 	%p73, %rs181, 0;
	setp.eq.s16 	%p74, %rs182, 0;
	min.s64 	%rd223, %rd222, %rd221;
	selp.b16 	%rs183, %rs180, 1, %p74;
	selp.b16 	%rs184, %rs182, %rs183, %p73;
	and.b16  	%rs185, %rs184, 255;
	selp.b64 	%rd224, %rd221, %rd223, %p74;
	selp.b64 	%rd225, %rd222, %rd224, %p73;
	ld.shared.u8 	%rs186, [_ZZN3cub18CUB_300001_SM_10006detail6reduce28DeviceReduceSingleTileKernelINS2_10policy_hubIN4cuda3std3__45tupleIJblEEEyN6thrust24THRUST_300001_SM_1000_NS8cuda_cub9__find_if7functorIS9_EEE10Policy1000EPS9_SI_iSF_S9_S9_NS7_10__identityEEEvT0_T1_T2_T3_T4_T6_E12temp_storage+120];
	ld.shared.u64 	%rd226, [_ZZN3cub18CUB_300001_SM_10006detail6reduce28DeviceReduceSingleTileKernelINS2_10policy_hubIN4cuda3std3__45tupleIJblEEEyN6thrust24THRUST_300001_SM_1000_NS8cuda_cub9__find_if7functorIS9_EEE10Policy1000EPS9_SI_iSF_S9_S9_NS7_10__identityEEEvT0_T1_T2_T3_T4_T6_E12temp_storage+128];
	setp.eq.s16 	%p75, %rs185, 0;
	setp.eq.s16 	%p76, %rs186, 0;
	min.s64 	%rd227, %rd226, %rd225;
	selp.b16 	%rs187, %rs184, 1, %p76;
	selp.b16 	%rs311, %rs186, %rs187, %p75;
	selp.b64 	%rd228, %rd225, %rd227, %p76;
	selp.b64 	%rd329, %rd226, %rd228, %p75;
$L__BB10_110:
	mov.u32 	%r391, %tid.x;
	setp.ne.s32 	%p184, %r391, 0;
	@%p184 bra 	$L__BB10_112;
	setp.eq.s16 	%p185, %rs82, 0;
	and.b16  	%rs302, %rs311, 255;
	setp.eq.s16 	%p186, %rs302, 0;
	min.s64 	%rd319, %rd329, %rd106;
	selp.b16 	%rs303, %rs82, 1, %p186;
	selp.b16 	%rs304, %rs311, %rs303, %p185;
	selp.b64 	%rd320, %rd106, %rd319, %p186;
	selp.b64 	%rd321, %rd329, %rd320, %p185;
	st.global.u8 	[%rd1], %rs304;
	st.global.u64 	[%rd1+8], %rd321;
$L__BB10_112:
	ret;

}


// ===== COMPILED SASS (sm_100) =====

	.target	sm_100

	.elftype	@"ET_EXEC"


//--------------------- .note.nv.tkinfo           --------------------------
	.section	.note.nv.tkinfo,"",@"SHT_NOTE"
	.sectionflags	@"SHF_NOTE_NV_TKINFO"
	.tkinfo
        /*0018*/ 	.word	0x00000002
        /*0030*/ 	.string	""
        /*0030*/ 	.string	"ptxas"
        /*0030*/ 	.string	"Cuda compilation tools, release 13.0, V13.0.88"
        /*0030*/ 	.string	"Build cuda_13.0.r13.0/compiler.36424714_0"
        /*0030*/ 	.string	"-arch sm_100 -m 64 "



//--------------------- .note.nv.cuinfo           --------------------------
	.section	.note.nv.cuinfo,"",@"SHT_NOTE"
	.sectionflags	@"SHF_NOTE_NV_CUINFO"
        /*0018*/ 	.short	0x0002
        /*001a*/ 	.short	0x0064
        /*001c*/ 	.short	0x0082
	.zero		2


//--------------------- .nv.info                  --------------------------
	.section	.nv.info,"",@"SHT_CUDA_INFO"
	.align	4


	//----- nvinfo : EIATTR_REGCOUNT
	.align		4
        /*0000*/ 	.byte	0x04, 0x2f
        /*0002*/ 	.short	(.L_44 - .L_43)
	.align		4
.L_43:
        /*0004*/ 	.word	index@(_ZN3cub18CUB_300001_SM_10006detail11EmptyKernelIvEEvv)
        /*0008*/ 	.word	0x00000004


	//----- nvinfo : EIATTR_FRAME_SIZE
	.align		4
.L_44:
        /*000c*/ 	.byte	0x04, 0x11
        /*000e*/ 	.short	(.L_46 - .L_45)
	.align		4
.L_45:
        /*0010*/ 	.word	index@(_ZN3cub18CUB_300001_SM_10006detail11EmptyKernelIvEEvv)
        /*0014*/ 	.word	0x00000000


	//----- nvinfo : EIATTR_REGCOUNT
	.align		4
.L_46:
        /*0018*/ 	.byte	0x04, 0x2f
        /*001a*/ 	.short	(.L_48 - .L_47)
	.align		4
.L_47:
        /*001c*/ 	.word	index@(_ZN3cub18CUB_300001_SM_10006detail8for_each13static_kernelINS2_12policy_hub_t12policy_500_tEmNS2_12op_wrapper_tImN6thrust24THRUST_300001_SM_1000_NS6detail23allocator_traits_detail24construct1_via_allocatorI23uninitialized_allocatorIfEEENS8_10device_ptrIfEEEEEEvT0_T1_)
        /*0020*/ 	.word	0x00000004


	//----- nvinfo : EIATTR_FRAME_SIZE
	.align		4
.L_48:
        /*0024*/ 	.byte	0x04, 0x11
        /*0026*/ 	.short	(.L_50 - .L_49)
	.align		4
.L_49:
        /*0028*/ 	.word	index@(_ZN3cub18CUB_300001_SM_10006detail8for_each13static_kernelINS2_12policy_hub_t12policy_500_tEmNS2_12op_wrapper_tImN6thrust24THRUST_300001_SM_1000_NS6detail23allocator_traits_detail24construct1_via_allocatorI23uninitialized_allocatorIfEEENS8_10device_ptrIfEEEEEEvT0_T1_)
        /*002c*/ 	.word	0x00000000


	//----- nvinfo : EIATTR_REGCOUNT
	.align		4
.L_50:
        /*0030*/ 	.byte	0x04, 0x2f
        /*0032*/ 	.short	(.L_52 - .L_51)
	.align		4
.L_51:
        /*0034*/ 	.word	index@(_ZN3cub18CUB_300001_SM_10006detail8for_each13static_kernelINS2_12policy_hub_t12policy_500_tEmN6thrust24THRUST_300001_SM_1000_NS8cuda_cub6__fill7functorINS7_6detail15normal_iteratorINS7_10device_ptrIfEEEEfEEEEvT0_T1_)
        /*0038*/ 	.word	0x00000008


	//----- nvinfo : EIATTR_FRAME_SIZE
	.align		4
.L_52:
        /*003c*/ 	.byte	0x04, 0x11
        /*003e*/ 	.short	(.L_54 - .L_53)
	.align		4
.L_53:
        /*0040*/ 	.word	index@(_ZN3cub18CUB_300001_SM_10006detail8for_each13static_kernelINS2_12policy_hub_t12policy_500_tEmN6thrust24THRUST_300001_SM_1000_NS8cuda_cub6__fill7functorINS7_6detail15normal_iteratorINS7_10device_ptrIfEEEEfEEEEvT0_T1_)
        /*0044*/ 	.word	0x00000000


	//----- nvinfo : EIATTR_REGCOUNT
	.align		4
.L_54:
        /*0048*/ 	.byte	0x04, 0x2f
        /*004a*/ 	.short	(.L_56 - .L_55)
	.align		4
.L_55:
        /*004c*/ 	.word	index@(_ZN3cub18CUB_300001_SM_10006detail8for_each13static_kernelINS2_12policy_hub_t12policy_500_tEmN6thrust24THRUST_300001_SM_1000_NS8cuda_cub20__uninitialized_fill7functorINS7_10device_ptrIfEEfEEEEvT0_T1_)
        /*0050*/ 	.word	0x00000008


	//----- nvinfo : EIATTR_FRAME_SIZE
	.align		4
.L_56:
        /*0054*/ 	.byte	0x04, 0x11
        /*0056*/ 	.short	(.L_58 - .L_57)
	.align		4
.L_57:
        /*0058*/ 	.word	index@(_ZN3cub18CUB_300001_SM_10006detail8for_each13static_kernelINS2_12policy_hub_t12policy_500_tEmN6thrust24THRUST_300001_SM_1000_NS8cuda_cub20__uninitialized_fill7functorINS7_10device_ptrIfEEfEEEEvT0_T1_)
        /*005c*/ 	.word	0x00000000


	//----- nvinfo : EIATTR_REGCOUNT
	.align		4
.L_58:
        /*0060*/ 	.byte	0x04, 0x2f
        /*0062*/ 	.short	(.L_60 - .L_59)
	.align		4
.L_59:
        /*0064*/ 	.word	index@(_ZN3cub18CUB_300001_SM_10006detail8for_each13static_kernelINS2_12policy_hub_t12policy_500_tElN6thrust24THRUST_300001_SM_1000_NS8cuda_cub6__fill7functorINS7_6detail15normal_iteratorINS7_10device_ptrIfEEEEfEEEEvT0_T1_)
        /*0068*/ 	.word	0x00000008


	//----- nvinfo : EIATTR_FRAME_SIZE
	.align		4
.L_60:
        /*006c*/ 	.byte	0x04, 0x11
        /*006e*/ 	.short	(.L_62 - .L_61)
	.align		4
.L_61:
        /*0070*/ 	.word	index@(_ZN3cub18CUB_300001_SM_10006detail8for_each13static_kernelINS2_12policy_hub_t12policy_500_tElN6thrust24THRUST_300001_SM_1000_NS8cuda_cub6__fill7functorINS7_6detail15normal_iteratorINS7_10device_ptrIfEEEEfEEEEvT0_T1_)
        /*0074*/ 	.word	0x00000000


	//----- nvinfo : EIATTR_REGCOUNT
	.align		4
.L_62:
        /*0078*/ 	.byte	0x04, 0x2f
        /*007a*/ 	.short	(.L_64 - .L_63)
	.align		4
.L_63:
        /*007c*/ 	.word	index@(_ZN3cub18CUB_300001_SM_10006detail6reduce28DeviceReduceSingleTileKernelINS2_10policy_hubIN4cuda3std3__45tupleIJblEEEjN6thrust24THRUST_300001_SM_1000_NS8cuda_cub9__find_if7functorIS9_EEE10Policy1000ENSB_12zip_iteratorINS8_IJNSD_26transform_input_iterator_tIbNSB_6detail15normal_iteratorINSB_10device_ptrIfEEEENS7_10__not_fn_tINSK_10functional5actorINSQ_9compositeIJNSQ_16operator_adaptorINS7_8equal_toIvEEEENSR_INSQ_8argumentILj0EEEEENSR_INSQ_5valueIiEEEEEEEEEEEEENSB_17counting_iteratorIlNSB_11use_defaultES18_S18_EEEEEEEPS9_jSF_S9_S9_NS7_10__identityEEEvT0_T1_T2_T3_T4_T6_)
        /*0080*/ 	.word	0x00000028


	//----- nvinfo : EIATTR_FRAME_SIZE
	.align		4
.L_64:
        /*0084*/ 	.byte	0x04, 0x11
        /*0086*/ 	.short	(.L_66 - .L_65)
	.align		4
.L_65:
        /*0088*/ 	.word	index@(_ZN3cub18CUB_300001_SM_10006detail6reduce28DeviceReduceSingleTileKernelINS2_10policy_hubIN4cuda3std3__45tupleIJblEEEjN6thrust24THRUST_300001_SM_1000_NS8cuda_cub9__find_if7functorIS9_EEE10Policy1000ENSB_12zip_iteratorINS8_IJNSD_26transform_input_iterator_tIbNSB_6detail15normal_iteratorINSB_10device_ptrIfEEEENS7_10__not_fn_tINSK_10functional5actorINSQ_9compositeIJNSQ_16operator_adaptorINS7_8equal_toIvEEEENSR_INSQ_8argumentILj0EEEEENSR_INSQ_5valueIiEEEEEEEEEEEEENSB_17counting_iteratorIlNSB_11use_defaultES18_S18_EEEEEEEPS9_jSF_S9_S9_NS7_10__identityEEEvT0_T1_T2_T3_T4_T6_)
        /*008c*/ 	.word	0x00000000


	//----- nvinfo : EIATTR_REGCOUNT
	.align		4
.L_66:
        /*0090*/ 	.byte	0x04, 0x2f
        /*0092*/ 	.short	(.L_68 - .L_67)
	.align		4
.L_67:
        /*0094*/ 	.word	index@(_ZN3cub18CUB_300001_SM_10006detail6reduce18DeviceReduceKernelINS2_10policy_hubIN4cuda3std3__45tupleIJblEEEjN6thrust24THRUST_300001_SM_1000_NS8cuda_cub9__find_if7functorIS9_EEE10Policy1000ENSB_12zip_iteratorINS8_IJNSD_26transform_input_iterator_tIbNSB_6detail15normal_iteratorINSB_10device_ptrIfEEEENS7_10__not_fn_tINSK_10functional5actorINSQ_9compositeIJNSQ_16operator_adaptorINS7_8equal_toIvEEEENSR_INSQ_8argumentILj0EEEEENSR_INSQ_5valueIiEEEEEEEEEEEEENSB_17counting_iteratorIlNSB_11use_defaultES18_S18_EEEEEEEjSF_S9_NS7_10__identityEEEvT0_PT3_T1_NS0_13GridEvenShareIS1G_EET2_T4_)
        /*0098*/ 	.word	0x00000020


	//----- nvinfo : EIATTR_FRAME_SIZE
	.align		4
.L_68:
        /*009c*/ 	.byte	0x04, 0x11
        /*009e*/ 	.short	(.L_70 - .L_69)
	.align		4
.L_69:
        /*00a0*/ 	.word	index@(_ZN3cub18CUB_300001_SM_10006detail6reduce18DeviceReduceKernelINS2_10policy_hubIN4cuda3std3__45tupleIJblEEEjN6thrust24THRUST_300001_SM_1000_NS8cuda_cub9__find_if7functorIS9_EEE10Policy1000ENSB_12zip_iteratorINS8_IJNSD_26transform_input_iterator_tIbNSB_6detail15normal_iteratorINSB_10device_ptrIfEEEENS7_10__not_fn_tINSK_10functional5actorINSQ_9compositeIJNSQ_16operator_adaptorINS7_8equal_toIvEEEENSR_INSQ_8argumentILj0EEEEENSR_INSQ_5valueIiEEEEEEEEEEEEENSB_17counting_iteratorIlNSB_11use_defaultES18_S18_EEEEEEEjSF_S9_NS7_10__identityEEEvT0_PT3_T1_NS0_13GridEvenShareIS1G_EET2_T4_)
        /*00a4*/ 	.word	0x00000000


	//----- nvinfo : EIATTR_REGCOUNT
	.align		4
.L_70:
        /*00a8*/ 	.byte	0x04, 0x2f
        /*00aa*/ 	.short	(.L_72 - .L_71)
	.align		4
.L_71:
        /*00ac*/ 	.word	index@(_ZN3cub18CUB_300001_SM_10006detail6reduce28DeviceReduceSingleTileKernelINS2_10policy_hubIN4cuda3std3__45tupleIJblEEEjN6thrust24THRUST_300001_SM_1000_NS8cuda_cub9__find_if7functorIS9_EEE10Policy1000EPS9_SI_iSF_S9_S9_NS7_10__identityEEEvT0_T1_T2_T3_T4_T6_)
        /*00b0*/ 	.word	0x0000001c


	//----- nvinfo : EIATTR_FRAME_SIZE
	.align		4
.L_72:
        /*00b4*/ 	.byte	0x04, 0x11
        /*00b6*/ 	.short	(.L_74 - .L_73)
	.align		4
.L_73:
        /*00b8*/ 	.word	index@(_ZN3cub18CUB_300001_SM_10006detail6reduce28DeviceReduceSingleTileKernelINS2_10policy_hubIN4cuda3std3__45tupleIJblEEEjN6thrust24THRUST_300001_SM_1000_NS8cuda_cub9__find_if7functorIS9_EEE10Policy1000EPS9_SI_iSF_S9_S9_NS7_10__identityEEEvT0_T1_T2_T3_T4_T6_)
        /*00bc*/ 	.word	0x00000000


	//----- nvinfo : EIATTR_REGCOUNT
	.align		4
.L_74:
        /*00c0*/ 	.byte	0x04, 0x2f
        /*00c2*/ 	.short	(.L_76 - .L_75)
	.align		4
.L_75:
        /*00c4*/ 	.word	index@(_ZN3cub18CUB_300001_SM_10006detail6reduce28DeviceReduceSingleTileKernelINS2_10policy_hubIN4cuda3std3__45tupleIJblEEEyN6thrust24THRUST_300001_SM_1000_NS8cuda_cub9__find_if7functorIS9_EEE10Policy1000ENSB_12zip_iteratorINS8_IJNSD_26transform_input_iterator_tIbNSB_6detail15normal_iteratorINSB_10device_ptrIfEEEENS7_10__not_fn_tINSK_10functional5actorINSQ_9compositeIJNSQ_16operator_adaptorINS7_8equal_toIvEEEENSR_INSQ_8argumentILj0EEEEENSR_INSQ_5valueIiEEEEEEEEEEEEENSB_17counting_iteratorIlNSB_11use_defaultES18_S18_EEEEEEEPS9_ySF_S9_S9_NS7_10__identityEEEvT0_T1_T2_T3_T4_T6_)
        /*00c8*/ 	.word	0x00000020


	//----- nvinfo : EIATTR_FRAME_SIZE
	.align		4
.L_76:
        /*00cc*/ 	.byte	0x04, 0x11
        /*00ce*/ 	.short	(.L_78 - .L_77)
	.align		4
.L_77:
        /*00d0*/ 	.word	index@(_ZN3cub18CUB_300001_SM_10006detail6reduce28DeviceReduceSingleTileKernelINS2_10policy_hubIN4cuda3std3__45tupleIJblEEEyN6thrust24THRUST_300001_SM_1000_NS8cuda_cub9__find_if7functorIS9_EEE10Policy1000ENSB_12zip_iteratorINS8_IJNSD_26transform_input_iterator_tIbNSB_6detail15normal_iteratorINSB_10device_ptrIfEEEENS7_10__not_fn_tINSK_10functional5actorINSQ_9compositeIJNSQ_16operator_adaptorINS7_8equal_toIvEEEENSR_INSQ_8argumentILj0EEEEENSR_INSQ_5valueIiEEEEEEEEEEEEENSB_17counting_iteratorIlNSB_11use_defaultES18_S18_EEEEEEEPS9_ySF_S9_S9_NS7_10__identityEEEvT0_T1_T2_T3_T4_T6_)
        /*00d4*/ 	.word	0x00000000


	//----- nvinfo : EIATTR_REGCOUNT
	.align		4
.L_78:
        /*00d8*/ 	.byte	0x04, 0x2f
        /*00da*/ 	.short	(.L_80 - .L_79)
	.align		4
.L_79:
        /*00dc*/ 	.word	index@(_ZN3cub18CUB_300001_SM_10006detail6reduce18DeviceReduceKernelINS2_10policy_hubIN4cuda3std3__45tupleIJblEEEyN6thrust24THRUST_300001_SM_1000_NS8cuda_cub9__find_if7functorIS9_EEE10Policy1000ENSB_12zip_iteratorINS8_IJNSD_26transform_input_iterator_tIbNSB_6detail15normal_iteratorINSB_10device_ptrIfEEEENS7_10__not_fn_tINSK_10functional5actorINSQ_9compositeIJNSQ_16operator_adaptorINS7_8equal_toIvEEEENSR_INSQ_8argumentILj0EEEEENSR_INSQ_5valueIiEEEEEEEEEEEEENSB_17counting_iteratorIlNSB_11use_defaultES18_S18_EEEEEEEySF_S9_NS7_10__identityEEEvT0_PT3_T1_NS0_13GridEvenShareIS1G_EET2_T4_)
        /*00e0*/ 	.word	0x0000001f


	//----- nvinfo : EIATTR_FRAME_SIZE
	.align		4
.L_80:
        /*00e4*/ 	.byte	0x04, 0x11
        /*00e6*/ 	.short	(.L_82 - .L_81)
	.align		4
.L_81:
        /*00e8*/ 	.word	index@(_ZN3cub18CUB_300001_SM_10006detail6reduce18DeviceReduceKernelINS2_10policy_hubIN4cuda3std3__45tupleIJblEEEyN6thrust24THRUST_300001_SM_1000_NS8cuda_cub9__find_if7functorIS9_EEE10Policy1000ENSB_12zip_iteratorINS8_IJNSD_26transform_input_iterator_tIbNSB_6detail15normal_iteratorINSB_10device_ptrIfEEEENS7_10__not_fn_tINSK_10functional5actorINSQ_9compositeIJNSQ_16operator_adaptorINS7_8equal_toIvEEEENSR_INSQ_8argumentILj0EEEEENSR_INSQ_5valueIiEEEEEEEEEEEEENSB_17counting_iteratorIlNSB_11use_defaultES18_S18_EEEEEEEySF_S9_NS7_10__identityEEEvT0_PT3_T1_NS0_13GridEvenShareIS1G_EET2_T4_)
        /*00ec*/ 	.word	0x00000000


	//----- nvinfo : EIATTR_REGCOUNT
	.align		4
.L_82:
        /*00f0*/ 	.byte	0x04, 0x2f
        /*00f2*/ 	.short	(.L_84 - .L_83)
	.align		4
.L_83:
        /*00f4*/ 	.word	index@(_ZN3cub18CUB_300001_SM_10006detail6reduce28DeviceReduceSingleTileKernelINS2_10policy_hubIN4cuda3std3__45tupleIJblEEEyN6thrust24THRUST_300001_SM_1000_NS8cuda_cub9__find_if7functorIS9_EEE10Policy1000EPS9_SI_iSF_S9_S9_NS7_10__identityEEEvT0_T1_T2_T3_T4_T6_)
        /*00f8*/ 	.word	0x0000001c


	//----- nvinfo : EIATTR_FRAME_SIZE
	.align		4
.L_84:
        /*00fc*/ 	.byte	0x04, 0x11
        /*00fe*/ 	.short	(.L_86 - .L_85)
	.align		4
.L_85:
        /*0100*/ 	.word	index@(_ZN3cub18CUB_300001_SM_10006detail6reduce28DeviceReduceSingleTileKernelINS2_10policy_hubIN4cuda3std3__45tupleIJblEEEyN6thrust24THRUST_300001_SM_1000_NS8cuda_cub9__find_if7functorIS9_EEE10Policy1000EPS9_SI_iSF_S9_S9_NS7_10__identityEEEvT0_T1_T2_T3_T4_T6_)
        /*0104*/ 	.word	0x00000000


	//----- nvinfo : EIATTR_MIN_STACK_SIZE
	.align		4
.L_86:
        /*0108*/ 	.byte	0x04, 0x12
        /*010a*/ 	.short	(.L_88 - .L_87)
	.align		4
.L_87:
        /*010c*/ 	.word	index@(_ZN3cub18CUB_300001_SM_10006detail6reduce28DeviceReduceSingleTileKernelINS2_10policy_hubIN4cuda3std3__45tupleIJblEEEyN6thrust24THRUST_300001_SM_1000_NS8cuda_cub9__find_if7functorIS9_EEE10Policy1000EPS9_SI_iSF_S9_S9_NS7_10__identityEEEvT0_T1_T2_T3_T4_T6_)
        /*0110*/ 	.word	0x00000000


	//----- nvinfo : EIATTR_MIN_STACK_SIZE
	.align		4
.L_88:
        /*0114*/ 	.byte	0x04, 0x12
        /*0116*/ 	.short	(.L_90 - .L_89)
	.align		4
.L_89:
        /*0118*/ 	.word	index@(_ZN3cub18CUB_300001_SM_10006detail6reduce18DeviceReduceKernelINS2_10policy_hubIN4cuda3std3__45tupleIJblEEEyN6thrust24THRUST_300001_SM_1000_NS8cuda_cub9__find_if7functorIS9_EEE10Policy1000ENSB_12zip_iteratorINS8_IJNSD_26transform_input_iterator_tIbNSB_6detail15normal_iteratorINSB_10device_ptrIfEEEENS7_10__not_fn_tINSK_10functional5actorINSQ_9compositeIJNSQ_16operator_adaptorINS7_8equal_toIvEEEENSR_INSQ_8argumentILj0EEEEENSR_INSQ_5valueIiEEEEEEEEEEEEENSB_17counting_iteratorIlNSB_11use_defaultES18_S18_EEEEEEEySF_S9_NS7_10__identityEEEvT0_PT3_T1_NS0_13GridEvenShareIS1G_EET2_T4_)
        /*011c*/ 	.word	0x00000000


	//----- nvinfo : EIATTR_MIN_STACK_SIZE
	.align		4
.L_90:
        /*0120*/ 	.byte	0x04, 0x12
        /*0122*/ 	.short	(.L_92 - .L_91)
	.align		4
.L_91:
        /*0124*/ 	.word	index@(_ZN3cub18CUB_300001_SM_10006detail6reduce28DeviceReduceSingleTileKernelINS2_10policy_hubIN4cuda3std3__45tupleIJblEEEyN6thrust24THRUST_300001_SM_1000_NS8cuda_cub9__find_if7functorIS9_EEE10Policy1000ENSB_12zip_iteratorINS8_IJNSD_26transform_input_iterator_tIbNSB_6detail15normal_iteratorINSB_10device_ptrIfEEEENS7_10__not_fn_tINSK_10functional5actorINSQ_9compositeIJNSQ_16operator_adaptorINS7_8equal_toIvEEEENSR_INSQ_8argumentILj0EEEEENSR_INSQ_5valueIiEEEEEEEEEEEEENSB_17counting_iteratorIlNSB_11use_defaultES18_S18_EEEEEEEPS9_ySF_S9_S9_NS7_10__identityEEEvT0_T1_T2_T3_T4_T6_)
        /*0128*/ 	.word	0x00000000


	//----- nvinfo : EIATTR_MIN_STACK_SIZE
	.align		4
.L_92:
        /*012c*/ 	.byte	0x04, 0x12
        /*012e*/ 	.short	(.L_94 - .L_93)
	.align		4
.L_93:
        /*0130*/ 	.word	index@(_ZN3cub18CUB_300001_SM_10006detail6reduce28DeviceReduceSingleTileKernelINS2_10policy_hubIN4cuda3std3__45tupleIJblEEEjN6thrust24THRUST_300001_SM_1000_NS8cuda_cub9__find_if7functorIS9_EEE10Policy1000EPS9_SI_iSF_S9_S9_NS7_10__identityEEEvT0_T1_T2_T3_T4_T6_)
        /*0134*/ 	.word	0x00000000


	//----- nvinfo : EIATTR_MIN_STACK_SIZE
	.align		4
.L_94:
        /*0138*/ 	.byte	0x04, 0x12
        /*013a*/ 	.short	(.L_96 - .L_95)
	.align		4
.L_95:
        /*013c*/ 	.word	index@(_ZN3cub18CUB_300001_SM_10006detail6reduce18DeviceReduceKernelINS2_10policy_hubIN4cuda3std3__45tupleIJblEEEjN6thrust24THRUST_300001_SM_1000_NS8cuda_cub9__find_if7functorIS9_EEE10Policy1000ENSB_12zip_iteratorINS8_IJNSD_26transform_input_iterator_tIbNSB_6detail15normal_iteratorINSB_10device_ptrIfEEEENS7_10__not_fn_tINSK_10functional5actorINSQ_9compositeIJNSQ_16operator_adaptorINS7_8equal_toIvEEEENSR_INSQ_8argumentILj0EEEEENSR_INSQ_5valueIiEEEEEEEEEEEEENSB_17counting_iteratorIlNSB_11use_defaultES18_S18_EEEEEEEjSF_S9_NS7_10__identityEEEvT0_PT3_T1_NS0_13GridEvenShareIS1G_EET2_T4_)
        /*0140*/ 	.word	0x00000000


	//----- nvinfo : EIATTR_MIN_STACK_SIZE
	.align		4
.L_96:
        /*0144*/ 	.byte	0x04, 0x12
        /*0146*/ 	.short	(.L_98 - .L_97)
	.align		4
.L_97:
        /*0148*/ 	.word	index@(_ZN3cub18CUB_300001_SM_10006detail6reduce28DeviceReduceSingleTileKernelINS2_10policy_hubIN4cuda3std3__45tupleIJblEEEjN6thrust24THRUST_300001_SM_1000_NS8cuda_cub9__find_if7functorIS9_EEE10Policy1000ENSB_12zip_iteratorINS8_IJNSD_26transform_input_iterator_tIbNSB_6detail15normal_iteratorINSB_10device_ptrIfEEEENS7_10__not_fn_tINSK_10functional5actorINSQ_9compositeIJNSQ_16operator_adaptorINS7_8equal_toIvEEEENSR_INSQ_8argumentILj0EEEEENSR_INSQ_5valueIiEEEEEEEEEEEEENSB_17counting_iteratorIlNSB_11use_defaultES18_S18_EEEEEEEPS9_jSF_S9_S9_NS7_10__identityEEEvT0_T1_T2_T3_T4_T6_)
        /*014c*/ 	.word	0x00000000


	//----- nvinfo : EIATTR_MIN_STACK_SIZE
	.align		4
.L_98:
        /*0150*/ 	.byte	0x04, 0x12
        /*0152*/ 	.short	(.L_100 - .L_99)
	.align		4
.L_99:
        /*0154*/ 	.word	index@(_ZN3cub18CUB_300001_SM_10006detail8for_each13static_kernelINS2_12policy_hub_t12policy_500_tElN6thrust24THRUST_300001_SM_1000_NS8cuda_cub6__fill7functorINS7_6detail15normal_iteratorINS7_10device_ptrIfEEEEfEEEEvT0_T1_)
        /*0158*/ 	.word	0x00000000


	//----- nvinfo : EIATTR_MIN_STACK_SIZE
	.align		4
.L_100:
        /*015c*/ 	.byte	0x04, 0x12
        /*015e*/ 	.short	(.L_102 - .L_101)
	.align		4
.L_101:
        /*0160*/ 	.word	index@(_ZN3cub18CUB_300001_SM_10006detail8for_each13static_kernelINS2_12policy_hub_t12policy_500_tEmN6thrust24THRUST_300001_SM_1000_NS8cuda_cub20__uninitialized_fill7functorINS7_10device_ptrIfEEfEEEEvT0_T1_)
        /*0164*/ 	.word	0x00000000


	//----- nvinfo : EIATTR_MIN_STACK_SIZE
	.align		4
.L_102:
        /*0168*/ 	.byte	0x04, 0x12
        /*016a*/ 	.short	(.L_104 - .L_103)
	.align		4
.L_103:
        /*016c*/ 	.word	index@(_ZN3cub18CUB_300001_SM_10006detail8for_each13static_kernelINS2_12policy_hub_t12policy_500_tEmN6thrust24THRUST_300001_SM_1000_NS8cuda_cub6__fill7functorINS7_6detail15normal_iteratorINS7_10device_ptrIfEEEEfEEEEvT0_T1_)
        /*0170*/ 	.word	0x00000000


	//----- nvinfo : EIATTR_MIN_STACK_SIZE
	.align		4
.L_104:
        /*0174*/ 	.byte	0x04, 0x12
        /*0176*/ 	.short	(.L_106 - .L_105)
	.align		4
.L_105:
        /*0178*/ 	.word	index@(_ZN3cub18CUB_300001_SM_10006detail8for_each13static_kernelINS2_12policy_hub_t12policy_500_tEmNS2_12op_wrapper_tImN6thrust24THRUST_300001_SM_1000_NS6detail23allocator_traits_detail24construct1_via_allocatorI23uninitialized_allocatorIfEEENS8_10device_ptrIfEEEEEEvT0_T1_)
        /*017c*/ 	.word	0x00000000


	//----- nvinfo : EIATTR_MIN_STACK_SIZE
	.align		4
.L_106:
        /*0180*/ 	.byte	0x04, 0x12
        /*0182*/ 	.short	(.L_108 - .L_107)
	.align		4
.L_107:
        /*0184*/ 	.word	index@(_ZN3cub18CUB_300001_SM_10006detail11EmptyKernelIvEEvv)
        /*0188*/ 	.word	0x00000000
.L_108:


//--------------------- .nv.compat                --------------------------
	.section	.nv.compat,"",@"SHT_CUDA_COMPAT_INFO"
	.align	4
        /*0000*/ 	.byte	0x02, 0x09, 0x00, 0x00, 0x02, 0x02, 0x01, 0x00, 0x02, 0x05, 0x05, 0x00, 0x03, 0x07, 0x01, 0x01
        /*0010*/ 	.byte	0x02, 0x03, 0x00, 0x00, 0x02, 0x06, 0x01, 0x00, 0x04, 0x0b, 0x08, 0x00, 0x09, 0x00, 0x00, 0x00
        /*0020*/ 	.byte	0x00, 0x00, 0x00, 0x00


//--------------------- .nv.info._ZN3cub18CUB_300001_SM_10006detail6reduce28DeviceReduceSingleTileKernelINS2_10policy_hubIN4cuda3std3__45tupleIJblEEEyN6thrust24THRUST_300001_SM_1000_NS8cuda_cub9__find_if7functorIS9_EEE10Policy1000EPS9_SI_iSF_S9_S9_NS7_10__identityEEEvT0_T1_T2_T3_T4_T6_ --------------------------
	.section	.nv.info._ZN3cub18CUB_300001_SM_10006detail6reduce28DeviceReduceSingleTileKernelINS2_10policy_hubIN4cuda3std3__45tupleIJblEEEyN6thrust24THRUST_300001_SM_1000_NS8cuda_cub9__find_if7functorIS9_EEE10Policy1000EPS9_SI_iSF_S9_S9_NS7_10__identityEEEvT0_T1_T2_T3_T4_T6_,"",@"SHT_CUDA_INFO"
	.sectionflags	@""
	.align	4


	//----- nvinfo : EIATTR_CUDA_API_VERSION
	.align		4
        /*0000*/ 	.byte	0x04, 0x37
        /*0002*/ 	.short	(.L_110 - .L_109)
.L_109:
        /*0004*/ 	.word	0x00000082


	//----- nvinfo : EIATTR_KPARAM_INFO
	.align		4
.L_110:
        /*0008*/ 	.byte	0x04, 0x17
        /*000a*/ 	.short	(.L_112 - .L_111)
.L_111:
        /*000c*/ 	.word	0x00000000
        /*0010*/ 	.short	0x0005
        /*0012*/ 	.short	0x0028
        /*0014*/ 	.byte	0x00, 0xf0, 0x05, 0x00


	//----- nvinfo : EIATTR_KPARAM_INFO
	.align		4
.L_112:
        /*0018*/ 	.byte	0x04, 0x17
        /*001a*/ 	.short	(.L_114 - .L_113)
.L_113:
        /*001c*/ 	.word	0x00000000
        /*0020*/ 	.short	0x0004
        /*0022*/ 	.short	0x0018
        /*0024*/ 	.byte	0x00, 0xf0, 0x41, 0x00


	//----- nvinfo : EIATTR_KPARAM_INFO
	.align		4
.L_114:
        /*0028*/ 	.byte	0x04, 0x17
        /*002a*/ 	.short	(.L_116 - .L_115)
.L_115:
        /*002c*/ 	.word	0x00000000
        /*0030*/ 	.short	0x0003
        /*0032*/ 	.short	0x0014
        /*0034*/ 	.byte	0x00, 0xf0, 0x05, 0x00


	//----- nvinfo : EIATTR_KPARAM_INFO
	.align		4
.L_116:
        /*0038*/ 	.byte	0x04, 0x17
        /*003a*/ 	.short	(.L_118 - .L_117)
.L_117:
        /*003c*/ 	.word	0x00000000
        /*0040*/ 	.short	0x0002
        /*0042*/ 	.short	0x0010
        /*0044*/ 	.byte	0x00, 0xf0, 0x11, 0x00


	//----- nvinfo : EIATTR_KPARAM_INFO
	.align		4
.L_118:
        /*0048*/ 	.byte	0x04, 0x17
        /*004a*/ 	.short	(.L_120 - .L_119)
.L_119:
        /*004c*/ 	.word	0x00000000
        /*0050*/ 	.short	0x0001
        /*0052*/ 	.short	0x0008
        /*0054*/ 	.byte	0x00, 0xf5, 0x21, 0x00


	//----- nvinfo : EIATTR_KPARAM_INFO
	.align		4
.L_120:
        /*0058*/ 	.byte	0x04, 0x17
        /*005a*/ 	.short	(.L_122 - .L_121)
.L_121:
        /*005c*/ 	.word	0x00000000
        /*0060*/ 	.short	0x0000
        /*0062*/ 	.short	0x0000
        /*0064*/ 	.byte	0x00, 0xf5, 0x21, 0x00


	//----- nvinfo : EIATTR_SPARSE_MMA_MASK
	.align		4
.L_122:
        /*0068*/ 	.byte	0x03, 0x50
        /*006a*/ 	.short	0x0000


	//----- nvinfo : EIATTR_MAXREG_COUNT
	.align		4
        /*006c*/ 	.byte	0x03, 0x1b
        /*006e*/ 	.short	0x00ff


	//----- nvinfo : EIATTR_NUM_BARRIERS
	.align		4
        /*0070*/ 	.byte	0x02, 0x4c
        /*0072*/ 	.byte	0x01
	.zero		1


	//----- nvinfo : EIATTR_MERCURY_ISA_VERSION
	.align		4
        /*0074*/ 	.byte	0x03, 0x5f
        /*0076*/ 	.short	0x0101


	//----- nvinfo : EIATTR_COOP_GROUP_MASK_REGIDS
	.align		4
        /*0078*/ 	.byte	0x04, 0x29
        /*007a*/ 	.short	(.L_124 - .L_123)


	//   ....[0]....
.L_123:
        /*007c*/ 	.word	0xffffffff


	//   ....[1]....
        /*0080*/ 	.word	0xffffffff


	//   ....[2]....
        /*0084*/ 	.word	0xffffffff


	//   ....[3]....
        /*0088*/ 	.word	0xffffffff


	//   ....[4]....
        /*008c*/ 	.word	0xffffffff


	//   ....[5]....
        /*0090*/ 	.word	0xffffffff


	//   ....[6]....
        /*0094*/ 	.word	0xffffffff


	//   ....[7]....
        /*0098*/ 	.word	0xffffffff


	//   ....[8]....
        /*009c*/ 	.word	0xffffffff


	//   ....[9]....
        /*00a0*/ 	.word	0xffffffff


	//   ....[10]....
        /*00a4*/ 	.word	0xffffffff


	//   ....[11]....
        /*00a8*/ 	.word	0xffffffff


	//   ....[12]....
        /*00ac*/ 	.word	0xffffffff


	//   ....[13]....
        /*00b0*/ 	.word	0xffffffff


	//   ....[14]....
        /*00b4*/ 	.word	0xffffffff


	//   ....[15]....
        /*00b8*/ 	.word	0xffffffff


	//   ....[16]....
        /*00bc*/ 	.word	0xffffffff


	//   ....[17]....
        /*00c0*/ 	.word	0xffffffff


	//   ....[18]....
        /*00c4*/ 	.word	0xffffffff


	//   ....[19]....
        /*00c8*/ 	.word	0xffffffff


	//   ....[20]....
        /*00cc*/ 	.word	0xffffffff


	//   ....[21]....
        /*00d0*/ 	.word	0xffffffff


	//   ....[22]....
        /*00d4*/ 	.word	0xffffffff


	//   ....[23]....
        /*00d8*/ 	.word	0xffffffff


	//   ....[24]....
        /*00dc*/ 	.word	0xffffffff


	//   ....[25]....
        /*00e0*/ 	.word	0xffffffff


	//   ....[26]....
        /*00e4*/ 	.word	0xffffffff


	//   ....[27]....
        /*00e8*/ 	.word	0xffffffff


	//   ....[28]....
        /*00ec*/ 	.word	0xffffffff


	//   ....[29]....
        /*00f0*/ 	.word	0xffffffff


	//   ....[30]....
        /*00f4*/ 	.word	0xffffffff


	//   ....[31]....
        /*00f8*/ 	.word	0xffffffff


	//   ....[32]....
        /*00fc*/ 	.word	0xffffffff


	//   ....[33]....
        /*0100*/ 	.word	0xffffffff


	//   ....[34]....
        /*0104*/ 	.word	0xffffffff


	//   ....[35]....
        /*0108*/ 	.word	0xffffffff


	//   ....[36]....
        /*010c*/ 	.word	0xffffffff


	//   ....[37]....
        /*0110*/ 	.word	0xffffffff


	//   ....[38]....
        /*0114*/ 	.word	0xffffffff


	//   ....[39]....
        /*0118*/ 	.word	0xffffffff


	//   ....[40]....
        /*011c*/ 	.word	0xffffffff


	//   ....[41]....
        /*0120*/ 	.word	0xffffffff


	//   ....[42]....
        /*0124*/ 	.word	0xffffffff


	//   ....[43]....
        /*0128*/ 	.word	0xffffffff


	//   ....[44]....
        /*012c*/ 	.word	0xffffffff


	//----- nvinfo : EIATTR_COOP_GROUP_INSTR_OFFSETS
	.align		4
.L_124:
        /*0130*/ 	.byte	0x04, 0x28
        /*0132*/ 	.short	(.L_126 - .L_125)


	//   ....[0]....
.L_125:
        /*0134*/ 	.word	0x000007d0


	//   ....[1]....
        /*0138*/ 	.word	0x000007e0


	//   ....[2]....
        /*013c*/ 	.word	0x000007f0


	//   ....[3]....
        /*0140*/ 	.word	0x00000940


	//   ....[4]....
        /*0144*/ 	.word	0x00000970


	//   ....[5]....
        /*0148*/ 	.word	0x000009a0


	//   ....[6]....
        /*014c*/ 	.word	0x00000ac0


	//   ....[7]....
        /*0150*/ 	.word	0x00000ae0


	//   ....[8]....
        /*0154*/ 	.word	0x00000af0


	//   ....[9]....
        /*0158*/ 	.word	0x00000c10


	//   ....[10]....
        /*015c*/ 	.word	0x00000c30


	//   ....[11]....
        /*0160*/ 	.word	0x00000c40


	//   ....[12]....
        /*0164*/ 	.word	0x00000d60


	//   ....[13]....
        /*0168*/ 	.word	0x00000d80


	//   ....[14]....
        /*016c*/ 	.word	0x00000d90


	//   ....[15]....
        /*0170*/ 	.word	0x00001520


	//   ....[16]....
        /*0174*/ 	.word	0x000015b0


	//   ....[17]....
        /*0178*/ 	.word	0x000015e0


	//   ....[18]....
        /*017c*/ 	.word	0x00001700


	//   ....[19]....
        /*0180*/ 	.word	0x00001730


	//   ....[20]....
        /*0184*/ 	.word	0x00001740


	//   ....[21]....
        /*0188*/ 	.word	0x00001860


	//   ....[22]....
        /*018c*/ 	.word	0x00001880


	//   ....[23]....
        /*0190*/ 	.word	0x00001890


	//   ....[24]....
        /*0194*/ 	.word	0x000019b0


	//   ....[25]....
        /*0198*/ 	.word	0x000019d0


	//   ....[26]....
        /*019c*/ 	.word	0x000019e0


	//   ....[27]....
        /*01a0*/ 	.word	0x00001b00


	//   ....[28]....
        /*01a4*/ 	.word	0x00001b20


	//   ....[29]....
        /*01a8*/ 	.word	0x00001b30


	//   ....[30]....
        /*01ac*/ 	.word	0x000031b0


	//   ....[31]....
        /*01b0*/ 	.word	0x000031c0


	//   ....[32]....
        /*01b4*/ 	.word	0x000031d0


	//   ....[33]....
        /*01b8*/ 	.word	0x00003320


	//   ....[34]....
        /*01bc*/ 	.word	0x00003350


	//   ....[35]....
        /*01c0*/ 	.word	0x00003380


	//   ....[36]....
        /*01c4*/ 	.word	0x000034a0


	//   ....[37]....
        /*01c8*/ 	.word	0x000034c0


	//   ....[38]....
        /*01cc*/ 	.word	0x000034d0


	//   ....[39]....
        /*01d0*/ 	.word	0x000035f0


	//   ....[40]....
        /*01d4*/ 	.word	0x00003610


	//   ....[41]....
        /*01d8*/ 	.word	0x00003620


	//   ....[42]....
        /*01dc*/ 	.word	0x00003740


	//   ....[43]....
        /*01e0*/ 	.word	0x00003760


	//   ....[44]....
        /*01e4*/ 	.word	0x00003770


	//----- nvinfo : EIATTR_VRC_CTA_INIT_COUNT
	.align		4
.L_126:
        /*01e8*/ 	.byte	0x02, 0x4a
	.zero		1
	.zero		1


	//----- nvinfo : EIATTR_EXIT_INSTR_OFFSETS
	.align		4
        /*01ec*/ 	.byte	0x04, 0x1c
        /*01ee*/ 	.short	(.L_128 - .L_127)


	//   ....[0]....
.L_127:
        /*01f0*/ 	.word	0x00000080


	//   ....[1]....
        /*01f4*/ 	.word	0x000000d0


	//   ....[2]....
        /*01f8*/ 	.word	0x00003e80


	//   ....[3]....
        /*01fc*/ 	.word	0x00003f70


	//----- nvinfo : EIATTR_MAX_THREADS
	.align		4
.L_128:
        /*0200*/ 	.byte	0x04, 0x05
        /*0202*/ 	.short	(.L_130 - .L_129)
.L_129:
        /*0204*/ 	.word	0x00000100
        /*0208*/ 	.word	0x00000001
        /*020c*/ 	.word	0x00000001


	//----- nvinfo : EIATTR_CRS_STACK_SIZE
	.align		4
.L_130:
        /*0210*/ 	.byte	0x04, 0x1e
        /*0212*/ 	.short	(.L_132 - .L_131)
.L_131:
        /*0214*/ 	.word	0x00000000


	//----- nvinfo : EIATTR_CBANK_PARAM_SIZE
	.align		4
.L_132:
        /*0218*/ 	.byte	0x03, 0x19
        /*021a*/ 	.short	0x0029


	//----- nvinfo : EIATTR_PARAM_CBANK
	.align		4
        /*021c*/ 	.byte	0x04, 0x0a
        /*021e*/ 	.short	(.L_134 - .L_133)
	.align		4
.L_133:
        /*0220*/ 	.word	index@(.nv.constant0._ZN3cub18CUB_300001_SM_10006detail6reduce28DeviceReduceSingleTileKernelINS2_10policy_hubIN4cuda3std3__45tupleIJblEEEyN6thrust24THRUST_300001_SM_1000_NS8cuda_cub9__find_if7functorIS9_EEE10Policy1000EPS9_SI_iSF_S9_S9_NS7_10__identityEEEvT0_T1_T2_T3_T4_T6_)
        /*0224*/ 	.short	0x0380
        /*0226*/ 	.short	0x0029


	//----- nvinfo : EIATTR_SW_WAR
	.align		4
.L_134:
        /*0228*/ 	.byte	0x04, 0x36
        /*022a*/ 	.short	(.L_136 - .L_135)
.L_135:
        /*022c*/ 	.word	0x00000008
.L_136:


//--------------------- .nv.info._ZN3cub18CUB_300001_SM_10006detail6reduce18DeviceReduceKernelINS2_10policy_hubIN4cuda3std3__45tupleIJblEEEyN6thrust24THRUST_300001_SM_1000_NS8cuda_cub9__find_if7functorIS9_EEE10Policy1000ENSB_12zip_iteratorINS8_IJNSD_26transform_input_iterator_tIbNSB_6detail15normal_iteratorINSB_10device_ptrIfEEEENS7_10__not_fn_tINSK_10functional5actorINSQ_9compositeIJNSQ_16operator_adaptorINS7_8equal_toIvEEEENSR_INSQ_8argumentILj0EEEEENSR_INSQ_5valueIiEEEEEEEEEEEEENSB_17counting_iteratorIlNSB_11use_defaultES18_S18_EEEEEEEySF_S9_NS7_10__identityEEEvT0_PT3_T1_NS0_13GridEvenShareIS1G_EET2_T4_ --------------------------
	.section	.nv.info._ZN3cub18CUB_300001_SM_10006detail6reduce18DeviceReduceKernelINS2_10policy_hubIN4cuda3std3__45tupleIJblEEEyN6thrust24THRUST_300001_SM_1000_NS8cuda_cub9__find_if7functorIS9_EEE10Policy1000ENSB_12zip_iteratorINS8_IJNSD_26transform_input_iterator_tIbNSB_6detail15normal_iteratorINSB_10device_ptrIfEEEENS7_10__not_fn_tINSK_10functional5actorINSQ_9compositeIJNSQ_16operator_adaptorINS7_8equal_toIvEEEENSR_INSQ_8argumentILj0EEEEENSR_INSQ_5valueIiEEEEEEEEEEEEENSB_17counting_iteratorIlNSB_11use_defaultES18_S18_EEEEEEEySF_S9_NS7_10__identityEEEvT0_PT3_T1_NS0_13GridEvenShareIS1G_EET2_T4_,"",@"SHT_CUDA_INFO"
	.sectionflags	@""
	.align	4


	//----- nvinfo : EIATTR_CUDA_API_VERSION
	.align		4
        /*0000*/ 	.byte	0x04, 0x37
        /*0002*/ 	.short	(.L_138 - .L_137)
.L_137:
        /*0004*/ 	.word	0x00000082


	//----- nvinfo : EIATTR_KPARAM_INFO
	.align		4
.L_138:
        /*0008*/ 	.byte	0x04, 0x17
        /*000a*/ 	.short	(.L_140 - .L_139)
.L_139:
        /*000c*/ 	.word	0x00000000
        /*0010*/ 	.short	0x0005
        /*0012*/ 	.short	0x0071
        /*0014*/ 	.byte	0x00, 0xf0, 0x05, 0x00


	//----- nvinfo : EIATTR_KPARAM_INFO
	.align		4
.L_140:
        /*0018*/ 	.byte	0x04, 0x17
        /*001a*/ 	.short	(.L_142 - .L_141)
.L_141:
        /*001c*/ 	.word	0x00000000
        /*0020*/ 	.short	0x0004
        /*0022*/ 	.short	0x0070
        /*0024*/ 	.byte	0x00, 0xf0, 0x05, 0x00


	//----- nvinfo : EIATTR_KPARAM_INFO
	.align		4
.L_142:
        /*0028*/ 	.byte	0x04, 0x17
        /*002a*/ 	.short	(.L_144 - .L_143)
.L_143:
        /*002c*/ 	.word	0x00000000
        /*0030*/ 	.short	0x0003
        /*0032*/ 	.short	0x0028
        /*0034*/ 	.byte	0x00, 0xf0, 0x21, 0x01


	//----- nvinfo : EIATTR_KPARAM_INFO
	.align		4
.L_144:
        /*0038*/ 	.byte	0x04, 0x17
        /*003a*/ 	.short	(.L_146 - .L_145)
.L_145:
        /*003c*/ 	.word	0x00000000
        /*0040*/ 	.short	0x0002
        /*0042*/ 	.short	0x0020
        /*0044*/ 	.byte	0x00, 0xf0, 0x21, 0x00


	//----- nvinfo : EIATTR_KPARAM_INFO
	.align		4
.L_146:
        /*0048*/ 	.byte	0x04, 0x17
        /*004a*/ 	.short	(.L_148 - .L_147)
.L_147:
        /*004c*/ 	.word	0x00000000
        /*0050*/ 	.short	0x0001
        /*0052*/ 	.short	0x0018
        /*0054*/ 	.byte	0x00, 0xf5, 0x21, 0x00


	//----- nvinfo : EIATTR_KPARAM_INFO
	.align		4
.L_148:
        /*0058*/ 	.byte	0x04, 0x17
        /*005a*/ 	.short	(.L_150 - .L_149)
.L_149:
        /*005c*/ 	.word	0x00000000
        /*0060*/ 	.short	0x0000
        /*0062*/ 	.short	0x0000
        /*0064*/ 	.byte	0x00, 0xf0, 0x61, 0x00


	//----- nvinfo : EIATTR_SPARSE_MMA_MASK
	.align		4
.L_150:
        /*0068*/ 	.byte	0x03, 0x50
        /*006a*/ 	.short	0x0000


	//----- nvinfo : EIATTR_MAXREG_COUNT
	.align		4
        /*006c*/ 	.byte	0x03, 0x1b
        /*006e*/ 	.short	0x00ff


	//----- nvinfo : EIATTR_NUM_BARRIERS
	.align		4
        /*0070*/ 	.byte	0x02, 0x4c
        /*0072*/ 	.byte	0x01
	.zero		1


	//----- nvinfo : EIATTR_MERCURY_ISA_VERSION
	.align		4
        /*0074*/ 	.byte	0x03, 0x5f
        /*0076*/ 	.short	0x0101


	//----- nvinfo : EIATTR_COOP_GROUP_MASK_REGIDS
	.align		4
        /*0078*/ 	.byte	0x04, 0x29
        /*007a*/ 	.short	(.L_152 - .L_151)


	//   ....[0]....
.L_151:
        /*007c*/ 	.word	0xffffffff


	//   ....[1]....
        /*0080*/ 	.word	0xffffffff


	//   ....[2]....
        /*0084*/ 	.word	0xffffffff


	//   ....[3]....
        /*0088*/ 	.word	0xffffffff


	//   ....[4]....
        /*008c*/ 	.word	0xffffffff


	//   ....[5]....
        /*0090*/ 	.word	0xffffffff


	//   ....[6]....
        /*0094*/ 	.word	0xffffffff


	//   ....[7]....
        /*0098*/ 	.word	0xffffffff


	//   ....[8]....
        /*009c*/ 	.word	0xffffffff


	//   ....[9]....
        /*00a0*/ 	.word	0xffffffff


	//   ....[10]....
        /*00a4*/ 	.word	0xffffffff


	//   ....[11]....
        /*00a8*/ 	.word	0xffffffff


	//   ....[12]....
        /*00ac*/ 	.word	0xffffffff


	//   ....[13]....
        /*00b0*/ 	.word	0xffffffff


	//   ....[14]....
        /*00b4*/ 	.word	0xffffffff


	//   ....[15]....
        /*00b8*/ 	.word	0xffffffff


	//   ....[16]....
        /*00bc*/ 	.word	0xffffffff


	//   ....[17]....
        /*00c0*/ 	.word	0xffffffff


	//   ....[18]....
        /*00c4*/ 	.word	0xffffffff


	//   ....[19]....
        /*00c8*/ 	.word	0xffffffff


	//   ....[20]....
        /*00cc*/ 	.word	0xffffffff


	//   ....[21]....
        /*00d0*/ 	.word	0xffffffff


	//   ....[22]....
        /*00d4*/ 	.word	0xffffffff


	//   ....[23]....
        /*00d8*/ 	.word	0xffffffff


	//   ....[24]....
        /*00dc*/ 	.word	0xffffffff


	//   ....[25]....
        /*00e0*/ 	.word	0xffffffff


	//   ....[26]....
        /*00e4*/ 	.word	0xffffffff


	//   ....[27]....
        /*00e8*/ 	.word	0xffffffff


	//   ....[28]....
        /*00ec*/ 	.word	0xffffffff


	//   ....[29]....
        /*00f0*/ 	.word	0xffffffff


	//   ....[30]....
        /*00f4*/ 	.word	0xffffffff


	//   ....[31]....
        /*00f8*/ 	.word	0xffffffff


	//   ....[32]....
        /*00fc*/ 	.word	0xffffffff


	//   ....[33]....
        /*0100*/ 	.word	0xffffffff


	//   ....[34]....
        /*0104*/ 	.word	0xffffffff


	//   ....[35]....
        /*0108*/ 	.word	0xffffffff


	//   ....[36]....
        /*010c*/ 	.word	0xffffffff


	//   ....[37]....
        /*0110*/ 	.word	0xffffffff


	//   ....[38]....
        /*0114*/ 	.word	0xffffffff


	//   ....[39]....
        /*0118*/ 	.word	0xffffffff


	//   ....[40]....
        /*011c*/ 	.word	0xffffffff


	//   ....[41]....
        /*0120*/ 	.word	0xffffffff


	//   ....[42]....
        /*0124*/ 	.word	0xffffffff


	//   ....[43]....
        /*0128*/ 	.word	0xffffffff


	//   ....[44]....
        /*012c*/ 	.word	0xffffffff


	//----- nvinfo : EIATTR_COOP_GROUP_INSTR_OFFSETS
	.align		4
.L_152:
        /*0130*/ 	.byte	0x04, 0x28
        /*0132*/ 	.short	(.L_154 - .L_153)


	//   ....[0]....
.L_153:
        /*0134*/ 	.word	0x00001550


	//   ....[1]....
        /*0138*/ 	.word	0x00001560


	//   ....[2]....
        /*013c*/ 	.word	0x00001570


	//   ....[3]....
        /*0140*/ 	.word	0x000016c0


	//   ....[4]....
        /*0144*/ 	.word	0x000016f0


	//   ....[5]....
        /*0148*/ 	.word	0x00001720


	//   ....[6]....
        /*014c*/ 	.word	0x00001840


	//   ....[7]....
        /*0150*/ 	.word	0x00001860


	//   ....[8]....
        /*0154*/ 	.word	0x00001870


	//   ....[9]....
        /*0158*/ 	.word	0x00001990


	//   ....[10]....
        /*015c*/ 	.word	0x000019b0


	//   ....[11]....
        /*0160*/ 	.word	0x000019c0


	//   ....[12]....
        /*0164*/ 	.word	0x00001ae0


	//   ....[13]....
        /*0168*/ 	.word	0x00001b00


	//   ....[14]....
        /*016c*/ 	.word	0x00001b10


	//   ....[15]....
        /*0170*/ 	.word	0x000022a0


	//   ....[16]....
        /*0174*/ 	.word	0x00002330


	//   ....[17]....
        /*0178*/ 	.word	0x00002360


	//   ....[18]....
        /*017c*/ 	.word	0x00002480


	//   ....[19]....
        /*0180*/ 	.word	0x000024b0


	//   ....[20]....
        /*0184*/ 	.word	0x000024c0


	//   ....[21]....
        /*0188*/ 	.word	0x000025e0


	//   ....[22]....
        /*018c*/ 	.word	0x00002600


	//   ....[23]....
        /*0190*/ 	.word	0x00002610


	//   ....[24]....
        /*0194*/ 	.word	0x00002730


	//   ....[25]....
        /*0198*/ 	.word	0x00002750


	//   ....[26]....
        /*019c*/ 	.word	0x00002760


	//   ....[27]....
        /*01a0*/ 	.word	0x00002880


	//   ....[28]....
        /*01a4*/ 	.word	0x000028a0


	//   ....[29]....
        /*01a8*/ 	.word	0x000028b0


	//   ....[30]....
        /*01ac*/ 	.word	0x00004c70


	//   ....[31]....
        /*01b0*/ 	.word	0x00004c80


	//   ....[32]....
        /*01b4*/ 	.word	0x00004c90


	//   ....[33]....
        /*01b8*/ 	.word	0x00004de0


	//   ....[34]....
        /*01bc*/ 	.word	0x00004e10


	//   ....[35]....
        /*01c0*/ 	.word	0x00004e40


	//   ....[36]....
        /*01c4*/ 	.word	0x00004f60


	//   ....[37]....
        /*01c8*/ 	.word	0x00004f80


	//   ....[38]....
        /*01cc*/ 	.word	0x00004f90


	//   ....[39]....
        /*01d0*/ 	.word	0x000050b0


	//   ....[40]....
        /*01d4*/ 	.word	0x000050d0


	//   ....[41]....
        /*01d8*/ 	.word	0x000050e0


	//   ....[42]....
        /*01dc*/ 	.word	0x00005200


	//   ....[43]....
        /*01e0*/ 	.word	0x00005220


	//   ....[44]....
        /*01e4*/ 	.word	0x00005230


	//----- nvinfo : EIATTR_VRC_CTA_INIT_COUNT
	.align		4
.L_154:
        /*01e8*/ 	.byte	0x02, 0x4a
	.zero		1
	.zero		1


	//----- nvinfo : EIATTR_EXIT_INSTR_OFFSETS
	.align		4
        /*01ec*/ 	.byte	0x04, 0x1c
        /*01ee*/ 	.short	(.L_156 - .L_155)


	//   ....[0]....
.L_155:
        /*01f0*/ 	.word	0x00005940


	//   ....[1]....
        /*01f4*/ 	.word	0x00005990


	//----- nvinfo : EIATTR_MAX_THREADS
	.align		4
.L_156:
        /*01f8*/ 	.byte	0x04, 0x05
        /*01fa*/ 	.short	(.L_158 - .L_157)
.L_157:
        /*01fc*/ 	.word	0x00000100
        /*0200*/ 	.word	0x00000001
        /*0204*/ 	.word	0x00000001


	//----- nvinfo : EIATTR_CRS_STACK_SIZE
	.align		4
.L_158:
        /*0208*/ 	.byte	0x04, 0x1e
        /*020a*/ 	.short	(.L_160 - .L_159)
.L_159:
        /*020c*/ 	.word	0x00000000


	//----- nvinfo : EIATTR_CBANK_PARAM_SIZE
	.align		4
.L_160:
        /*0210*/ 	.byte	0x03, 0x19
        /*0212*/ 	.short	0x0072


	//----- nvinfo : EIATTR_PARAM_CBANK
	.align		4
        /*0214*/ 	.byte	0x04, 0x0a
        /*0216*/ 	.short	(.L_162 - .L_161)
	.align		4
.L_161:
        /*0218*/ 	.word	index@(.nv.constant0._ZN3cub18CUB_300001_SM_10006detail6reduce18DeviceReduceKernelINS2_10policy_hubIN4cuda3std3__45tupleIJblEEEyN6thrust24THRUST_300001_SM_1000_NS8cuda_cub9__find_if7functorIS9_EEE10Policy1000ENSB_12zip_iteratorINS8_IJNSD_26transform_input_iterator_tIbNSB_6detail15normal_iteratorINSB_10device_ptrIfEEEENS7_10__not_fn_tINSK_10functional5actorINSQ_9compositeIJNSQ_16operator_adaptorINS7_8equal_toIvEEEENSR_INSQ_8argumentILj0EEEEENSR_INSQ_5valueIiEEEEEEEEEEEEENSB_17counting_iteratorIlNSB_11use_defaultES18_S18_EEEEEEEySF_S9_NS7_10__identityEEEvT0_PT3_T1_NS0_13GridEvenShareIS1G_EET2_T4_)
        /*021c*/ 	.short	0x0380
        /*021e*/ 	.short	0x0072


	//----- nvinfo : EIATTR_SW_WAR
	.align		4
.L_162:
        /*0220*/ 	.byte	0x04, 0x36
        /*0222*/ 	.short	(.L_164 - .L_163)
.L_163:
        /*0224*/ 	.word	0x00000008
.L_164:


//--------------------- .nv.info._ZN3cub18CUB_300001_SM_10006detail6reduce28DeviceReduceSingleTileKernelINS2_10policy_hubIN4cuda3std3__45tupleIJblEEEyN6thrust24THRUST_300001_SM_1000_NS8cuda_cub9__find_if7functorIS9_EEE10Policy1000ENSB_12zip_iteratorINS8_IJNSD_26transform_input_iterator_tIbNSB_6detail15normal_iteratorINSB_10device_ptrIfEEEENS7_10__not_fn_tINSK_10functional5actorINSQ_9compositeIJNSQ_16operator_adaptorINS7_8equal_toIvEEEENSR_INSQ_8argumentILj0EEEEENSR_INSQ_5valueIiEEEEEEEEEEEEENSB_17counting_iteratorIlNSB_11use_defaultES18_S18_EEEEEEEPS9_ySF_S9_S9_NS7_10__identityEEEvT0_T1_T2_T3_T4_T6_ --------------------------
	.section	.nv.info._ZN3cub18CUB_300001_SM_10006detail6reduce28DeviceReduceSingleTileKernelINS2_10policy_hubIN4cuda3std3__45tupleIJblEEEyN6thrust24THRUST_300001_SM_1000_NS8cuda_cub9__find_if7functorIS9_EEE10Policy1000ENSB_12zip_iteratorINS8_IJNSD_26transform_input_iterator_tIbNSB_6detail15normal_iteratorINSB_10device_ptrIfEEEENS7_10__not_fn_tINSK_10functional5actorINSQ_9compositeIJNSQ_16operator_adaptorINS7_8equal_toIvEEEENSR_INSQ_8argumentILj0EEEEENSR_INSQ_5valueIiEEEEEEEEEEEEENSB_17counting_iteratorIlNSB_11use_defaultES18_S18_EEEEEEEPS9_ySF_S9_S9_NS7_10__identityEEEvT0_T1_T2_T3_T4_T6_,"",@"SHT_CUDA_INFO"
	.sectionflags	@""
	.align	4


	//----- nvinfo : EIATTR_CUDA_API_VERSION
	.align		4
        /*0000*/ 	.byte	0x04, 0x37
        /*0002*/ 	.short	(.L_166 - .L_165)
.L_165:
        /*0004*/ 	.word	0x00000082


	//----- nvinfo : EIATTR_KPARAM_INFO
	.align		4
.L_166:
        /*0008*/ 	.byte	0x04, 0x17
        /*000a*/ 	.short	(.L_168 - .L_167)
.L_167:
        /*000c*/ 	.word	0x00000000
        /*0010*/ 	.short	0x0005
        /*0012*/ 	.short	0x0040
        /*0014*/ 	.byte	0x00, 0xf0, 0x05, 0x00


	//----- nvinfo : EIATTR_KPARAM_INFO
	.align		4
.L_168:
        /*0018*/ 	.byte	0x04, 0x17
        /*001a*/ 	.short	(.L_170 - .L_169)
.L_169:
        /*001c*/ 	.word	0x00000000
        /*0020*/ 	.short	0x0004
        /*0022*/ 	.short	0x0030
        /*0024*/ 	.byte	0x00, 0xf0, 0x41, 0x00


	//----- nvinfo : EIATTR_KPARAM_INFO
	.align		4
.L_170:
        /*0028*/ 	.byte	0x04, 0x17
        /*002a*/ 	.short	(.L_172 - .L_171)
.L_171:
        /*002c*/ 	.word	0x00000000
        /*0030*/ 	.short	0x0003
        /*0032*/ 	.short	0x0028
        /*0034*/ 	.byte	0x00, 0xf0, 0x05, 0x00


	//----- nvinfo : EIATTR_KPARAM_INFO
	.align		4
.L_172:
        /*0038*/ 	.byte	0x04, 0x17
        /*003a*/ 	.short	(.L_174 - .L_173)
.L_173:
        /*003c*/ 	.word	0x00000000
        /*0040*/ 	.short	0x0002
        /*0042*/ 	.short	0x0020
        /*0044*/ 	.byte	0x00, 0xf0, 0x21, 0x00


	//----- nvinfo : EIATTR_KPARAM_INFO
	.align		4
.L_174:
        /*0048*/ 	.byte	0x04, 0x17
        /*004a*/ 	.short	(.L_176 - .L_175)
.L_175:
        /*004c*/ 	.word	0x00000000
        /*0050*/ 	.short	0x0001
        /*0052*/ 	.short	0x0018
        /*0054*/ 	.byte	0x00, 0xf5, 0x21, 0x00


	//----- nvinfo : EIATTR_KPARAM_INFO
	.align		4
.L_176:
        /*0058*/ 	.byte	0x04, 0x17
        /*005a*/ 	.short	(.L_178 - .L_177)
.L_177:
        /*005c*/ 	.word	0x00000000
        /*0060*/ 	.short	0x0000
        /*0062*/ 	.short	0x0000
        /*0064*/ 	.byte	0x00, 0xf0, 0x61, 0x00


	//----- nvinfo : EIATTR_SPARSE_MMA_MASK
	.align		4
.L_178:
        /*0068*/ 	.byte	0x03, 0x50
        /*006a*/ 	.short	0x0000


	//----- nvinfo : EIATTR_MAXREG_COUNT
	.align		4
        /*006c*/ 	.byte	0x03, 0x1b
        /*006e*/ 	.short	0x00ff


	//----- nvinfo : EIATTR_NUM_BARRIERS
	.align		4
        /*0070*/ 	.byte	0x02, 0x4c
        /*0072*/ 	.byte	0x01
	.zero		1


	//----- nvinfo : EIATTR_MERCURY_ISA_VERSION
	.align		4
        /*0074*/ 	.byte	0x03, 0x5f
        /*0076*/ 	.short	0x0101


	//----- nvinfo : EIATTR_COOP_GROUP_MASK_REGIDS
	.align		4
        /*0078*/ 	.byte	0x04, 0x29
        /*007a*/ 	.short	(.L_180 - .L_179)


	//   ....[0]....
.L_179:
        /*007c*/ 	.word	0xffffffff


	//   ....[1]....
        /*0080*/ 	.word	0xffffffff


	//   ....[2]....
        /*0084*/ 	.word	0xffffffff


	//   ....[3]....
        /*0088*/ 	.word	0xffffffff


	//   ....[4]....
        /*008c*/ 	.word	0xffffffff


	//   ....[5]....
        /*0090*/ 	.word	0xffffffff


	//   ....[6]....
        /*0094*/ 	.word	0xffffffff


	//   ....[7]....
        /*0098*/ 	.word	0xffffffff


	//   ....[8]....
        /*009c*/ 	.word	0xffffffff


	//   ....[9]....
        /*00a0*/ 	.word	0xffffffff


	//   ....[10]....
        /*00a4*/ 	.word	0xffffffff


	//   ....[11]....
        /*00a8*/ 	.word	0xffffffff


	//   ....[12]....
        /*00ac*/ 	.word	0xffffffff


	//   ....[13]....
        /*00b0*/ 	.word	0xffffffff


	//   ....[14]....
        /*00b4*/ 	.word	0xffffffff


	//   ....[15]....
        /*00b8*/ 	.word	0xffffffff


	//   ....[16]....
        /*00bc*/ 	.word	0xffffffff


	//   ....[17]....
        /*00c0*/ 	.word	0xffffffff


	//   ....[18]....
        /*00c4*/ 	.word	0xffffffff


	//   ....[19]....
        /*00c8*/ 	.word	0xffffffff


	//   ....[20]....
        /*00cc*/ 	.word	0xffffffff


	//   ....[21]....
        /*00d0*/ 	.word	0xffffffff


	//   ....[22]....
        /*00d4*/ 	.word	0xffffffff


	//   ....[23]....
        /*00d8*/ 	.word	0xffffffff


	//   ....[24]....
        /*00dc*/ 	.word	0xffffffff


	//   ....[25]....
        /*00e0*/ 	.word	0xffffffff


	//   ....[26]....
        /*00e4*/ 	.word	0xffffffff


	//   ....[27]....
        /*00e8*/ 	.word	0xffffffff


	//   ....[28]....
        /*00ec*/ 	.word	0xffffffff


	//   ....[29]....
        /*00f0*/ 	.word	0xffffffff


	//   ....[30]....
        /*00f4*/ 	.word	0xffffffff


	//   ....[31]....
        /*00f8*/ 	.word	0xffffffff


	//   ....[32]....
        /*00fc*/ 	.word	0xffffffff


	//   ....[33]....
        /*0100*/ 	.word	0xffffffff


	//   ....[34]....
        /*0104*/ 	.word	0xffffffff


	//   ....[35]....
        /*0108*/ 	.word	0xffffffff


	//   ....[36]....
        /*010c*/ 	.word	0xffffffff


	//   ....[37]....
        /*0110*/ 	.word	0xffffffff


	//   ....[38]....
        /*0114*/ 	.word	0xffffffff


	//   ....[39]....
        /*0118*/ 	.word	0xffffffff


	//   ....[40]....
        /*011c*/ 	.word	0xffffffff


	//   ....[41]....
        /*0120*/ 	.word	0xffffffff


	//   ....[42]....
        /*0124*/ 	.word	0xffffffff


	//   ....[43]....
        /*0128*/ 	.word	0xffffffff


	//   ....[44]....
        /*012c*/ 	.word	0xffffffff


	//----- nvinfo : EIATTR_COOP_GROUP_INSTR_OFFSETS
	.align		4
.L_180:
        /*0130*/ 	.byte	0x04, 0x28
        /*0132*/ 	.short	(.L_182 - .L_181)


	//   ....[0]....
.L_181:
        /*0134*/ 	.word	0x00001340


	//   ....[1]....
        /*0138*/ 	.word	0x00001350


	//   ....[2]....
        /*013c*/ 	.word	0x00001360


	//   ....[3]....
        /*0140*/ 	.word	0x000014b0


	//   ....[4]....
        /*0144*/ 	.word	0x000014e0


	//   ....[5]....
        /*0148*/ 	.word	0x00001510


	//   ....[6]....
        /*014c*/ 	.word	0x00001630


	//   ....[7]....
        /*0150*/ 	.word	0x00001650


	//   ....[8]....
        /*0154*/ 	.word	0x00001660


	//   ....[9]....
        /*0158*/ 	.word	0x00001780


	//   ....[10]....
        /*015c*/ 	.word	0x000017a0


	//   ....[11]....
        /*0160*/ 	.word	0x000017b0


	//   ....[12]....
        /*0164*/ 	.word	0x000018d0


	//   ....[13]....
        /*0168*/ 	.word	0x000018f0


	//   ....[14]....
        /*016c*/ 	.word	0x00001900


	//   ....[15]....
        /*0170*/ 	.word	0x000020b0


	//   ....[16]....
        /*0174*/ 	.word	0x00002140


	//   ....[17]....
        /*0178*/ 	.word	0x00002170


	//   ....[18]....
        /*017c*/ 	.word	0x00002290


	//   ....[19]....
        /*0180*/ 	.word	0x000022c0


	//   ....[20]....
        /*0184*/ 	.word	0x000022d0


	//   ....[21]....
        /*0188*/ 	.word	0x000023f0


	//   ....[22]....
        /*018c*/ 	.word	0x00002410


	//   ....[23]....
        /*0190*/ 	.word	0x00002420


	//   ....[24]....
        /*0194*/ 	.word	0x00002540


	//   ....[25]....
        /*0198*/ 	.word	0x00002560


	//   ....[26]....
        /*019c*/ 	.word	0x00002570


	//   ....[27]....
        /*01a0*/ 	.word	0x00002690


	//   ....[28]....
        /*01a4*/ 	.word	0x000026b0


	//   ....[29]....
        /*01a8*/ 	.word	0x000026c0


	//   ....[30]....
        /*01ac*/ 	.word	0x000049c0


	//   ....[31]....
        /*01b0*/ 	.word	0x000049d0


	//   ....[32]....
        /*01b4*/ 	.word	0x000049e0


	//   ....[33]....
        /*01b8*/ 	.word	0x00004b30


	//   ....[34]....
        /*01bc*/ 	.word	0x00004b60


	//   ....[35]....
        /*01c0*/ 	.word	0x00004b90


	//   ....[36]....
        /*01c4*/ 	.word	0x00004cb0


	//   ....[37]....
        /*01c8*/ 	.word	0x00004cd0


	//   ....[38]....
        /*01cc*/ 	.word	0x00004ce0


	//   ....[39]....
        /*01d0*/ 	.word	0x00004e00


	//   ....[40]....
        /*01d4*/ 	.word	0x00004e20


	//   ....[41]....
        /*01d8*/ 	.word	0x00004e30


	//   ....[42]....
        /*01dc*/ 	.word	0x00004f50


	//   ....[43]....
        /*01e0*/ 	.word	0x00004f70


	//   ....[44]....
        /*01e4*/ 	.word	0x00004f80


	//----- nvinfo : EIATTR_VRC_CTA_INIT_COUNT
	.align		4
.L_182:
        /*01e8*/ 	.byte	0x02, 0x4a
	.zero		1
	.zero		1


	//----- nvinfo : EIATTR_EXIT_INSTR_OFFSETS
	.align		4
        /*01ec*/ 	.byte	0x04, 0x1c
        /*01ee*/ 	.short	(.L_184 - .L_183)


	//   ....[0]....
.L_183:
        /*01f0*/ 	.word	0x00000090


	//   ....[1]....
        /*01f4*/ 	.word	0x000000e0


	//   ....[2]....
        /*01f8*/ 	.word	0x000056b0


	//   ....[3]....
        /*01fc*/ 	.word	0x000057a0


	//----- nvinfo : EIATTR_MAX_THREADS
	.align		4
.L_184:
        /*0200*/ 	.byte	0x04, 0x05
        /*0202*/ 	.short	(.L_186 - .L_185)
.L_185:
        /*0204*/ 	.word	0x00000100
        /*0208*/ 	.word	0x00000001
        /*020c*/ 	.word	0x00000001


	//----- nvinfo : EIATTR_CRS_STACK_SIZE
	.align		4
.L_186:
        /*0210*/ 	.byte	0x04, 0x1e
        /*0212*/ 	.short	(.L_188 - .L_187)
.L_187:
        /*0214*/ 	.word	0x00000000


	//----- nvinfo : EIATTR_CBANK_PARAM_SIZE
	.align		4
.L_188:
        /*0218*/ 	.byte	0x03, 0x19
        /*021a*/ 	.short	0x0041


	//----- nvinfo : EIATTR_PARAM_CBANK
	.align		4
        /*021c*/ 	.byte	0x04, 0x0a
        /*021e*/ 	.short	(.L_190 - .L_189)
	.align		4
.L_189:
        /*0220*/ 	.word	index@(.nv.constant0._ZN3cub18CUB_300001_SM_10006detail6reduce28DeviceReduceSingleTileKernelINS2_10policy_hubIN4cuda3std3__45tupleIJblEEEyN6thrust24THRUST_300001_SM_1000_NS8cuda_cub9__find_if7functorIS9_EEE10Policy1000ENSB_12zip_iteratorINS8_IJNSD_26transform_input_iterator_tIbNSB_6detail15normal_iteratorINSB_10device_ptrIfEEEENS7_10__not_fn_tINSK_10functional5actorINSQ_9compositeIJNSQ_16operator_adaptorINS7_8equal_toIvEEEENSR_INSQ_8argumentILj0EEEEENSR_INSQ_5valueIiEEEEEEEEEEEEENSB_17counting_iteratorIlNSB_11use_defaultES18_S18_EEEEEEEPS9_ySF_S9_S9_NS7_10__identityEEEvT0_T1_T2_T3_T4_T6_)
        /*0224*/ 	.short	0x0380
        /*0226*/ 	.short	0x0041


	//----- nvinfo : EIATTR_SW_WAR
	.align		4
.L_190:
        /*0228*/ 	.byte	0x04, 0x36
        /*022a*/ 	.short	(.L_192 - .L_191)
.L_191:
        /*022c*/ 	.word	0x00000008
.L_192:


//--------------------- .nv.info._ZN3cub18CUB_300001_SM_10006detail6reduce28DeviceReduceSingleTileKernelINS2_10policy_hubIN4cuda3std3__45tupleIJblEEEjN6thrust24THRUST_300001_SM_1000_NS8cuda_cub9__find_if7functorIS9_EEE10Policy1000EPS9_SI_iSF_S9_S9_NS7_10__identityEEEvT0_T1_T2_T3_T4_T6_ --------------------------
	.section	.nv.info._ZN3cub18CUB_300001_SM_10006detail6reduce28DeviceReduceSingleTileKernelINS2_10policy_hubIN4cuda3std3__45tupleIJblEEEjN6thrust24THRUST_300001_SM_1000_NS8cuda_cub9__find_if7functorIS9_EEE10Policy1000EPS9_SI_iSF_S9_S9_NS7_10__identityEEEvT0_T1_T2_T3_T4_T6_,"",@"SHT_CUDA_INFO"
	.sectionflags	@""
	.align	4


	//----- nvinfo : EIATTR_CUDA_API_VERSION
	.align		4
        /*0000*/ 	.byte	0x04, 0x37
        /*0002*/ 	.short	(.L_194 - .L_193)
.L_193:
        /*0004*/ 	.word	0x00000082


	//----- nvinfo : EIATTR_KPARAM_INFO
	.align		4
.L_194:
        /*0008*/ 	.byte	0x04, 0x17
        /*000a*/ 	.short	(.L_196 - .L_195)
.L_195:
        /*000c*/ 	.word	0x00000000
        /*0010*/ 	.short	0x0005
        /*0012*/ 	.short	0x0028
        /*0014*/ 	.byte	0x00, 0xf0, 0x05, 0x00


	//----- nvinfo : EIATTR_KPARAM_INFO
	.align		4
.L_196:
        /*0018*/ 	.byte	0x04, 0x17
        /*001a*/ 	.short	(.L_198 - .L_197)
.L_197:
        /*001c*/ 	.word	0x00000000
        /*0020*/ 	.short	0x0004
        /*0022*/ 	.short	0x0018
        /*0024*/ 	.byte	0x00, 0xf0, 0x41, 0x00


	//----- nvinfo : EIATTR_KPARAM_INFO
	.align		4
.L_198:
        /*0028*/ 	.byte	0x04, 0x17
        /*002a*/ 	.short	(.L_200 - .L_199)
.L_199:
        /*002c*/ 	.word	0x00000000
        /*0030*/ 	.short	0x0003
        /*0032*/ 	.short	0x0014
        /*0034*/ 	.byte	0x00, 0xf0, 0x05, 0x00


	//----- nvinfo : EIATTR_KPARAM_INFO
	.align		4
.L_200:
        /*0038*/ 	.byte	0x04, 0x17
        /*003a*/ 	.short	(.L_202 - .L_201)
.L_201:
        /*003c*/ 	.word	0x00000000
        /*0040*/ 	.short	0x0002
        /*0042*/ 	.short	0x0010
        /*0044*/ 	.byte	0x00, 0xf0, 0x11, 0x00


	//----- nvinfo : EIATTR_KPARAM_INFO
	.align		4
.L_202:
        /*0048*/ 	.byte	0x04, 0x17
        /*004a*/ 	.short	(.L_204 - .L_203)
.L_203:
        /*004c*/ 	.word	0x00000000
        /*0050*/ 	.short	0x0001
        /*0052*/ 	.short	0x0008
        /*0054*/ 	.byte	0x00, 0xf5, 0x21, 0x00


	//----- nvinfo : EIATTR_KPARAM_INFO
	.align		4
.L_204:
        /*0058*/ 	.byte	0x04, 0x17
        /*005a*/ 	.short	(.L_206 - .L_205)
.L_205:
        /*005c*/ 	.word	0x00000000
        /*0060*/ 	.short	0x0000
        /*0062*/ 	.short	0x0000
        /*0064*/ 	.byte	0x00, 0xf5, 0x21, 0x00


	//----- nvinfo : EIATTR_SPARSE_MMA_MASK
	.align		4
.L_206:
        /*0068*/ 	.byte	0x03, 0x50
        /*006a*/ 	.short	0x0000


	//----- nvinfo : EIATTR_MAXREG_COUNT
	.align		4
        /*006c*/ 	.byte	0x03, 0x1b
        /*006e*/ 	.short	0x00ff


	//----- nvinfo : EIATTR_NUM_BARRIERS
	.align		4
        /*0070*/ 	.byte	0x02, 0x4c
        /*0072*/ 	.byte	0x01
	.zero		1


	//----- nvinfo : EIATTR_MERCURY_ISA_VERSION
	.align		4
        /*0074*/ 	.byte	0x03, 0x5f
        /*0076*/ 	.short	0x0101


	//----- nvinfo : EIATTR_COOP_GROUP_MASK_REGIDS
	.align		4
        /*0078*/ 	.byte	0x04, 0x29
        /*007a*/ 	.short	(.L_208 - .L_207)


	//   ....[0]....
.L_207:
        /*007c*/ 	.word	0xffffffff


	//   ....[1]....
        /*0080*/ 	.word	0xffffffff


	//   ....[2]....
        /*0084*/ 	.word	0xffffffff


	//   ....[3]....
        /*0088*/ 	.word	0xffffffff


	//   ....[4]....
        /*008c*/ 	.word	0xffffffff


	//   ....[5]....
        /*0090*/ 	.word	0xffffffff


	//   ....[6]....
        /*0094*/ 	.word	0xffffffff


	//   ....[7]....
        /*0098*/ 	.word	0xffffffff


	//   ....[8]....
        /*009c*/ 	.word	0xffffffff


	//   ....[9]....
        /*00a0*/ 	.word	0xffffffff


	//   ....[10]....
        /*00a4*/ 	.word	0xffffffff


	//   ....[11]....
        /*00a8*/ 	.word	0xffffffff


	//   ....[12]....
        /*00ac*/ 	.word	0xffffffff


	//   ....[13]....
        /*00b0*/ 	.word	0xffffffff


	//   ....[14]....
        /*00b4*/ 	.word	0xffffffff


	//   ....[15]....
        /*00b8*/ 	.word	0xffffffff


	//   ....[16]....
        /*00bc*/ 	.word	0xffffffff


	//   ....[17]....
        /*00c0*/ 	.word	0xffffffff


	//   ....[18]....
        /*00c4*/ 	.word	0xffffffff


	//   ....[19]....
        /*00c8*/ 	.word	0xffffffff


	//   ....[20]....
        /*00cc*/ 	.word	0xffffffff


	//   ....[21]....
        /*00d0*/ 	.word	0xffffffff


	//   ....[22]....
        /*00d4*/ 	.word	0xffffffff


	//   ....[23]....
        /*00d8*/ 	.word	0xffffffff


	//   ....[24]....
        /*00dc*/ 	.word	0xffffffff


	//   ....[25]....
        /*00e0*/ 	.word	0xffffffff


	//   ....[26]....
        /*00e4*/ 	.word	0xffffffff


	//   ....[27]....
        /*00e8*/ 	.word	0xffffffff


	//   ....[28]....
        /*00ec*/ 	.word	0xffffffff


	//   ....[29]....
        /*00f0*/ 	.word	0xffffffff


	//   ....[30]....
        /*00f4*/ 	.word	0xffffffff


	//   ....[31]....
        /*00f8*/ 	.word	0xffffffff


	//   ....[32]....
        /*00fc*/ 	.word	0xffffffff


	//   ....[33]....
        /*0100*/ 	.word	0xffffffff


	//   ....[34]....
        /*0104*/ 	.word	0xffffffff


	//   ....[35]....
        /*0108*/ 	.word	0xffffffff


	//   ....[36]....
        /*010c*/ 	.word	0xffffffff


	//   ....[37]....
        /*0110*/ 	.word	0xffffffff


	//   ....[38]....
        /*0114*/ 	.word	0xffffffff


	//   ....[39]....
        /*0118*/ 	.word	0xffffffff


	//   ....[40]....
        /*011c*/ 	.word	0xffffffff


	//   ....[41]....
        /*0120*/ 	.word	0xffffffff


	//   ....[42]....
        /*0124*/ 	.word	0xffffffff


	//   ....[43]....
        /*0128*/ 	.word	0xffffffff


	//   ....[44]....
        /*012c*/ 	.word	0xffffffff


	//----- nvinfo : EIATTR_COOP_GROUP_INSTR_OFFSETS
	.align		4
.L_208:
        /*0130*/ 	.byte	0x04, 0x28
        /*0132*/ 	.short	(.L_210 - .L_209)


	//   ....[0]....
.L_209:
        /*0134*/ 	.word	0x000007d0


	//   ....[1]....
        /*0138*/ 	.word	0x000007e0


	//   ....[2]....
        /*013c*/ 	.word	0x000007f0


	//   ....[3]....
        /*0140*/ 	.word	0x00000940


	//   ....[4]....
        /*0144*/ 	.word	0x00000970


	//   ....[5]....
        /*0148*/ 	.word	0x000009a0


	//   ....[6]....
        /*014c*/ 	.word	0x00000ac0


	//   ....[7]....
        /*0150*/ 	.word	0x00000ae0


	//   ....[8]....
        /*0154*/ 	.word	0x00000af0


	//   ....[9]....
        /*0158*/ 	.word	0x00000c10


	//   ....[10]....
        /*015c*/ 	.word	0x00000c30


	//   ....[11]....
        /*0160*/ 	.word	0x00000c40


	//   ....[12]....
        /*0164*/ 	.word	0x00000d60


	//   ....[13]....
        /*0168*/ 	.word	0x00000d80


	//   ....[14]....
        /*016c*/ 	.word	0x00000d90


	//   ....[15]....
        /*0170*/ 	.word	0x00001520


	//   ....[16]....
        /*0174*/ 	.word	0x000015b0


	//   ....[17]....
        /*0178*/ 	.word	0x000015e0


	//   ....[18]....
        /*017c*/ 	.word	0x00001700


	//   ....[19]....
        /*0180*/ 	.word	0x00001730


	//   ....[20]....
        /*0184*/ 	.word	0x00001740


	//   ....[21]....
        /*0188*/ 	.word	0x00001860


	//   ....[22]....
        /*018c*/ 	.word	0x00001880


	//   ....[23]....
        /*0190*/ 	.word	0x00001890


	//   ....[24]....
        /*0194*/ 	.word	0x000019b0


	//   ....[25]....
        /*0198*/ 	.word	0x000019d0


	//   ....[26]....
        /*019c*/ 	.word	0x000019e0


	//   ....[27]....
        /*01a0*/ 	.word	0x00001b00


	//   ....[28]....
        /*01a4*/ 	.word	0x00001b20


	//   ....[29]....
        /*01a8*/ 	.word	0x00001b30


	//   ....[30]....
        /*01ac*/ 	.word	0x000031b0


	//   ....[31]....
        /*01b0*/ 	.word	0x000031c0


	//   ....[32]....
        /*01b4*/ 	.word	0x000031d0


	//   ....[33]....
        /*01b8*/ 	.word	0x00003320


	//   ....[34]....
        /*01bc*/ 	.word	0x00003350


	//   ....[35]....
        /*01c0*/ 	.word	0x00003380


	//   ....[36]....
        /*01c4*/ 	.word	0x000034a0


	//   ....[37]....
        /*01c8*/ 	.word	0x000034c0


	//   ....[38]....
        /*01cc*/ 	.word	0x000034d0


	//   ....[39]....
        /*01d0*/ 	.word	0x000035f0


	//   ....[40]....
        /*01d4*/ 	.word	0x00003610


	//   ....[41]....
        /*01d8*/ 	.word	0x00003620


	//   ....[42]....
        /*01dc*/ 	.word	0x00003740


	//   ....[43]....
        /*01e0*/ 	.word	0x00003760


	//   ....[44]....
        /*01e4*/ 	.word	0x00003770


	//----- nvinfo : EIATTR_VRC_CTA_INIT_COUNT
	.align		4
.L_210:
        /*01e8*/ 	.byte	0x02, 0x4a
	.zero		1
	.zero		1


	//----- nvinfo : EIATTR_EXIT_INSTR_OFFSETS
	.align		4
        /*01ec*/ 	.byte	0x04, 0x1c
        /*01ee*/ 	.short	(.L_212 - .L_211)


	//   ....[0]....
.L_211:
        /*01f0*/ 	.word	0x00000080


	//   ....[1]....
        /*01f4*/ 	.word	0x000000d0


	//   ....[2]....
        /*01f8*/ 	.word	0x00003e80


	//   ....[3]....
        /*01fc*/ 	.word	0x00003f70


	//----- nvinfo : EIATTR_MAX_THREADS
	.align		4
.L_212:
        /*0200*/ 	.byte	0x04, 0x05
        /*0202*/ 	.short	(.L_214 - .L_213)
.L_213:
        /*0204*/ 	.word	0x00000100
        /*0208*/ 	.word	0x00000001
        /*020c*/ 	.word	0x00000001


	//----- nvinfo : EIATTR_CRS_STACK_SIZE
	.align		4
.L_214:
        /*0210*/ 	.byte	0x04, 0x1e
        /*0212*/ 	.short	(.L_216 - .L_215)
.L_215:
        /*0214*/ 	.word	0x00000000


	//----- nvinfo : EIATTR_CBANK_PARAM_SIZE
	.align		4
.L_216:
        /*0218*/ 	.byte	0x03, 0x19
        /*021a*/ 	.short	0x0029


	//----- nvinfo : EIATTR_PARAM_CBANK
	.align		4
        /*021c*/ 	.byte	0x04, 0x0a
        /*021e*/ 	.short	(.L_218 - .L_217)
	.align		4
.L_217:
        /*0220*/ 	.word	index@(.nv.constant0._ZN3cub18CUB_300001_SM_10006detail6reduce28DeviceReduceSingleTileKernelINS2_10policy_hubIN4cuda3std3__45tupleIJblEEEjN6thrust24THRUST_300001_SM_1000_NS8cuda_cub9__find_if7functorIS9_EEE10Policy1000EPS9_SI_iSF_S9_S9_NS7_10__identityEEEvT0_T1_T2_T3_T4_T6_)
        /*0224*/ 	.short	0x0380
        /*0226*/ 	.short	0x0029


	//----- nvinfo : EIATTR_SW_WAR
	.align		4
.L_218:
        /*0228*/ 	.byte	0x04, 0x36
        /*022a*/ 	.short	(.L_220 - .L_219)
.L_219:
        /*022c*/ 	.word	0x00000008
.L_220:


//--------------------- .nv.info._ZN3cub18CUB_300001_SM_10006detail6reduce18DeviceReduceKernelINS2_10policy_hubIN4cuda3std3__45tupleIJblEEEjN6thrust24THRUST_300001_SM_1000_NS8cuda_cub9__find_if7functorIS9_EEE10Policy1000ENSB_12zip_iteratorINS8_IJNSD_26transform_input_iterator_tIbNSB_6detail15normal_iteratorINSB_10device_ptrIfEEEENS7_10__not_fn_tINSK_10functional5actorINSQ_9compositeIJNSQ_16operator_adaptorINS7_8equal_toIvEEEENSR_INSQ_8argumentILj0EEEEENSR_INSQ_5valueIiEEEEEEEEEEEEENSB_17counting_iteratorIlNSB_11use_defaultES18_S18_EEEEEEEjSF_S9_NS7_10__identityEEEvT0_PT3_T1_NS0_13GridEvenShareIS1G_EET2_T4_ --------------------------
	.section	.nv.info._ZN3cub18CUB_300001_SM_10006detail6reduce18DeviceReduceKernelINS2_10policy_hubIN4cuda3std3__45tupleIJblEEEjN6thrust24THRUST_300001_SM_1000_NS8cuda_cub9__find_if7functorIS9_EEE10Policy1000ENSB_12zip_iteratorINS8_IJNSD_26transform_input_iterator_tIbNSB_6detail15normal_iteratorINSB_10device_ptrIfEEEENS7_10__not_fn_tINSK_10functional5actorINSQ_9compositeIJNSQ_16operator_adaptorINS7_8equal_toIvEEEENSR_INSQ_8argumentILj0EEEEENSR_INSQ_5valueIiEEEEEEEEEEEEENSB_17counting_iteratorIlNSB_11use_defaultES18_S18_EEEEEEEjSF_S9_NS7_10__identityEEEvT0_PT3_T1_NS0_13GridEvenShareIS1G_EET2_T4_,"",@"SHT_CUDA_INFO"
	.sectionflags	@""
	.align	4


	//----- nvinfo : EIATTR_CUDA_API_VERSION
	.align		4
        /*0000*/ 	.byte	0x04, 0x37
        /*0002*/ 	.short	(.L_222 - .L_221)
.L_221:
        /*0004*/ 	.word	0x00000082


	//----- nvinfo : EIATTR_KPARAM_INFO
	.align		4
.L_222:
        /*0008*/ 	.byte	0x04, 0x17
        /*000a*/ 	.short	(.L_224 - .L_223)
.L_223:
        /*000c*/ 	.word	0x00000000
        /*0010*/ 	.short	0x0005
        /*0012*/ 	.short	0x004d
        /*0014*/ 	.byte	0x00, 0xf0, 0x05, 0x00


	//----- nvinfo : EIATTR_KPARAM_INFO
	.align		4
.L_224:
        /*0018*/ 	.byte	0x04, 0x17
        /*001a*/ 	.short	(.L_226 - .L_225)
.L_225:
        /*001c*/ 	.word	0x00000000
        /*0020*/ 	.short	0x0004
        /*0022*/ 	.short	0x004c
        /*0024*/ 	.byte	0x00, 0xf0, 0x05, 0x00


	//----- nvinfo : EIATTR_KPARAM_INFO
	.align		4
.L_226:
        /*0028*/ 	.byte	0x04, 0x17
        /*002a*/ 	.short	(.L_228 - .L_227)
.L_227:
        /*002c*/ 	.word	0x00000000
        /*0030*/ 	.short	0x0003
        /*0032*/ 	.short	0x0024
        /*0034*/ 	.byte	0x00, 0xf0, 0xa1, 0x00


	//----- nvinfo : EIATTR_KPARAM_INFO
	.align		4
.L_228:
        /*0038*/ 	.byte	0x04, 0x17
        /*003a*/ 	.short	(.L_230 - .L_229)
.L_229:
        /*003c*/ 	.word	0x00000000
        /*0040*/ 	.short	0x0002
        /*0042*/ 	.short	0x0020
        /*0044*/ 	.byte	0x00, 0xf0, 0x11, 0x00


	//----- nvinfo : EIATTR_KPARAM_INFO
	.align		4
.L_230:
        /*0048*/ 	.byte	0x04, 0x17
        /*004a*/ 	.short	(.L_232 - .L_231)
.L_231:
        /*004c*/ 	.word	0x00000000
        /*0050*/ 	.short	0x0001
        /*0052*/ 	.short	0x0018
        /*0054*/ 	.byte	0x00, 0xf5, 0x21, 0x00


	//----- nvinfo : EIATTR_KPARAM_INFO
	.align		4
.L_232:
        /*0058*/ 	.byte	0x04, 0x17
        /*005a*/ 	.short	(.L_234 - .L_233)
.L_233:
        /*005c*/ 	.word	0x00000000
        /*0060*/ 	.short	0x0000
        /*0062*/ 	.short	0x0000
        /*0064*/ 	.byte	0x00, 0xf0, 0x61, 0x00


	//----- nvinfo : EIATTR_SPARSE_MMA_MASK
	.align		4
.L_234:
        /*0068*/ 	.byte	0x03, 0x50
        /*006a*/ 	.short	0x0000


	//----- nvinfo : EIATTR_MAXREG_COUNT
	.align		4
        /*006c*/ 	.byte	0x03, 0x1b
        /*006e*/ 	.short	0x00ff


	//----- nvinfo : EIATTR_NUM_BARRIERS
	.align		4
        /*0070*/ 	.byte	0x02, 0x4c
        /*0072*/ 	.byte	0x01
	.zero		1


	//----- nvinfo : EIATTR_MERCURY_ISA_VERSION
	.align		4
        /*0074*/ 	.byte	0x03, 0x5f
        /*0076*/ 	.short	0x0101


	//----- nvinfo : EIATTR_COOP_GROUP_MASK_REGIDS
	.align		4
        /*0078*/ 	.byte	0x04, 0x29
        /*007a*/ 	.short	(.L_236 - .L_235)


	//   ....[0]....
.L_235:
        /*007c*/ 	.word	0xffffffff


	//   ....[1]....
        /*0080*/ 	.word	0xffffffff


	//   ....[2]....
        /*0084*/ 	.word	0xffffffff


	//   ....[3]....
        /*0088*/ 	.word	0xffffffff


	//   ....[4]....
        /*008c*/ 	.word	0xffffffff


	//   ....[5]....
        /*0090*/ 	.word	0xffffffff


	//   ....[6]....
        /*0094*/ 	.word	0xffffffff


	//   ....[7]....
        /*0098*/ 	.word	0xffffffff


	//   ....[8]....
        /*009c*/ 	.word	0xffffffff


	//   ....[9]....
        /*00a0*/ 	.word	0xffffffff


	//   ....[10]....
        /*00a4*/ 	.word	0xffffffff


	//   ....[11]....
        /*00a8*/ 	.word	0xffffffff


	//   ....[12]....
        /*00ac*/ 	.word	0xffffffff


	//   ....[13]....
        /*00b0*/ 	.word	0xffffffff


	//   ....[14]....
        /*00b4*/ 	.word	0xffffffff


	//   ....[15]....
        /*00b8*/ 	.word	0xffffffff


	//   ....[16]....
        /*00bc*/ 	.word	0xffffffff


	//   ....[17]....
        /*00c0*/ 	.word	0xffffffff


	//   ....[18]....
        /*00c4*/ 	.word	0xffffffff


	//   ....[19]....
        /*00c8*/ 	.word	0xffffffff


	//   ....[20]....
        /*00cc*/ 	.word	0xffffffff


	//   ....[21]....
        /*00d0*/ 	.word	0xffffffff


	//   ....[22]....
        /*00d4*/ 	.word	0xffffffff


	//   ....[23]....
        /*00d8*/ 	.word	0xffffffff


	//   ....[24]....
        /*00dc*/ 	.word	0xffffffff


	//   ....[25]....
        /*00e0*/ 	.word	0xffffffff


	//   ....[26]....
        /*00e4*/ 	.word	0xffffffff


	//   ....[27]....
        /*00e8*/ 	.word	0xffffffff


	//   ....[28]....
        /*00ec*/ 	.word	0xffffffff


	//   ....[29]....
        /*00f0*/ 	.word	0xffffffff


	//   ....[30]....
        /*00f4*/ 	.word	0xffffffff


	//   ....[31]....
        /*00f8*/ 	.word	0xffffffff


	//   ....[32]....
        /*00fc*/ 	.word	0xffffffff


	//   ....[33]....
        /*0100*/ 	.word	0xffffffff


	//   ....[34]....
        /*0104*/ 	.word	0xffffffff


	//   ....[35]....
        /*0108*/ 	.word	0xffffffff


	//   ....[36]....
        /*010c*/ 	.word	0xffffffff


	//   ....[37]....
        /*0110*/ 	.word	0xffffffff


	//   ....[38]....
        /*0114*/ 	.word	0xffffffff


	//   ....[39]....
        /*0118*/ 	.word	0xffffffff


	//   ....[40]....
        /*011c*/ 	.word	0xffffffff


	//   ....[41]....
        /*0120*/ 	.word	0xffffffff


	//   ....[42]....
        /*0124*/ 	.word	0xffffffff


	//   ....[43]....
        /*0128*/ 	.word	0xffffffff


	//   ....[44]....
        /*012c*/ 	.word	0xffffffff


	//----- nvinfo : EIATTR_COOP_GROUP_INSTR_OFFSETS
	.align		4
.L_236:
        /*0130*/ 	.byte	0x04, 0x28
        /*0132*/ 	.short	(.L_238 - .L_237)


	//   ....[0]....
.L_237:
        /*0134*/ 	.word	0x00001470


	//   ....[1]....
        /*0138*/ 	.word	0x00001480


	//   ....[2]....
        /*013c*/ 	.word	0x00001490


	//   ....[3]....
        /*0140*/ 	.word	0x000015e0


	//   ....[4]....
        /*0144*/ 	.word	0x00001610


	//   ....[5]....
        /*0148*/ 	.word	0x00001640


	//   ....[6]....
        /*014c*/ 	.word	0x00001760


	//   ....[7]....
        /*0150*/ 	.word	0x00001780


	//   ....[8]....
        /*0154*/ 	.word	0x00001790


	//   ....[9]....
        /*0158*/ 	.word	0x000018b0


	//   ....[10]....
        /*015c*/ 	.word	0x000018d0


	//   ....[11]....
        /*0160*/ 	.word	0x000018e0


	//   ....[12]....
        /*0164*/ 	.word	0x00001a00


	//   ....[13]....
        /*0168*/ 	.word	0x00001a20


	//   ....[14]....
        /*016c*/ 	.word	0x00001a30


	//   ....[15]....
        /*0170*/ 	.word	0x000021b0


	//   ....[16]....
        /*0174*/ 	.word	0x00002240


	//   ....[17]....
        /*0178*/ 	.word	0x00002270


	//   ....[18]....
        /*017c*/ 	.word	0x00002390


	//   ....[19]....
        /*0180*/ 	.word	0x000023c0


	//   ....[20]....
        /*0184*/ 	.word	0x000023d0


	//   ....[21]....
        /*0188*/ 	.word	0x000024f0


	//   ....[22]....
        /*018c*/ 	.word	0x00002510


	//   ....[23]....
        /*0190*/ 	.word	0x00002520


	//   ....[24]....
        /*0194*/ 	.word	0x00002640


	//   ....[25]....
        /*0198*/ 	.word	0x00002660


	//   ....[26]....
        /*019c*/ 	.word	0x00002670


	//   ....[27]....
        /*01a0*/ 	.word	0x00002790


	//   ....[28]....
        /*01a4*/ 	.word	0x000027b0


	//   ....[29]....
        /*01a8*/ 	.word	0x000027c0


	//   ....[30]....
        /*01ac*/ 	.word	0x00004be0


	//   ....[31]....
        /*01b0*/ 	.word	0x00004bf0


	//   ....[32]....
        /*01b4*/ 	.word	0x00004c00


	//   ....[33]....
        /*01b8*/ 	.word	0x00004d50


	//   ....[34]....
        /*01bc*/ 	.word	0x00004d80


	//   ....[35]....
        /*01c0*/ 	.word	0x00004db0


	//   ....[36]....
        /*01c4*/ 	.word	0x00004ed0


	//   ....[37]....
        /*01c8*/ 	.word	0x00004ef0


	//   ....[38]....
        /*01cc*/ 	.word	0x00004f00


	//   ....[39]....
        /*01d0*/ 	.word	0x00005020


	//   ....[40]....
        /*01d4*/ 	.word	0x00005040


	//   ....[41]....
        /*01d8*/ 	.word	0x00005050


	//   ....[42]....
        /*01dc*/ 	.word	0x00005170


	//   ....[43]....
        /*01e0*/ 	.word	0x00005190


	//   ....[44]....
        /*01e4*/ 	.word	0x000051a0


	//----- nvinfo : EIATTR_VRC_CTA_INIT_COUNT
	.align		4
.L_238:
        /*01e8*/ 	.byte	0x02, 0x4a
	.zero		1
	.zero		1


	//----- nvinfo : EIATTR_EXIT_INSTR_OFFSETS
	.align		4
        /*01ec*/ 	.byte	0x04, 0x1c
        /*01ee*/ 	.short	(.L_240 - .L_239)


	//   ....[0]....
.L_239:
        /*01f0*/ 	.word	0x000058a0


	//   ....[1]....
        /*01f4*/ 	.word	0x000058f0


	//----- nvinfo : EIATTR_MAX_THREADS
	.align		4
.L_240:
        /*01f8*/ 	.byte	0x04, 0x05
        /*01fa*/ 	.short	(.L_242 - .L_241)
.L_241:
        /*01fc*/ 	.word	0x00000100
        /*0200*/ 	.word	0x00000001
        /*0204*/ 	.word	0x00000001


	//----- nvinfo : EIATTR_CRS_STACK_SIZE
	.align		4
.L_242:
        /*0208*/ 	.byte	0x04, 0x1e
        /*020a*/ 	.short	(.L_244 - .L_243)
.L_243:
        /*020c*/ 	.word	0x00000000


	//----- nvinfo : EIATTR_CBANK_PARAM_SIZE
	.align		4
.L_244:
        /*0210*/ 	.byte	0x03, 0x19
        /*0212*/ 	.short	0x004e


	//----- nvinfo : EIATTR_PARAM_CBANK
	.align		4
        /*0214*/ 	.byte	0x04, 0x0a
        /*0216*/ 	.short	(.L_246 - .L_245)
	.align		4
.L_245:
        /*0218*/ 	.word	index@(.nv.constant0._ZN3cub18CUB_300001_SM_10006detail6reduce18DeviceReduceKernelINS2_10policy_hubIN4cuda3std3__45tupleIJblEEEjN6thrust24THRUST_300001_SM_1000_NS8cuda_cub9__find_if7functorIS9_EEE10Policy1000ENSB_12zip_iteratorINS8_IJNSD_26transform_input_iterator_tIbNSB_6detail15normal_iteratorINSB_10device_ptrIfEEEENS7_10__not_fn_tINSK_10functional5actorINSQ_9compositeIJNSQ_16operator_adaptorINS7_8equal_toIvEEEENSR_INSQ_8argumentILj0EEEEENSR_INSQ_5valueIiEEEEEEEEEEEEENSB_17counting_iteratorIlNSB_11use_defaultES18_S18_EEEEEEEjSF_S9_NS7_10__identityEEEvT0_PT3_T1_NS0_13GridEvenShareIS1G_EET2_T4_)
        /*021c*/ 	.short	0x0380
        /*021e*/ 	.short	0x004e


	//----- nvinfo : EIATTR_SW_WAR
	.align		4
.L_246:
        /*0220*/ 	.byte	0x04, 0x36
        /*0222*/ 	.short	(.L_248 - .L_247)
.L_247:
        /*0224*/ 	.word	0x00000008
.L_248:


//--------------------- .nv.info._ZN3cub18CUB_300001_SM_10006detail6reduce28DeviceReduceSingleTileKernelINS2_10policy_hubIN4cuda3std3__45tupleIJblEEEjN6thrust24THRUST_300001_SM_1000_NS8cuda_cub9__find_if7functorIS9_EEE10Policy1000ENSB_12zip_iteratorINS8_IJNSD_26transform_input_iterator_tIbNSB_6detail15normal_iteratorINSB_10device_ptrIfEEEENS7_10__not_fn_tINSK_10functional5actorINSQ_9compositeIJNSQ_16operator_adaptorINS7_8equal_toIvEEEENSR_INSQ_8argumentILj0EEEEENSR_INSQ_5valueIiEEEEEEEEEEEEENSB_17counting_iteratorIlNSB_11use_defaultES18_S18_EEEEEEEPS9_jSF_S9_S9_NS7_10__identityEEEvT0_T1_T2_T3_T4_T6_ --------------------------
	.section	.nv.info._ZN3cub18CUB_300001_SM_10006detail6reduce28DeviceReduceSingleTileKernelINS2_10policy_hubIN4cuda3std3__45tupleIJblEEEjN6thrust24THRUST_300001_SM_1000_NS8cuda_cub9__find_if7functorIS9_EEE10Policy1000ENSB_12zip_iteratorINS8_IJNSD_26transform_input_iterator_tIbNSB_6detail15normal_iteratorINSB_10device_ptrIfEEEENS7_10__not_fn_tINSK_10functional5actorINSQ_9compositeIJNSQ_16operator_adaptorINS7_8equal_toIvEEEENSR_INSQ_8argumentILj0EEEEENSR_INSQ_5valueIiEEEEEEEEEEEEENSB_17counting_iteratorIlNSB_11use_defaultES18_S18_EEEEEEEPS9_jSF_S9_S9_NS7_10__identityEEEvT0_T1_T2_T3_T4_T6_,"",@"SHT_CUDA_INFO"
	.sectionflags	@""
	.align	4


	//----- nvinfo : EIATTR_CUDA_API_VERSION
	.align		4
        /*0000*/ 	.byte	0x04, 0x37
        /*0002*/ 	.short	(.L_250 - .L_249)
.L_249:
        /*0004*/ 	.word	0x00000082


	//----- nvinfo : EIATTR_KPARAM_INFO
	.align		4
.L_250:
        /*0008*/ 	.byte	0x04, 0x17
        /*000a*/ 	.short	(.L_252 - .L_251)
.L_251:
        /*000c*/ 	.word	0x00000000
        /*0010*/ 	.short	0x0005
        /*0012*/ 	.short	0x0038
        /*0014*/ 	.byte	0x00, 0xf0, 0x05, 0x00


	//----- nvinfo : EIATTR_KPARAM_INFO
	.align		4
.L_252:
        /*0018*/ 	.byte	0x04, 0x17
        /*001a*/ 	.short	(.L_254 - .L_253)
.L_253:
        /*001c*/ 	.word	0x00000000
        /*0020*/ 	.short	0x0004
        /*0022*/ 	.short	0x0028
        /*0024*/ 	.byte	0x00, 0xf0, 0x41, 0x00


	//----- nvinfo : EIATTR_KPARAM_INFO
	.align		4
.L_254:
        /*0028*/ 	.byte	0x04, 0x17
        /*002a*/ 	.short	(.L_256 - .L_255)
.L_255:
        /*002c*/ 	.word	0x00000000
        /*0030*/ 	.short	0x0003
        /*0032*/ 	.short	0x0024
        /*0034*/ 	.byte	0x00, 0xf0, 0x05, 0x00


	//----- nvinfo : EIATTR_KPARAM_INFO
	.align		4
.L_256:
        /*0038*/ 	.byte	0x04, 0x17
        /*003a*/ 	.short	(.L_258 - .L_257)
.L_257:
        /*003c*/ 	.word	0x00000000
        /*0040*/ 	.short	0x0002
        /*0042*/ 	.short	0x0020
        /*0044*/ 	.byte	0x00, 0xf0, 0x11, 0x00


	//----- nvinfo : EIATTR_KPARAM_INFO
	.align		4
.L_258:
        /*0048*/ 	.byte	0x04, 0x17
        /*004a*/ 	.short	(.L_260 - .L_259)
.L_259:
        /*004c*/ 	.word	0x00000000
        /*0050*/ 	.short	0x0001
        /*0052*/ 	.short	0x0018
        /*0054*/ 	.byte	0x00, 0xf5, 0x21, 0x00


	//----- nvinfo : EIATTR_KPARAM_INFO
	.align		4
.L_260:
        /*0058*/ 	.byte	0x04, 0x17
        /*005a*/ 	.short	(.L_262 - .L_261)
.L_261:
        /*005c*/ 	.word	0x00000000
        /*0060*/ 	.short	0x0000
        /*0062*/ 	.short	0x0000
        /*0064*/ 	.byte	0x00, 0xf0, 0x61, 0x00


	//----- nvinfo : EIATTR_SPARSE_MMA_MASK
	.align		4
.L_262:
        /*0068*/ 	.byte	0x03, 0x50
        /*006a*/ 	.short	0x0000


	//----- nvinfo : EIATTR_MAXREG_COUNT
	.align		4
        /*006c*/ 	.byte	0x03, 0x1b
        /*006e*/ 	.short	0x00ff


	//----- nvinfo : EIATTR_NUM_BARRIERS
	.align		4
        /*0070*/ 	.byte	0x02, 0x4c
        /*0072*/ 	.byte	0x01
	.zero		1


	//----- nvinfo : EIATTR_MERCURY_ISA_VERSION
	.align		4
        /*0074*/ 	.byte	0x03, 0x5f
        /*0076*/ 	.short	0x0101


	//----- nvinfo : EIATTR_COOP_GROUP_MASK_REGIDS
	.align		4
        /*0078*/ 	.byte	0x04, 0x29
        /*007a*/ 	.short	(.L_264 - .L_263)


	//   ....[0]....
.L_263:
        /*007c*/ 	.word	0xffffffff


	//   ....[1]....
        /*0080*/ 	.word	0xffffffff


	//   ....[2]....
        /*0084*/ 	.word	0xffffffff


	//   ....[3]....
        /*0088*/ 	.word	0xffffffff


	//   ....[4]....
        /*008c*/ 	.word	0xffffffff


	//   ....[5]....
        /*0090*/ 	.word	0xffffffff


	//   ....[6]....
        /*0094*/ 	.word	0xffffffff


	//   ....[7]....
        /*0098*/ 	.word	0xffffffff


	//   ....[8]....
        /*009c*/ 	.word	0xffffffff


	//   ....[9]....
        /*00a0*/ 	.word	0xffffffff


	//   ....[10]....
        /*00a4*/ 	.word	0xffffffff


	//   ....[11]....
        /*00a8*/ 	.word	0xffffffff


	//   ....[12]....
        /*00ac*/ 	.word	0xffffffff


	//   ....[13]....
        /*00b0*/ 	.word	0xffffffff


	//   ....[14]....
        /*00b4*/ 	.word	0xffffffff


	//   ....[15]....
        /*00b8*/ 	.word	0xffffffff


	//   ....[16]....
        /*00bc*/ 	.word	0xffffffff


	//   ....[17]....
        /*00c0*/ 	.word	0xffffffff


	//   ....[18]....
        /*00c4*/ 	.word	0xffffffff


	//   ....[19]....
        /*00c8*/ 	.word	0xffffffff


	//   ....[20]....
        /*00cc*/ 	.word	0xffffffff


	//   ....[21]....
        /*00d0*/ 	.word	0xffffffff


	//   ....[22]....
        /*00d4*/ 	.word	0xffffffff


	//   ....[23]....
        /*00d8*/ 	.word	0xffffffff


	//   ....[24]....
        /*00dc*/ 	.word	0xffffffff


	//   ....[25]....
        /*00e0*/ 	.word	0xffffffff


	//   ....[26]....
        /*00e4*/ 	.word	0xffffffff


	//   ....[27]....
        /*00e8*/ 	.word	0xffffffff


	//   ....[28]....
        /*00ec*/ 	.word	0xffffffff


	//   ....[29]....
        /*00f0*/ 	.word	0xffffffff


	//   ....[30]....
        /*00f4*/ 	.word	0xffffffff


	//   ....[31]....
        /*00f8*/ 	.word	0xffffffff


	//   ....[32]....
        /*00fc*/ 	.word	0xffffffff


	//   ....[33]....
        /*0100*/ 	.word	0xffffffff


	//   ....[34]....
        /*0104*/ 	.word	0xffffffff


	//   ....[35]....
        /*0108*/ 	.word	0xffffffff


	//   ....[36]....
        /*010c*/ 	.word	0xffffffff


	//   ....[37]....
        /*0110*/ 	.word	0xffffffff


	//   ....[38]....
        /*0114*/ 	.word	0xffffffff


	//   ....[39]....
        /*0118*/ 	.word	0xffffffff


	//   ....[40]....
        /*011c*/ 	.word	0xffffffff


	//   ....[41]....
        /*0120*/ 	.word	0xffffffff


	//   ....[42]....
        /*0124*/ 	.word	0xffffffff


	//   ....[43]....
        /*0128*/ 	.word	0xffffffff


	//   ....[44]....
        /*012c*/ 	.word	0xffffffff


	//----- nvinfo : EIATTR_COOP_GROUP_INSTR_OFFSETS
	.align		4
.L_264:
        /*0130*/ 	.byte	0x04, 0x28
        /*0132*/ 	.short	(.L_266 - .L_265)


	//   ....[0]....
.L_265:
        /*0134*/ 	.word	0x00001310


	//   ....[1]....
        /*0138*/ 	.word	0x00001320


	//   ....[2]....
        /*013c*/ 	.word	0x00001330


	//   ....[3]....
        /*0140*/ 	.word	0x00001480


	//   ....[4]....
        /*0144*/ 	.word	0x000014b0


	//   ....[5]....
        /*0148*/ 	.word	0x000014e0


	//   ....[6]....
        /*014c*/ 	.word	0x00001600


	//   ....[7]....
        /*0150*/ 	.word	0x00001620


	//   ....[8]....
        /*0154*/ 	.word	0x00001630


	//   ....[9]....
        /*0158*/ 	.word	0x00001750


	//   ....[10]....
        /*015c*/ 	.word	0x00001770


	//   ....[11]....
        /*0160*/ 	.word	0x00001780


	//   ....[12]....
        /*0164*/ 	.word	0x000018a0


	//   ....[13]....
        /*0168*/ 	.word	0x000018c0


	//   ....[14]....
        /*016c*/ 	.word	0x000018d0


	//   ....[15]....
        /*0170*/ 	.word	0x00002060


	//   ....[16]....
        /*0174*/ 	.word	0x000020f0


	//   ....[17]....
        /*0178*/ 	.word	0x00002120


	//   ....[18]....
        /*017c*/ 	.word	0x00002240


	//   ....[19]....
        /*0180*/ 	.word	0x00002270


	//   ....[20]....
        /*0184*/ 	.word	0x00002280


	//   ....[21]....
        /*0188*/ 	.word	0x000023a0


	//   ....[22]....
        /*018c*/ 	.word	0x000023c0


	//   ....[23]....
        /*0190*/ 	.word	0x000023d0


	//   ....[24]....
        /*0194*/ 	.word	0x000024f0


	//   ....[25]....
        /*0198*/ 	.word	0x00002510


	//   ....[26]....
        /*019c*/ 	.word	0x00002520


	//   ....[27]....
        /*01a0*/ 	.word	0x00002640


	//   ....[28]....
        /*01a4*/ 	.word	0x00002660


	//   ....[29]....
        /*01a8*/ 	.word	0x00002670


	//   ....[30]....
        /*01ac*/ 	.word	0x00004940


	//   ....[31]....
        /*01b0*/ 	.word	0x00004950


	//   ....[32]....
        /*01b4*/ 	.word	0x00004960


	//   ....[33]....
        /*01b8*/ 	.word	0x00004ab0


	//   ....[34]....
        /*01bc*/ 	.word	0x00004ae0


	//   ....[35]....
        /*01c0*/ 	.word	0x00004b10


	//   ....[36]....
        /*01c4*/ 	.word	0x00004c30


	//   ....[37]....
        /*01c8*/ 	.word	0x00004c50


	//   ....[38]....
        /*01cc*/ 	.word	0x00004c60


	//   ....[39]....
        /*01d0*/ 	.word	0x00004d80


	//   ....[40]....
        /*01d4*/ 	.word	0x00004da0


	//   ....[41]....
        /*01d8*/ 	.word	0x00004db0


	//   ....[42]....
        /*01dc*/ 	.word	0x00004ed0


	//   ....[43]....
        /*01e0*/ 	.word	0x00004ef0


	//   ....[44]....
        /*01e4*/ 	.word	0x00004f00


	//----- nvinfo : EIATTR_VRC_CTA_INIT_COUNT
	.align		4
.L_266:
        /*01e8*/ 	.byte	0x02, 0x4a
	.zero		1
	.zero		1


	//----- nvinfo : EIATTR_EXIT_INSTR_OFFSETS
	.align		4
        /*01ec*/ 	.byte	0x04, 0x1c
        /*01ee*/ 	.short	(.L_268 - .L_267)


	//   ....[0]....
.L_267:
        /*01f0*/ 	.word	0x00000080


	//   ....[1]....
        /*01f4*/ 	.word	0x000000d0


	//   ....[2]....
        /*01f8*/ 	.word	0x00005620


	//   ....[3]....
        /*01fc*/ 	.word	0x00005710


	//----- nvinfo : EIATTR_MAX_THREADS
	.align		4
.L_268:
        /*0200*/ 	.byte	0x04, 0x05
        /*0202*/ 	.short	(.L_270 - .L_269)
.L_269:
        /*0204*/ 	.word	0x00000100
        /*0208*/ 	.word	0x00000001
        /*020c*/ 	.word	0x00000001


	//----- nvinfo : EIATTR_CRS_STACK_SIZE
	.align		4
.L_270:
        /*0210*/ 	.byte	0x04, 0x1e
        /*0212*/ 	.short	(.L_272 - .L_271)
.L_271:
        /*0214*/ 	.word	0x00000000


	//----- nvinfo : EIATTR_CBANK_PARAM_SIZE
	.align		4
.L_272:
        /*0218*/ 	.byte	0x03, 0x19
        /*021a*/ 	.short	0x0039


	//----- nvinfo : EIATTR_PARAM_CBANK
	.align		4
        /*021c*/ 	.byte	0x04, 0x0a
        /*021e*/ 	.short	(.L_274 - .L_273)
	.align		4
.L_273:
        /*0220*/ 	.word	index@(.nv.constant0._ZN3cub18CUB_300001_SM_10006detail6reduce28DeviceReduceSingleTileKernelINS2_10policy_hubIN4cuda3std3__45tupleIJblEEEjN6thrust24THRUST_300001_SM_1000_NS8cuda_cub9__find_if7functorIS9_EEE10Policy1000ENSB_12zip_iteratorINS8_IJNSD_26transform_input_iterator_tIbNSB_6detail15normal_iteratorINSB_10device_ptrIfEEEENS7_10__not_fn_tINSK_10functional5actorINSQ_9compositeIJNSQ_16operator_adaptorINS7_8equal_toIvEEEENSR_INSQ_8argumentILj0EEEEENSR_INSQ_5valueIiEEEEEEEEEEEEENSB_17counting_iteratorIlNSB_11use_defaultES18_S18_EEEEEEEPS9_jSF_S9_S9_NS7_10__identityEEEvT0_T1_T2_T3_T4_T6_)
        /*0224*/ 	.short	0x0380
        /*0226*/ 	.short	0x0039


	//----- nvinfo : EIATTR_SW_WAR
	.align		4
.L_274:
        /*0228*/ 	.byte	0x04, 0x36
        /*022a*/ 	.short	(.L_276 - .L_275)
.L_275:
        /*022c*/ 	.word	0x00000008
.L_276:


//--------------------- .nv.info._ZN3cub18CUB_300001_SM_10006detail8for_each13static_kernelINS2_12policy_hub_t12policy_500_tElN6thrust24THRUST_300001_SM_1000_NS8cuda_cub6__fill7functorINS7_6detail15normal_iteratorINS7_10device_ptrIfEEEEfEEEEvT0_T1_ --------------------------
	.section	.nv.info._ZN3cub18CUB_300001_SM_10006detail8for_each13static_kernelINS2_12policy_hub_t12policy_500_tElN6thrust24THRUST_300001_SM_1000_NS8cuda_cub6__fill7functorINS7_6detail15normal_iteratorINS7_10device_ptrIfEEEEfEEEEvT0_T1_,"",@"SHT_CUDA_INFO"
	.sectionflags	@""
	.align	4


	//----- nvinfo : EIATTR_CUDA_API_VERSION
	.align		4
        /*0000*/ 	.byte	0x04, 0x37
        /*0002*/ 	.short	(.L_278 - .L_277)
.L_277:
        /*0004*/ 	.word	0x00000082


	//----- nvinfo : EIATTR_KPARAM_INFO
	.align		4
.L_278:
        /*0008*/ 	.byte	0x04, 0x17
        /*000a*/ 	.short	(.L_280 - .L_279)
.L_279:
        /*000c*/ 	.word	0x00000000
        /*0010*/ 	.short	0x0001
        /*0012*/ 	.short	0x0008
        /*0014*/ 	.byte	0x00, 0xf0, 0x41, 0x00


	//----- nvinfo : EIATTR_KPARAM_INFO
	.align		4
.L_280:
        /*0018*/ 	.byte	0x04, 0x17
        /*001a*/ 	.short	(.L_282 - .L_281)
.L_281:
        /*001c*/ 	.word	0x00000000
        /*0020*/ 	.short	0x0000
        /*0022*/ 	.short	0x0000
        /*0024*/ 	.byte	0x00, 0xf0, 0x21, 0x00


	//----- nvinfo : EIATTR_SPARSE_MMA_MASK
	.align		4
.L_282:
        /*0028*/ 	.byte	0x03, 0x50
        /*002a*/ 	.short	0x0000


	//----- nvinfo : EIATTR_MAXREG_COUNT
	.align		4
        /*002c*/ 	.byte	0x03, 0x1b
        /*002e*/ 	.short	0x00ff


	//----- nvinfo : EIATTR_MERCURY_ISA_VERSION
	.align		4
        /*0030*/ 	.byte	0x03, 0x5f
        /*0032*/ 	.short	0x0101


	//----- nvinfo : EIATTR_VRC_CTA_INIT_COUNT
	.align		4
        /*0034*/ 	.byte	0x02, 0x4a
	.zero		1
	.zero		1


	//----- nvinfo : EIATTR_EXIT_INSTR_OFFSETS
	.align		4
        /*0038*/ 	.byte	0x04, 0x1c
        /*003a*/ 	.short	(.L_284 - .L_283)


	//   ....[0]....
.L_283:
        /*003c*/ 	.word	0x00000130


	//   ....[1]....
        /*0040*/ 	.word	0x00000240


	//   ....[2]....
        /*0044*/ 	.word	0x00000270


	//----- nvinfo : EIATTR_MAX_THREADS
	.align		4
.L_284:
        /*0048*/ 	.byte	0x04, 0x05
        /*004a*/ 	.short	(.L_286 - .L_285)
.L_285:
        /*004c*/ 	.word	0x00000100
        /*0050*/ 	.word	0x00000001
        /*0054*/ 	.word	0x00000001


	//----- nvinfo : EIATTR_CBANK_PARAM_SIZE
	.align		4
.L_286:
        /*0058*/ 	.byte	0x03, 0x19
        /*005a*/ 	.short	0x0018


	//----- nvinfo : EIATTR_PARAM_CBANK
	.align		4
        /*005c*/ 	.byte	0x04, 0x0a
        /*005e*/ 	.short	(.L_288 - .L_287)
	.align		4
.L_287:
        /*0060*/ 	.word	index@(.nv.constant0._ZN3cub18CUB_300001_SM_10006detail8for_each13static_kernelINS2_12policy_hub_t12policy_500_tElN6thrust24THRUST_300001_SM_1000_NS8cuda_cub6__fill7functorINS7_6detail15normal_iteratorINS7_10device_ptrIfEEEEfEEEEvT0_T1_)
        /*0064*/ 	.short	0x0380
        /*0066*/ 	.short	0x0018


	//----- nvinfo : EIATTR_SW_WAR
	.align		4
.L_288:
        /*0068*/ 	.byte	0x04, 0x36
        /*006a*/ 	.short	(.L_290 - .L_289)
.L_289:
        /*006c*/ 	.word	0x00000008
.L_290:


//--------------------- .nv.info._ZN3cub18CUB_300001_SM_10006detail8for_each13static_kernelINS2_12policy_hub_t12policy_500_tEmN6thrust24THRUST_300001_SM_1000_NS8cuda_cub20__uninitialized_fill7functorINS7_10device_ptrIfEEfEEEEvT0_T1_ --------------------------
	.section	.nv.info._ZN3cub18CUB_300001_SM_10006detail8for_each13static_kernelINS2_12policy_hub_t12policy_500_tEmN6thrust24THRUST_300001_SM_1000_NS8cuda_cub20__uninitialized_fill7functorINS7_10device_ptrIfEEfEEEEvT0_T1_,"",@"SHT_CUDA_INFO"
	.sectionflags	@""
	.align	4


	//----- nvinfo : EIATTR_CUDA_API_VERSION
	.align		4
        /*0000*/ 	.byte	0x04, 0x37
        /*0002*/ 	.short	(.L_292 - .L_291)
.L_291:
        /*0004*/ 	.word	0x00000082


	//----- nvinfo : EIATTR_KPARAM_INFO
	.align		4
.L_292:
        /*0008*/ 	.byte	0x04, 0x17
        /*000a*/ 	.short	(.L_294 - .L_293)
.L_293:
        /*000c*/ 	.word	0x00000000
        /*0010*/ 	.short	0x0001
        /*0012*/ 	.short	0x0008
        /*0014*/ 	.byte	0x00, 0xf0, 0x41, 0x00


	//----- nvinfo : EIATTR_KPARAM_INFO
	.align		4
.L_294:
        /*0018*/ 	.byte	0x04, 0x17
        /*001a*/ 	.short	(.L_296 - .L_295)
.L_295:
        /*001c*/ 	.word	0x00000000
        /*0020*/ 	.short	0x0000
        /*0022*/ 	.short	0x0000
        /*0024*/ 	.byte	0x00, 0xf0, 0x21, 0x00


	//----- nvinfo : EIATTR_SPARSE_MMA_MASK
	.align		4
.L_296:
        /*0028*/ 	.byte	0x03, 0x50
        /*002a*/ 	.short	0x0000


	//----- nvinfo : EIATTR_MAXREG_COUNT
	.align		4
        /*002c*/ 	.byte	0x03, 0x1b
        /*002e*/ 	.short	0x00ff


	//----- nvinfo : EIATTR_MERCURY_ISA_VERSION
	.align		4
        /*0030*/ 	.byte	0x03, 0x5f
        /*0032*/ 	.short	0x0101


	//----- nvinfo : EIATTR_VRC_CTA_INIT_COUNT
	.align		4
        /*0034*/ 	.byte	0x02, 0x4a
	.zero		1
	.zero		1


	//----- nvinfo : EIATTR_EXIT_INSTR_OFFSETS
	.align		4
        /*0038*/ 	.byte	0x04, 0x1c
        /*003a*/ 	.short	(.L_298 - .L_297)


	//   ....[0]....
.L_297:
        /*003c*/ 	.word	0x00000130


	//   ....[1]....
        /*0040*/ 	.word	0x00000230


	//   ....[2]....
        /*0044*/ 	.word	0x00000260


	//----- nvinfo : EIATTR_MAX_THREADS
	.align		4
.L_298:
        /*0048*/ 	.byte	0x04, 0x05
        /*004a*/ 	.short	(.L_300 - .L_299)
.L_299:
        /*004c*/ 	.word	0x00000100
        /*0050*/ 	.word	0x00000001
        /*0054*/ 	.word	0x00000001


	//----- nvinfo : EIATTR_CBANK_PARAM_SIZE
	.align		4
.L_300:
        /*0058*/ 	.byte	0x03, 0x19
        /*005a*/ 	.short	0x0018


	//----- nvinfo : EIATTR_PARAM_CBANK
	.align		4
        /*005c*/ 	.byte	0x04, 0x0a
        /*005e*/ 	.short	(.L_302 - .L_301)
	.align		4
.L_301:
        /*0060*/ 	.word	index@(.nv.constant0._ZN3cub18CUB_300001_SM_10006detail8for_each13static_kernelINS2_12policy_hub_t12policy_500_tEmN6thrust24THRUST_300001_SM_1000_NS8cuda_cub20__uninitialized_fill7functorINS7_10device_ptrIfEEfEEEEvT0_T1_)
        /*0064*/ 	.short	0x0380
        /*0066*/ 	.short	0x0018


	//----- nvinfo : EIATTR_SW_WAR
	.align		4
.L_302:
        /*0068*/ 	.byte	0x04, 0x36
        /*006a*/ 	.short	(.L_304 - .L_303)
.L_303:
        /*006c*/ 	.word	0x00000008
.L_304:


//--------------------- .nv.info._ZN3cub18CUB_300001_SM_10006detail8for_each13static_kernelINS2_12policy_hub_t12policy_500_tEmN6thrust24THRUST_300001_SM_1000_NS8cuda_cub6__fill7functorINS7_6detail15normal_iteratorINS7_10device_ptrIfEEEEfEEEEvT0_T1_ --------------------------
	.section	.nv.info._ZN3cub18CUB_300001_SM_10006detail8for_each13static_kernelINS2_12policy_hub_t12policy_500_tEmN6thrust24THRUST_300001_SM_1000_NS8cuda_cub6__fill7functorINS7_6detail15normal_iteratorINS7_10device_ptrIfEEEEfEEEEvT0_T1_,"",@"SHT_CUDA_INFO"
	.sectionflags	@""
	.align	4


	//----- nvinfo : EIATTR_CUDA_API_VERSION
	.align		4
        /*0000*/ 	.byte	0x04, 0x37
        /*0002*/ 	.short	(.L_306 - .L_305)
.L_305:
        /*0004*/ 	.word	0x00000082


	//----- nvinfo : EIATTR_KPARAM_INFO
	.align		4
.L_306:
        /*0008*/ 	.byte	0x04, 0x17
        /*000a*/ 	.short	(.L_308 - .L_307)
.L_307:
        /*000c*/ 	.word	0x00000000
        /*0010*/ 	.short	0x0001
        /*0012*/ 	.short	0x0008
        /*0014*/ 	.byte	0x00, 0xf0, 0x41, 0x00


	//----- nvinfo : EIATTR_KPARAM_INFO
	.align		4
.L_308:
        /*0018*/ 	.byte	0x04, 0x17
        /*001a*/ 	.short	(.L_310 - .L_309)
.L_309:
        /*001c*/ 	.word	0x00000000
        /*0020*/ 	.short	0x0000
        /*0022*/ 	.short	0x0000
        /*0024*/ 	.byte	0x00, 0xf0, 0x21, 0x00


	//----- nvinfo : EIATTR_SPARSE_MMA_MASK
	.align		4
.L_310:
        /*0028*/ 	.byte	0x03, 0x50
        /*002a*/ 	.short	0x0000


	//----- nvinfo : EIATTR_MAXREG_COUNT
	.align		4
        /*002c*/ 	.byte	0x03, 0x1b
        /*002e*/ 	.short	0x00ff


	//----- nvinfo : EIATTR_MERCURY_ISA_VERSION
	.align		4
        /*0030*/ 	.byte	0x03, 0x5f
        /*0032*/ 	.short	0x0101


	//----- nvinfo : EIATTR_VRC_CTA_INIT_COUNT
	.align		4
        /*0034*/ 	.byte	0x02, 0x4a
	.zero		1
	.zero		1


	//----- nvinfo : EIATTR_EXIT_INSTR_OFFSETS
	.align		4
        /*0038*/ 	.byte	0x04, 0x1c
        /*003a*/ 	.short	(.L_312 - .L_311)


	//   ....[0]....
.L_311:
        /*003c*/ 	.word	0x00000130


	//   ....[1]....
        /*0040*/ 	.word	0x00000230


	//   ....[2]....
        /*0044*/ 	.word	0x00000260


	//----- nvinfo : EIATTR_MAX_THREADS
	.align		4
.L_312:
        /*0048*/ 	.byte	0x04, 0x05
        /*004a*/ 	.short	(.L_314 - .L_313)
.L_313:
        /*004c*/ 	.word	0x00000100
        /*0050*/ 	.word	0x00000001
        /*0054*/ 	.word	0x00000001


	//----- nvinfo : EIATTR_CBANK_PARAM_SIZE
	.align		4
.L_314:
        /*0058*/ 	.byte	0x03, 0x19
        /*005a*/ 	.short	0x0018


	//----- nvinfo : EIATTR_PARAM_CBANK
	.align		4
        /*005c*/ 	.byte	0x04, 0x0a
        /*005e*/ 	.short	(.L_316 - .L_315)
	.align		4
.L_315:
        /*0060*/ 	.word	index@(.nv.constant0._ZN3cub18CUB_300001_SM_10006detail8for_each13static_kernelINS2_12policy_hub_t12policy_500_tEmN6thrust24THRUST_300001_SM_1000_NS8cuda_cub6__fill7functorINS7_6detail15normal_iteratorINS7_10device_ptrIfEEEEfEEEEvT0_T1_)
        /*0064*/ 	.short	0x0380
        /*0066*/ 	.short	0x0018


	//----- nvinfo : EIATTR_SW_WAR
	.align		4
.L_316:
        /*0068*/ 	.byte	0x04, 0x36
        /*006a*/ 	.short	(.L_318 - .L_317)
.L_317:
        /*006c*/ 	.word	0x00000008
.L_318:


//--------------------- .nv.info._ZN3cub18CUB_300001_SM_10006detail8for_each13static_kernelINS2_12policy_hub_t12policy_500_tEmNS2_12op_wrapper_tImN6thrust24THRUST_300001_SM_1000_NS6detail23allocator_traits_detail24construct1_via_allocatorI23uninitialized_allocatorIfEEENS8_10device_ptrIfEEEEEEvT0_T1_ --------------------------
	.section	.nv.info._ZN3cub18CUB_300001_SM_10006detail8for_each13static_kernelINS2_12policy_hub_t12policy_500_tEmNS2_12op_wrapper_tImN6thrust24THRUST_300001_SM_1000_NS6detail23allocator_traits_detail24construct1_via_allocatorI23uninitialized_allocatorIfEEENS8_10device_ptrIfEEEEEEvT0_T1_,"",@"SHT_CUDA_INFO"
	.sectionflags	@""
	.align	4


	//----- nvinfo : EIATTR_CUDA_API_VERSION
	.align		4
        /*0000*/ 	.byte	0x04, 0x37
        /*0002*/ 	.short	(.L_320 - .L_319)
.L_319:
        /*0004*/ 	.word	0x00000082


	//----- nvinfo : EIATTR_KPARAM_INFO
	.align		4
.L_320:
        /*0008*/ 	.byte	0x04, 0x17
        /*000a*/ 	.short	(.L_322 - .L_321)
.L_321:
        /*000c*/ 	.word	0x00000000
        /*0010*/ 	.short	0x0001
        /*0012*/ 	.short	0x0008
        /*0014*/ 	.byte	0x00, 0xf0, 0x41, 0x00


	//----- nvinfo : EIATTR_KPARAM_INFO
	.align		4
.L_322:
        /*0018*/ 	.byte	0x04, 0x17
        /*001a*/ 	.short	(.L_324 - .L_323)
.L_323:
        /*001c*/ 	.word	0x00000000
        /*0020*/ 	.short	0x0000
        /*0022*/ 	.short	0x0000
        /*0024*/ 	.byte	0x00, 0xf0, 0x21, 0x00


	//----- nvinfo : EIATTR_SPARSE_MMA_MASK
	.align		4
.L_324:
        /*0028*/ 	.byte	0x03, 0x50
        /*002a*/ 	.short	0x0000


	//----- nvinfo : EIATTR_MAXREG_COUNT
	.align		4
        /*002c*/ 	.byte	0x03, 0x1b
        /*002e*/ 	.short	0x00ff


	//----- nvinfo : EIATTR_MERCURY_ISA_VERSION
	.align		4
        /*0030*/ 	.byte	0x03, 0x5f
        /*0032*/ 	.short	0x0101


	//----- nvinfo : EIATTR_VRC_CTA_INIT_COUNT
	.align		4
        /*0034*/ 	.byte	0x02, 0x4a
	.zero		1
	.zero		1


	//----- nvinfo : EIATTR_EXIT_INSTR_OFFSETS
	.align		4
        /*0038*/ 	.byte	0x04, 0x1c
        /*003a*/ 	.short	(.L_326 - .L_325)


	//   ....[0]....
.L_325:
        /*003c*/ 	.word	0x00000010


	//----- nvinfo : EIATTR_MAX_THREADS
	.align		4
.L_326:
        /*0040*/ 	.byte	0x04, 0x05
        /*0042*/ 	.short	(.L_328 - .L_327)
.L_327:
        /*0044*/ 	.word	0x00000100
        /*0048*/ 	.word	0x00000001
        /*004c*/ 	.word	0x00000001


	//----- nvinfo : EIATTR_CBANK_PARAM_SIZE
	.align		4
.L_328:
        /*0050*/ 	.byte	0x03, 0x19
        /*0052*/ 	.short	0x0018


	//----- nvinfo : EIATTR_PARAM_CBANK
	.align		4
        /*0054*/ 	.byte	0x04, 0x0a
        /*0056*/ 	.short	(.L_330 - .L_329)
	.align		4
.L_329:
        /*0058*/ 	.word	index@(.nv.constant0._ZN3cub18CUB_300001_SM_10006detail8for_each13static_kernelINS2_12policy_hub_t12policy_500_tEmNS2_12op_wrapper_tImN6thrust24THRUST_300001_SM_1000_NS6detail23allocator_traits_detail24construct1_via_allocatorI23uninitialized_allocatorIfEEENS8_10device_ptrIfEEEEEEvT0_T1_)
        /*005c*/ 	.short	0x0380
        /*005e*/ 	.short	0x0018


	//----- nvinfo : EIATTR_SW_WAR
	.align		4
.L_330:
        /*0060*/ 	.byte	0x04, 0x36
        /*0062*/ 	.short	(.L_332 - .L_331)
.L_331:
        /*0064*/ 	.word	0x00000008
.L_332:


//--------------------- .nv.info._ZN3cub18CUB_300001_SM_10006detail11EmptyKernelIvEEvv --------------------------
	.section	.nv.info._ZN3cub18CUB_300001_SM_10006detail11EmptyKernelIvEEvv,"",@"SHT_CUDA_INFO"
	.sectionflags	@""
	.align	4


	//----- nvinfo : EIATTR_CUDA_API_VERSION
	.align		4
        /*0000*/ 	.byte	0x04, 0x37
        /*0002*/ 	.short	(.L_334 - .L_333)
.L_333:
        /*0004*/ 	.word	0x00000082


	//----- nvinfo : EIATTR_SPARSE_MMA_MASK
	.align		4
.L_334:
        /*0008*/ 	.byte	0x03, 0x50
        /*000a*/ 	.short	0x0000


	//----- nvinfo : EIATTR_MAXREG_COUNT
	.align		4
        /*000c*/ 	.byte	0x03, 0x1b
        /*000e*/ 	.short	0x00ff


	//----- nvinfo : EIATTR_MERCURY_ISA_VERSION
	.align		4
        /*0010*/ 	.byte	0x03, 0x5f
        /*0012*/ 	.short	0x0101


	//----- nvinfo : EIATTR_VRC_CTA_INIT_COUNT
	.align		4
        /*0014*/ 	.byte	0x02, 0x4a
	.zero		1
	.zero		1


	//----- nvinfo : EIATTR_EXIT_INSTR_OFFSETS
	.align		4
        /*0018*/ 	.byte	0x04, 0x1c
        /*001a*/ 	.short	(.L_336 - .L_335)


	//   ....[0]....
.L_335:
        /*001c*/ 	.word	0x00000010


	//----- nvinfo : EIATTR_SW_WAR
	.align		4
.L_336:
        /*0020*/ 	.byte	0x04, 0x36
        /*0022*/ 	.short	(.L_338 - .L_337)
.L_337:
        /*0024*/ 	.word	0x00000008
.L_338:


//--------------------- .nv.callgraph             --------------------------
	.section	.nv.callgraph,"",@"SHT_CUDA_CALLGRAPH"
	.align	4
	.sectionentsize	8
	.align		4
        /*0000*/ 	.word	0x00000000
	.align		4
        /*0004*/ 	.word	0xffffffff
	.align		4
        /*0008*/ 	.word	0x00000000
	.align		4
        /*000c*/ 	.word	0xfffffffe
	.align		4
        /*0010*/ 	.word	0x00000000
	.align		4
        /*0014*/ 	.word	0xfffffffd
	.align		4
        /*0018*/ 	.word	0x00000000
	.align		4
        /*001c*/ 	.word	0xfffffffc


//--------------------- .nv.constant4             --------------------------
	.section	.nv.constant4,"a",@progbits
	.align	8
	.align		8
.nv.constant4:
        /*0000*/ 	.dword	_ZN30_INTERNAL_27797ba6_4_k_cu_main4cuda3std3__45__cpo5beginE
	.align		8
        /*0008*/ 	.dword	_ZN30_INTERNAL_27797ba6_4_k_cu_main4cuda3std3__45__cpo3endE
	.align		8
        /*0010*/ 	.dword	_ZN30_INTERNAL_27797ba6_4_k_cu_main4cuda3std3__45__cpo6cbeginE
	.align		8
        /*0018*/ 	.dword	_ZN30_INTERNAL_27797ba6_4_k_cu_main4cuda3std3__45__cpo4cendE
	.align		8
        /*0020*/ 	.dword	_ZN30_INTERNAL_27797ba6_4_k_cu_main4cuda3std3__45__cpo6rbeginE
	.align		8
        /*0028*/ 	.dword	_ZN30_INTERNAL_27797ba6_4_k_cu_main4cuda3std3__45__cpo4rendE
	.align		8
        /*0030*/ 	.dword	_ZN30_INTERNAL_27797ba6_4_k_cu_main4cuda3std3__45__cpo7crbeginE
	.align		8
        /*0038*/ 	.dword	_ZN30_INTERNAL_27797ba6_4_k_cu_main4cuda3std3__45__cpo5crendE
	.align		8
        /*0040*/ 	.dword	_ZN30_INTERNAL_27797ba6_4_k_cu_main4cuda3std3__432_GLOBAL__N__27797ba6_4_k_cu_main6ignoreE
	.align		8
        /*0048*/ 	.dword	_ZN30_INTERNAL_27797ba6_4_k_cu_main4cuda3std3__419piecewise_constructE
	.align		8
        /*0050*/ 	.dword	_ZN30_INTERNAL_27797ba6_4_k_cu_main4cuda3std3__48in_placeE
	.align		8
        /*0058*/ 	.dword	_ZN30_INTERNAL_27797ba6_4_k_cu_main4cuda3std3__420unreachable_sentinelE
	.align		8
        /*0060*/ 	.dword	_ZN30_INTERNAL_27797ba6_4_k_cu_main4cuda3std3__47nulloptE
	.align		8
        /*0068*/ 	.dword	_ZN30_INTERNAL_27797ba6_4_k_cu_main4cuda3std3__48unexpectE
	.align		8
        /*0070*/ 	.dword	_ZN30_INTERNAL_27797ba6_4_k_cu_main4cuda3std6ranges3__45__cpo4swapE
	.align		8
        /*0078*/ 	.dword	_ZN30_INTERNAL_27797ba6_4_k_cu_main4cuda3std6ranges3__45__cpo9iter_moveE
	.align		8
        /*0080*/ 	.dword	_ZN30_INTERNAL_27797ba6_4_k_cu_main4cuda3std6ranges3__45__cpo5beginE
	.align		8
        /*0088*/ 	.dword	_ZN30_INTERNAL_27797ba6_4_k_cu_main4cuda3std6ranges3__45__cpo3endE
	.align		8
        /*0090*/ 	.dword	_ZN30_INTERNAL_27797ba6_4_k_cu_main4cuda3std6ranges3__45__cpo6cbeginE
	.align		8
        /*0098*/ 	.dword	_ZN30_INTERNAL_27797ba6_4_k_cu_main4cuda3std6ranges3__45__cpo4cendE
	.align		8
        /*00a0*/ 	.dword	_ZN30_INTERNAL_27797ba6_4_k_cu_main4cuda3std6ranges3__45__cpo7advanceE
	.align		8
        /*00a8*/ 	.dword	_ZN30_INTERNAL_27797ba6_4_k_cu_main4cuda3std6ranges3__45__cpo9iter_swapE
	.align		8
        /*00b0*/ 	.dword	_ZN30_INTERNAL_27797ba6_4_k_cu_main4cuda3std6ranges3__45__cpo4nextE
	.align		8
        /*00b8*/ 	.dword	_ZN30_INTERNAL_27797ba6_4_k_cu_main4cuda3std6ranges3__45__cpo4prevE
	.align		8
        /*00c0*/ 	.dword	_ZN30_INTERNAL_27797ba6_4_k_cu_main4cuda3std6ranges3__45__cpo4dataE
	.align		8
        /*00c8*/ 	.dword	_ZN30_INTERNAL_27797ba6_4_k_cu_main4cuda3std6ranges3__45__cpo5cdataE
	.align		8
        /*00d0*/ 	.dword	_ZN30_INTERNAL_27797ba6_4_k_cu_main4cuda3std6ranges3__45__cpo4sizeE
	.align		8
        /*00d8*/ 	.dword	_ZN30_INTERNAL_27797ba6_4_k_cu_main4cuda3std6ranges3__45__cpo5ssizeE
	.align		8
        /*00e0*/ 	.dword	_ZN30_INTERNAL_27797ba6_4_k_cu_main4cuda3std6ranges3__45__cpo8distanceE
	.align		8
        /*00e8*/ 	.dword	_ZN30_INTERNAL_27797ba6_4_k_cu_main6thrust24THRUST_300001_SM_1000_NS8cuda_cub3parE
	.align		8
        /*00f0*/ 	.dword	_ZN30_INTERNAL_27797ba6_4_k_cu_main6thrust24THRUST_300001_SM_1000_NS8cuda_cub10par_nosyncE
	.align		8
        /*00f8*/ 	.dword	_ZN30_INTERNAL_27797ba6_4_k_cu_main6thrust24THRUST_300001_SM_1000_NS6system6detail10sequential3seqE
	.align		8
        /*0100*/ 	.dword	_ZN30_INTERNAL_27797ba6_4_k_cu_main6thrust24THRUST_300001_SM_1000_NS12placeholders2_1E
	.align		8
        /*0108*/ 	.dword	_ZN30_INTERNAL_27797ba6_4_k_cu_main6thrust24THRUST_300001_SM_1000_NS12placeholders2_2E
	.align		8
        /*0110*/ 	.dword	_ZN30_INTERNAL_27797ba6_4_k_cu_main6thrust24THRUST_300001_SM_1000_NS12placeholders2_3E
	.align		8
        /*0118*/ 	.dword	_ZN30_INTERNAL_27797ba6_4_k_cu_main6thrust24THRUST_300001_SM_1000_NS12placeholders2_4E
	.align		8
        /*0120*/ 	.dword	_ZN30_INTERNAL_27797ba6_4_k_cu_main6thrust24THRUST_300001_SM_1000_NS12placeholders2_5E
	.align		8
        /*0128*/ 	.dword	_ZN30_INTERNAL_27797ba6_4_k_cu_main6thrust24THRUST_300001_SM_1000_NS12placeholders2_6E
	.align		8
        /*0130*/ 	.dword	_ZN30_INTERNAL_27797ba6_4_k_cu_main6thrust24THRUST_300001_SM_1000_NS12placeholders2_7E
	.align		8
        /*0138*/ 	.dword	_ZN30_INTERNAL_27797ba6_4_k_cu_main6thrust24THRUST_300001_SM_1000_NS12placeholders2_8E
	.align		8
        /*0140*/ 	.dword	_ZN30_INTERNAL_27797ba6_4_k_cu_main6thrust24THRUST_300001_SM_1000_NS12placeholders2_9E
	.align		8
        /*0148*/ 	.dword	_ZN30_INTERNAL_27797ba6_4_k_cu_main6thrust24THRUST_300001_SM_1000_NS12placeholders3_10E
	.align		8
        /*0150*/ 	.dword	_ZN30_INTERNAL_27797ba6_4_k_cu_main6thrust24THRUST_300001_SM_1000_NS3seqE


//--------------------- .text._ZN3cub18CUB_300001_SM_10006detail6reduce28DeviceReduceSingleTileKernelINS2_10policy_hubIN4cuda3std3__45tupleIJblEEEyN6thrust24THRUST_300001_SM_1000_NS8cuda_cub9__find_if7functorIS9_EEE10Policy1000EPS9_SI_iSF_S9_S9_NS7_10__identityEEEvT0_T1_T2_T3_T4_T6_ --------------------------
	.section	.text._ZN3cub18CUB_300001_SM_10006detail6reduce28DeviceReduceSingleTileKernelINS2_10policy_hubIN4cuda3std3__45tupleIJblEEEyN6thrust24THRUST_300001_SM_1000_NS8cuda_cub9__find_if7functorIS9_EEE10Policy1000EPS9_SI_iSF_S9_S9_NS7_10__identityEEEvT0_T1_T2_T3_T4_T6_,"ax",@progbits
	.align	128
        .global         _ZN3cub18CUB_300001_SM_10006detail6reduce28DeviceReduceSingleTileKernelINS2_10policy_hubIN4cuda3std3__45tupleIJblEEEyN6thrust24THRUST_300001_SM_1000_NS8cuda_cub9__find_if7functorIS9_EEE10Policy1000EPS9_SI_iSF_S9_S9_NS7_10__identityEEEvT0_T1_T2_T3_T4_T6_
        .type           _ZN3cub18CUB_300001_SM_10006detail6reduce28DeviceReduceSingleTileKernelINS2_10policy_hubIN4cuda3std3__45tupleIJblEEEyN6thrust24THRUST_300001_SM_1000_NS8cuda_cub9__find_if7functorIS9_EEE10Policy1000EPS9_SI_iSF_S9_S9_NS7_10__identityEEEvT0_T1_T2_T3_T4_T6_,@function
        .size           _ZN3cub18CUB_300001_SM_10006detail6reduce28DeviceReduceSingleTileKernelINS2_10policy_hubIN4cuda3std3__45tupleIJblEEEyN6thrust24THRUST_300001_SM_1000_NS8cuda_cub9__find_if7functorIS9_EEE10Policy1000EPS9_SI_iSF_S9_S9_NS7_10__identityEEEvT0_T1_T2_T3_T4_T6_,(.L_x_422 - _ZN3cub18CUB_300001_SM_10006detail6reduce28DeviceReduceSingleTileKernelINS2_10policy_hubIN4cuda3std3__45tupleIJblEEEyN6thrust24THRUST_300001_SM_1000_NS8cuda_cub9__find_if7functorIS9_EEE10Policy1000EPS9_SI_iSF_S9_S9_NS7_10__identityEEEvT0_T1_T2_T3_T4_T6_)
        .other          _ZN3cub18CUB_300001_SM_10006detail6reduce28DeviceReduceSingleTileKernelINS2_10policy_hubIN4cuda3std3__45tupleIJblEEEyN6thrust24THRUST_300001_SM_1000_NS8cuda_cub9__find_if7functorIS9_EEE10Policy1000EPS9_SI_iSF_S9_S9_NS7_10__identityEEEvT0_T1_T2_T3_T4_T6_,@"STO_CUDA_ENTRY STV_DEFAULT"
_ZN3cub18CUB_300001_SM_10006detail6reduce28DeviceReduceSingleTileKernelINS2_10policy_hubIN4cuda3std3__45tupleIJblEEEyN6thrust24THRUST_300001_SM_1000_NS8cuda_cub9__find_if7functorIS9_EEE10Policy1000EPS9_SI_iSF_S9_S9_NS7_10__identityEEEvT0_T1_T2_T3_T4_T6_:
.text._ZN3cub18CUB_300001_SM_10006detail6reduce28DeviceReduceSingleTileKernelINS2_10policy_hubIN4cuda3std3__45tupleIJblEEEyN6thrust24THRUST_300001_SM_1000_NS8cuda_cub9__find_if7functorIS9_EEE10Policy1000EPS9_SI_iSF_S9_S9_NS7_10__identityEEEvT0_T1_T2_T3_T4_T6_:
[----:B------:R-:W-:Y:S01]  /*0000*/  LDC R1, c[0x0][0x37c] ;  /* 0x0000df00ff017b82 */ /* 0x000fe20000000800 */
[----:B------:R-:W0:Y:S07]  /*0010*/  LDCU UR4, c[0x0][0x390] ;  /* 0x00007200ff0477ac */ /* 0x000e2e0008000800 */
[----:B------:R-:W1:Y:S01]  /*0020*/  LDC.U8 R0, c[0x0][0x398] ;  /* 0x0000e600ff007b82 */ /* 0x000e620000000000 */
[----:B------:R-:W2:Y:S01]  /*0030*/  LDCU.64 UR8, c[0x0][0x358] ;  /* 0x00006b00ff0877ac */ /* 0x000ea20008000a00 */
[----:B0-----:R-:W-:-:S09]  /*0040*/  UISETP.NE.AND UP0, UPT, UR4, URZ, UPT ;  /* 0x000000ff0400728c */ /* 0x001fd2000bf05270 */
[----:B--2---:R-:W-:Y:S05]  /*0050*/  BRA.U UP0, `(.L_x_0) ;  /* 0x0000000100207547 */ /* 0x004fea000b800000 */
[----:B------:R-:W0:Y:S02]  /*0060*/  S2R R2, SR_TID.X ;  /* 0x0000000000027919 */ /* 0x000e240000002100 */
[----:B0-----:R-:W-:-:S13]  /*0070*/  ISETP.NE.AND P0, PT, R2, RZ, PT ;  /* 0x000000ff0200720c */ /* 0x001fda0003f05270 */
[----:B------:R-:W-:Y:S05]  /*0080*/  @P0 EXIT ;  /* 0x000000000000094d */ /* 0x000fea0003800000 */
[----:B------:R-:W1:Y:S08]  /*0090*/  LDC.64 R2, c[0x0][0x388] ;  /* 0x0000e200ff027b82 */ /* 0x000e700000000a00 */
[----:B------:R-:W0:Y:S01]  /*00a0*/  LDC.64 R4, c[0x0][0x3a0] ;  /* 0x0000e800ff047b82 */ /* 0x000e220000000a00 */
[----:B-1----:R-:W-:Y:S04]  /*00b0*/  STG.E.U8 desc[UR8][R2.64], R0 ;  /* 0x0000000002007986 */ /* 0x002fe8000c101108 */
[----:B0-----:R-:W-:Y:S01]  /*00c0*/  STG.E.64 desc[UR8][R2.64+0x8], R4 ;  /* 0x0000080402007986 */ /* 0x001fe2000c101b08 */
[----:B------:R-:W-:Y:S05]  /*00d0*/  EXIT ;  /* 0x000000000000794d */ /* 0x000fea0003800000 */
.L_x_0:
[----:B------:R-:W-:Y:S01]  /*00e0*/  UISETP.GT.AND UP0, UPT, UR4, 0x3ff, UPT ;  /* 0x000003ff0400788c */ /* 0x000fe2000bf04270 */
[----:B------:R-:W-:Y:S08]  /*00f0*/  BSSY.RECONVERGENT B0, `(.L_x_1) ;  /* 0x00003d8000007945 */ /* 0x000ff00003800200 */
[----:B------:R-:W-:Y:S05]  /*0100*/  BRA.U UP0, `(.L_x_2) ;  /* 0x0000002100e47547 */ /* 0x000fea000b800000 */
[----:B------:R-:W0:Y:S01]  /*0110*/  S2R R5, SR_TID.X ;  /* 0x0000000000057919 */ /* 0x000e220000002100 */
[----:B------:R-:W-:Y:S01]  /*0120*/  BSSY.RECONVERGENT B1, `(.L_x_3) ;  /* 0x000000b000017945 */ /* 0x000fe20003800200 */
[----:B------:R-:W-:Y:S02]  /*0130*/  PRMT R4, RZ, 0x7610, R4 ;  /* 0x00007610ff047816 */ /* 0x000fe40000000004 */
[----:B------:R-:W-:Y:S02]  /*0140*/  CS2R R2, SRZ ;  /* 0x0000000000027805 */ /* 0x000fe4000001ff00 */
[----:B0-----:R-:W-:Y:S01]  /*0150*/  ISETP.GE.AND P0, PT, R5, UR4, PT ;  /* 0x0000000405007c0c */ /* 0x001fe2000bf06270 */
[----:B------:R-:W-:-:S12]  /*0160*/  IMAD.MOV.U32 R9, RZ, RZ, R5 ;  /* 0x000000ffff097224 */ /* 0x000fd800078e0005 */
[----:B------:R-:W-:Y:S05]  /*0170*/  @P0 BRA `(.L_x_4) ;  /* 0x0000000000140947 */ /* 0x000fea0003800000 */
[----:B------:R-:W0:Y:S02]  /*0180*/  LDC.64 R6, c[0x0][0x380] ;  /* 0x0000e000ff067b82 */ /* 0x000e240000000a00 */
[----:B0-----:R-:W-:-:S05]  /*0190*/  IMAD.WIDE.U32 R6, R5, 0x10, R6 ;  /* 0x0000001005067825 */ /* 0x001fca00078e0006 */
[----:B------:R0:W5:Y:S04]  /*01a0*/  LDG.E.U16.CONSTANT R4, desc[UR8][R6.64] ;  /* 0x0000000806047981 */ /* 0x000168000c1e9500 */
[----:B------:R0:W5:Y:S01]  /*01b0*/  LDG.E.64.CONSTANT R2, desc[UR8][R6.64+0x8] ;  /* 0x0000080806027981 */ /* 0x000162000c1e9b00 */
[----:B------:R-:W-:-:S07]  /*01c0*/  VIADD R9, R5, 0x100 ;  /* 0x0000010005097836 */ /* 0x000fce0000000000 */
.L_x_4:
[----:B------:R-:W-:Y:S05]  /*01d0*/  BSYNC.RECONVERGENT B1 ;  /* 0x0000000000017941 */ /* 0x000fea0003800200 */
.L_x_3:
[----:B------:R-:W-:Y:S01]  /*01e0*/  ISETP.GE.AND P0, PT, R9, UR4, PT ;  /* 0x0000000409007c0c */ /* 0x000fe2000bf06270 */
[----:B------:R-:W-:-:S12]  /*01f0*/  BSSY.RECONVERGENT B1, `(.L_x_5) ;  /* 0x0000058000017945 */ /* 0x000fd80003800200 */
[----:B------:R-:W-:Y:S05]  /*0200*/  @P0 BRA `(.L_x_6) ;  /* 0x0000000400580947 */ /* 0x000fea0003800000 */
[----:B------:R-:W-:Y:S01]  /*0210*/  LOP3.LUT R8, RZ, R9, RZ, 0x33, !PT ;  /* 0x00000009ff087212 */ /* 0x000fe200078e33ff */
[----:B0-----:R-:W0:Y:S01]  /*0220*/  LDC.64 R6, c[0x0][0x380] ;  /* 0x0000e000ff067b82 */ /* 0x001e220000000a00 */
[----:B------:R-:W-:Y:S03]  /*0230*/  BSSY.RECONVERGENT B2, `(.L_x_7) ;  /* 0x0000020000027945 */ /* 0x000fe60003800200 */
[----:B------:R-:W-:-:S05]  /*0240*/  VIADD R8, R8, UR4 ;  /* 0x0000000408087c36 */ /* 0x000fca0008000000 */
[C---:B------:R-:W-:Y:S02]  /*0250*/  LOP3.LUT R10, R8.reuse, 0x300, RZ, 0xc0, !PT ;  /* 0x00000300080a7812 */ /* 0x040fe400078ec0ff */
[----:B------:R-:W-:Y:S02]  /*0260*/  ISETP.GE.U32.AND P1, PT, R8, 0x300, PT ;  /* 0x000003000800780c */ /* 0x000fe40003f26070 */
[----:B------:R-:W-:-:S13]  /*0270*/  ISETP.NE.AND P0, PT, R10, 0x300, PT ;  /* 0x000003000a00780c */ /* 0x000fda0003f05270 */
[----:B------:R-:W-:Y:S05]  /*0280*/  @!P0 BRA `(.L_x_8) ;  /* 0x0000000000688947 */ /* 0x000fea0003800000 */
[----:B------:R-:W2:Y:S01]  /*0290*/  LDC.64 R10, c[0x0][0x380] ;  /* 0x0000e000ff0a7b82 */ /* 0x000ea20000000a00 */
[----:B------:R-:W-:-:S04]  /*02a0*/  LEA.HI R8, R8, 0x1, RZ, 0x18 ;  /* 0x0000000108087811 */ /* 0x000fc800078fc0ff */
[----:B------:R-:W-:-:S05]  /*02b0*/  LOP3.LUT R8, R8, 0x3, RZ, 0xc0, !PT ;  /* 0x0000000308087812 */ /* 0x000fca00078ec0ff */
[----:B------:R-:W-:Y:S02]  /*02c0*/  IMAD.MOV R8, RZ, RZ, -R8 ;  /* 0x000000ffff087224 */ /* 0x000fe400078e0a08 */
[----:B--2---:R-:W-:-:S04]  /*02d0*/  IMAD.WIDE.U32 R10, R9, 0x10, R10 ;  /* 0x00000010090a7825 */ /* 0x004fc800078e000a */
[----:B------:R-:W-:Y:S02]  /*02e0*/  IMAD.MOV.U32 R15, RZ, RZ, R10 ;  /* 0x000000ffff0f7224 */ /* 0x000fe400078e000a */
[----:B------:R-:W-:-:S07]  /*02f0*/  IMAD.MOV.U32 R13, RZ, RZ, R11 ;  /* 0x000000ffff0d7224 */ /* 0x000fce00078e000b */
.L_x_9:
[----:B------:R-:W-:-:S05]  /*0300*/  IMAD.MOV.U32 R12, RZ, RZ, R15 ;  /* 0x000000ffff0c7224 */ /* 0x000fca00078e000f */
[----:B------:R-:W2:Y:S04]  /*0310*/  LDG.E.U16.CONSTANT R14, desc[UR8][R12.64] ;  /* 0x000000080c0e7981 */ /* 0x000ea8000c1e9500 */
[----:B------:R3:W4:Y:S01]  /*0320*/  LDG.E.64.CONSTANT R10, desc[UR8][R12.64+0x8] ;  /* 0x000008080c0a7981 */ /* 0x000722000c1e9b00 */
[----:B------:R-:W-:Y:S01]  /*0330*/  VIADD R8, R8, 0x1 ;  /* 0x0000000108087836 */ /* 0x000fe20000000000 */
[----:B-----5:R-:W-:Y:S01]  /*0340*/  LOP3.LUT P2, RZ, R4, 0xff, RZ, 0xc0, !PT ;  /* 0x000000ff04ff7812 */ /* 0x020fe2000784c0ff */
[----:B------:R-:W-:Y:S01]  /*0350*/  VIADD R9, R9, 0x100 ;  /* 0x0000010009097836 */ /* 0x000fe20000000000 */
[----:B------:R-:W-:Y:S02]  /*0360*/  IADD3 R15, P5, PT, R12, 0x1000, RZ ;  /* 0x000010000c0f7810 */ /* 0x000fe40007fbe0ff */
[----:B------:R-:W-:-:S03]  /*0370*/  ISETP.NE.AND P4, PT, R8, RZ, PT ;  /* 0x000000ff0800720c */ /* 0x000fc60003f85270 */
[----:B---3--:R-:W-:Y:S01]  /*0380*/  IMAD.X R13, RZ, RZ, R13, P5 ;  /* 0x000000ffff0d7224 */ /* 0x008fe200028e060d */
[----:B--2---:R-:W-:Y:S02]  /*0390*/  LOP3.LUT P3, RZ, R14, 0xff, RZ, 0xc0, !PT ;  /* 0x000000ff0eff7812 */ /* 0x004fe4000786c0ff */
[----:B----4-:R-:W-:-:S03]  /*03a0*/  ISETP.LT.U32.AND P0, PT, R10, R2, PT ;  /* 0x000000020a00720c */ /* 0x010fc60003f01070 */
[----:B------:R-:W-:Y:S02]  /*03b0*/  @P2 SEL R14, R4, 0x1, !P3 ;  /* 0x00000001040e2807 */ /* 0x000fe40005800000 */
[----:B------:R-:W-:Y:S02]  /*03c0*/  ISETP.LT.AND.EX P0, PT, R11, R3, PT, P0 ;  /* 0x000000030b00720c */ /* 0x000fe40003f01300 */
[----:B------:R-:W-:-:S04]  /*03d0*/  PRMT R4, R14, 0x7610, R4 ;  /* 0x000076100e047816 */ /* 0x000fc80000000004 */
[C---:B------:R-:W-:Y:S02]  /*03e0*/  @P3 SEL R2, R10.reuse, R2, P0 ;  /* 0x000000020a023207 */ /* 0x040fe40000000000 */
[C---:B------:R-:W-:Y:S02]  /*03f0*/  @P3 SEL R3, R11.reuse, R3, P0 ;  /* 0x000000030b033207 */ /* 0x040fe40000000000 */
[----:B------:R-:W-:Y:S02]  /*0400*/  SEL R2, R10, R2, !P2 ;  /* 0x000000020a027207 */ /* 0x000fe40005000000 */
[----:B------:R-:W-:Y:S01]  /*0410*/  SEL R3, R11, R3, !P2 ;  /* 0x000000030b037207 */ /* 0x000fe20005000000 */
[----:B------:R-:W-:Y:S06]  /*0420*/  @P4 BRA `(.L_x_9) ;  /* 0xfffffffc00b44947 */ /* 0x000fec000383ffff */
.L_x_8:
[----:B------:R-:W-:Y:S05]  /*0430*/  BSYNC.RECONVERGENT B2 ;  /* 0x0000000000027941 */ /* 0x000fea0003800200 */
.L_x_7:
[----:B------:R-:W-:Y:S05]  /*0440*/  @!P1 BRA `(.L_x_6) ;  /* 0x0000000000c89947 */ /* 0x000fea0003800000 */
.L_x_10:
[----:B0-----:R-:W-:-:S05]  /*0450*/  IMAD.WIDE R20, R9, 0x10, R6 ;  /* 0x0000001009147825 */ /* 0x001fca00078e0206 */
[----:B------:R-:W2:Y:S04]  /*0460*/  LDG.E.U16.CONSTANT R19, desc[UR8][R20.64] ;  /* 0x0000000814137981 */ /* 0x000ea8000c1e9500 */
[----:B------:R-:W3:Y:S04]  /*0470*/  LDG.E.64.CONSTANT R10, desc[UR8][R20.64+0x8] ;  /* 0x00000808140a7981 */ /* 0x000ee8000c1e9b00 */
[----:B------:R-:W4:Y:S04]  /*0480*/  LDG.E.U16.CONSTANT R22, desc[UR8][R20.64+0x1000] ;  /* 0x0010000814167981 */ /* 0x000f28000c1e9500 */
[----:B------:R-:W4:Y:S04]  /*0490*/  LDG.E.64.CONSTANT R12, desc[UR8][R20.64+0x1008] ;  /* 0x00100808140c7981 */ /* 0x000f28000c1e9b00 */
[----:B------:R-:W4:Y:S04]  /*04a0*/  LDG.E.U16.CONSTANT R18, desc[UR8][R20.64+0x2000] ;  /* 0x0020000814127981 */ /* 0x000f28000c1e9500 */
[----:B------:R-:W4:Y:S04]  /*04b0*/  LDG.E.64.CONSTANT R14, desc[UR8][R20.64+0x2008] ;  /* 0x00200808140e7981 */ /* 0x000f28000c1e9b00 */
[----:B------:R-:W4:Y:S04]  /*04c0*/  LDG.E.U16.CONSTANT R8, desc[UR8][R20.64+0x3000] ;  /* 0x0030000814087981 */ /* 0x000f28000c1e9500 */
[----:B------:R-:W4:Y:S01]  /*04d0*/  LDG.E.64.CONSTANT R16, desc[UR8][R20.64+0x3008] ;  /* 0x0030080814107981 */ /* 0x000f22000c1e9b00 */
[----:B-----5:R-:W-:Y:S01]  /*04e0*/  LOP3.LUT P2, RZ, R4, 0xff, RZ, 0xc0, !PT ;  /* 0x000000ff04ff7812 */ /* 0x020fe2000784c0ff */
[----:B------:R-:W-:-:S02]  /*04f0*/  IMAD.MOV.U32 R23, RZ, RZ, R3 ;  /* 0x000000ffff177224 */ /* 0x000fc400078e0003 */
[----:B------:R-:W-:Y:S01]  /*0500*/  VIADD R9, R9, 0x400 ;  /* 0x0000040009097836 */ /* 0x000fe20000000000 */
[----:B--2---:R-:W-:Y:S02]  /*0510*/  LOP3.LUT P1, RZ, R19, 0xff, RZ, 0xc0, !PT ;  /* 0x000000ff13ff7812 */ /* 0x004fe4000782c0ff */
[----:B---3--:R-:W-:-:S07]  /*0520*/  ISETP.LT.U32.AND P0, PT, R10, R2, PT ;  /* 0x000000020a00720c */ /* 0x008fce0003f01070 */
[----:B------:R-:W-:Y:S02]  /*0530*/  @P2 SEL R19, R4, 0x1, !P1 ;  /* 0x0000000104132807 */ /* 0x000fe40004800000 */
[-C--:B------:R-:W-:Y:S02]  /*0540*/  ISETP.LT.AND.EX P0, PT, R11, R23.reuse, PT, P0 ;  /* 0x000000170b00720c */ /* 0x080fe40003f01300 */
[----:B------:R-:W-:Y:S02]  /*0550*/  LOP3.LUT P3, RZ, R19, 0xff, RZ, 0xc0, !PT ;  /* 0x000000ff13ff7812 */ /* 0x000fe4000786c0ff */
[----:B----4-:R-:W-:Y:S02]  /*0560*/  LOP3.LUT P4, RZ, R22, 0xff, RZ, 0xc0, !PT ;  /* 0x000000ff16ff7812 */ /* 0x010fe4000788c0ff */
[----:B------:R-:W-:Y:S02]  /*0570*/  @P1 SEL R2, R10, R2, P0 ;  /* 0x000000020a021207 */ /* 0x000fe40000000000 */
[----:B------:R-:W-:-:S02]  /*0580*/  @P1 SEL R23, R11, R23, P0 ;  /* 0x000000170b171207 */ /* 0x000fc40000000000 */
[----:B------:R-:W-:Y:S02]  /*0590*/  SEL R3, R10, R2, !P2 ;  /* 0x000000020a037207 */ /* 0x000fe40005000000 */
[----:B------:R-:W-:Y:S02]  /*05a0*/  SEL R11, R11, R23, !P2 ;  /* 0x000000170b0b7207 */ /* 0x000fe40005000000 */
[----:B------:R-:W-:Y:S02]  /*05b0*/  ISETP.LT.U32.AND P0, PT, R12, R3, PT ;  /* 0x000000030c00720c */ /* 0x000fe40003f01070 */
[----:B------:R-:W-:Y:S02]  /*05c0*/  @P3 SEL R22, R19, 0x1, !P4 ;  /* 0x0000000113163807 */ /* 0x000fe40006000000 */
[----:B------:R-:W-:Y:S02]  /*05d0*/  ISETP.LT.AND.EX P0, PT, R13, R11, PT, P0 ;  /* 0x0000000b0d00720c */ /* 0x000fe40003f01300 */
[----:B------:R-:W-:-:S02]  /*05e0*/  LOP3.LUT P2, RZ, R18, 0xff, RZ, 0xc0, !PT ;  /* 0x000000ff12ff7812 */ /* 0x000fc4000784c0ff */
[----:B------:R-:W-:Y:S02]  /*05f0*/  @P4 SEL R3, R12, R3, P0 ;  /* 0x000000030c034207 */ /* 0x000fe40000000000 */
[----:B------:R-:W-:Y:S02]  /*0600*/  LOP3.LUT P1, RZ, R22, 0xff, RZ, 0xc0, !PT ;  /* 0x000000ff16ff7812 */ /* 0x000fe4000782c0ff */
[C---:B------:R-:W-:Y:S02]  /*0610*/  @P4 SEL R11, R13.reuse, R11, P0 ;  /* 0x0000000b0d0b4207 */ /* 0x040fe40000000000 */
[----:B------:R-:W-:Y:S02]  /*0620*/  SEL R3, R12, R3, !P3 ;  /* 0x000000030c037207 */ /* 0x000fe40005800000 */
[----:B------:R-:W-:Y:S02]  /*0630*/  SEL R13, R13, R11, !P3 ;  /* 0x0000000b0d0d7207 */ /* 0x000fe40005800000 */
[----:B------:R-:W-:-:S02]  /*0640*/  ISETP.LT.U32.AND P0, PT, R14, R3, PT ;  /* 0x000000030e00720c */ /* 0x000fc40003f01070 */
[----:B------:R-:W-:Y:S02]  /*0650*/  LOP3.LUT P3, RZ, R8, 0xff, RZ, 0xc0, !PT ;  /* 0x000000ff08ff7812 */ /* 0x000fe4000786c0ff */
[C---:B------:R-:W-:Y:S02]  /*0660*/  ISETP.LT.AND.EX P0, PT, R15.reuse, R13, PT, P0 ;  /* 0x0000000d0f00720c */ /* 0x040fe40003f01300 */
[----:B------:R-:W-:Y:S02]  /*0670*/  @P1 SEL R18, R22, 0x1, !P2 ;  /* 0x0000000116121807 */ /* 0x000fe40005000000 */
[C---:B------:R-:W-:Y:S02]  /*0680*/  @P2 SEL R3, R14.reuse, R3, P0 ;  /* 0x000000030e032207 */ /* 0x040fe40000000000 */
[----:B------:R-:W-:Y:S02]  /*0690*/  @P2 SEL R13, R15, R13, P0 ;  /* 0x0000000d0f0d2207 */ /* 0x000fe40000000000 */
[----:B------:R-:W-:-:S02]  /*06a0*/  SEL R3, R14, R3, !P1 ;  /* 0x000000030e037207 */ /* 0x000fc40004800000 */
[----:B------:R-:W-:Y:S02]  /*06b0*/  LOP3.LUT P2, RZ, R18, 0xff, RZ, 0xc0, !PT ;  /* 0x000000ff12ff7812 */ /* 0x000fe4000784c0ff */
[----:B------:R-:W-:Y:S02]  /*06c0*/  SEL R15, R15, R13, !P1 ;  /* 0x0000000d0f0f7207 */ /* 0x000fe40004800000 */
[----:B------:R-:W-:Y:S02]  /*06d0*/  ISETP.GE.AND P1, PT, R9, UR4, PT ;  /* 0x0000000409007c0c */ /* 0x000fe4000bf26270 */
[----:B------:R-:W-:-:S04]  /*06e0*/  ISETP.LT.U32.AND P0, PT, R16, R3, PT ;  /* 0x000000031000720c */ /* 0x000fc80003f01070 */
[----:B------:R-:W-:-:S03]  /*06f0*/  ISETP.LT.AND.EX P0, PT, R17, R15, PT, P0 ;  /* 0x0000000f1100720c */ /* 0x000fc60003f01300 */
[----:B------:R-:W-:Y:S02]  /*0700*/  @P2 SEL R8, R18, 0x1, !P3 ;  /* 0x0000000112082807 */ /* 0x000fe40005800000 */
[C---:B------:R-:W-:Y:S02]  /*0710*/  @P3 SEL R3, R16.reuse, R3, P0 ;  /* 0x0000000310033207 */ /* 0x040fe40000000000 */
[C---:B------:R-:W-:Y:S02]  /*0720*/  @P3 SEL R15, R17.reuse, R15, P0 ;  /* 0x0000000f110f3207 */ /* 0x040fe40000000000 */
[----:B------:R-:W-:Y:S02]  /*0730*/  SEL R2, R16, R3, !P2 ;  /* 0x0000000310027207 */ /* 0x000fe40005000000 */
[----:B------:R-:W-:Y:S02]  /*0740*/  SEL R3, R17, R15, !P2 ;  /* 0x0000000f11037207 */ /* 0x000fe40005000000 */
[----:B------:R-:W-:Y:S01]  /*0750*/  PRMT R4, R8, 0x7610, R4 ;  /* 0x0000761008047816 */ /* 0x000fe20000000004 */
[----:B------:R-:W-:Y:S06]  /*0760*/  @!P1 BRA `(.L_x_10) ;  /* 0xfffffffc00389947 */ /* 0x000fec000383ffff */
.L_x_6:
[----:B------:R-:W-:Y:S05]  /*0770*/  BSYNC.RECONVERGENT B1 ;  /* 0x0000000000017941 */ /* 0x000fea0003800200 */
.L_x_5:
[----:B------:R-:W-:-:S09]  /*0780*/  UISETP.GE.AND UP0, UPT, UR4, 0x100, UPT ;  /* 0x000001000400788c */ /* 0x000fd2000bf06270 */
[----:B------:R-:W-:Y:S05]  /*0790*/  BRA.U !UP0, `(.L_x_11) ;  /* 0x0000000d08407547 */ /* 0x000fea000b800000 */
[----:B------:R-:W2:Y:S01]  /*07a0*/  S2R R10, SR_LANEID ;  /* 0x00000000000a7919 */ /* 0x000ea20000000000 */
[----:B0----5:R-:W-:Y:S01]  /*07b0*/  LOP3.LUT R6, R4, 0xff, RZ, 0xc0, !PT ;  /* 0x000000ff04067812 */ /* 0x021fe200078ec0ff */
[----:B------:R-:W-:Y:S01]  /*07c0*/  BSSY.RECONVERGENT B1, `(.L_x_12) ;  /* 0x0000016000017945 */ /* 0x000fe20003800200 */
[----:B------:R0:W3:Y:S04]  /*07d0*/  SHFL.DOWN PT, R9, R2, 0x1, 0x1f ;  /* 0x08201f0002097f89 */ /* 0x0000e800000e0000 */
[----:B------:R0:W4:Y:S04]  /*07e0*/  SHFL.DOWN PT, R8, R3, 0x1, 0x1f ;  /* 0x08201f0003087f89 */ /* 0x00012800000e0000 */
[----:B------:R0:W0:Y:S01]  /*07f0*/  SHFL.DOWN PT, R7, R6, 0x1, 0x1f ;  /* 0x08201f0006077f89 */ /* 0x00002200000e0000 */
[----:B--2---:R-:W-:-:S02]  /*0800*/  ISETP.GT.AND P0, PT, R10, 0x1e, PT ;  /* 0x0000001e0a00780c */ /* 0x004fc40003f04270 */
[C---:B------:R-:W-:Y:S02]  /*0810*/  ISETP.GT.AND P3, PT, R10.reuse, 0x1d, PT ;  /* 0x0000001d0a00780c */ /* 0x040fe40003f64270 */
[----:B------:R-:W-:-:S09]  /*0820*/  ISETP.GT.AND P2, PT, R10, 0x1b, PT ;  /* 0x0000001b0a00780c */ /* 0x000fd20003f44270 */
[----:B0--34-:R-:W-:Y:S05]  /*0830*/  @P0 BRA `(.L_x_13) ;  /* 0x0000000000380947 */ /* 0x019fea0003800000 */
[----:B------:R-:W-:Y:S01]  /*0840*/  LOP3.LUT P1, RZ, R7, 0xff, RZ, 0xc0, !PT ;  /* 0x000000ff07ff7812 */ /* 0x000fe2000782c0ff */
[----:B------:R-:W-:Y:S01]  /*0850*/  IMAD.MOV.U32 R11, RZ, RZ, 0x1 ;  /* 0x00000001ff0b7424 */ /* 0x000fe200078e00ff */
[----:B------:R-:W-:-:S04]  /*0860*/  LOP3.LUT P0, R6, R4, 0xff, RZ, 0xc0, !PT ;  /* 0x000000ff04067812 */ /* 0x000fc8000780c0ff */
[----:B------:R-:W-:-:S13]  /*0870*/  PLOP3.LUT P0, PT, P0, P1, PT, 0x2f, 0xf2 ;  /* 0x0000000000f2781c */ /* 0x000fda0000702577 */
[----:B------:R-:W-:Y:S02]  /*0880*/  @!P0 ISETP.LT.U32.AND P1, PT, R9, R2, PT ;  /* 0x000000020900820c */ /* 0x000fe40003f21070 */
[----:B------:R-:W-:Y:S02]  /*0890*/  @P0 ISETP.NE.AND P4, PT, R6, RZ, PT ;  /* 0x000000ff0600020c */ /* 0x000fe40003f85270 */
[----:B------:R-:W-:Y:S02]  /*08a0*/  @!P0 PRMT R4, R11, 0x7610, R4 ;  /* 0x000076100b048816 */ /* 0x000fe40000000004 */
[----:B------:R-:W-:Y:S02]  /*08b0*/  @!P0 ISETP.LT.AND.EX P1, PT, R8, R3, PT, P1 ;  /* 0x000000030800820c */ /* 0x000fe40003f21310 */
[----:B------:R-:W-:Y:S02]  /*08c0*/  @P0 SEL R6, R7, R4, !P4 ;  /* 0x0000000407060207 */ /* 0x000fe40006000000 */
[----:B------:R-:W-:-:S02]  /*08d0*/  @!P0 SEL R2, R9, R2, P1 ;  /* 0x0000000209028207 */ /* 0x000fc40000800000 */
[----:B------:R-:W-:Y:S02]  /*08e0*/  @!P0 SEL R3, R8, R3, P1 ;  /* 0x0000000308038207 */ /* 0x000fe40000800000 */
[----:B------:R-:W-:Y:S02]  /*08f0*/  @P0 PRMT R4, R6, 0x7610, R4 ;  /* 0x0000761006040816 */ /* 0x000fe40000000004 */
[----:B------:R-:W-:Y:S02]  /*0900*/  @P0 SEL R2, R9, R2, !P4 ;  /* 0x0000000209020207 */ /* 0x000fe40006000000 */
[----:B------:R-:W-:-:S07]  /*0910*/  @P0 SEL R3, R8, R3, !P4 ;  /* 0x0000000308030207 */ /* 0x000fce0006000000 */
.L_x_13:
[----:B------:R-:W-:Y:S05]  /*0920*/  BSYNC.RECONVERGENT B1 ;  /* 0x0000000000017941 */ /* 0x000fea0003800200 */
.L_x_12:
[----:B------:R-:W-:Y:S01]  /*0930*/  LOP3.LUT R7, R4, 0xff, RZ, 0xc0, !PT ;  /* 0x000000ff04077812 */ /* 0x000fe200078ec0ff */
[----:B------:R0:W2:Y:S01]  /*0940*/  SHFL.DOWN PT, R9, R2, 0x2, 0x1f ;  /* 0x08401f0002097f89 */ /* 0x0000a200000e0000 */
[----:B------:R-:W-:Y:S01]  /*0950*/  BSSY.RECONVERGENT B1, `(.L_x_14) ;  /* 0x0000015000017945 */ /* 0x000fe20003800200 */
[C---:B------:R-:W-:Y:S02]  /*0960*/  ISETP.GT.AND P5, PT, R10.reuse, 0x17, PT ;  /* 0x000000170a00780c */ /* 0x040fe40003fa4270 */
[----:B------:R0:W3:Y:S01]  /*0970*/  SHFL.DOWN PT, R8, R3, 0x2, 0x1f ;  /* 0x08401f0003087f89 */ /* 0x0000e200000e0000 */
[C---:B------:R-:W-:Y:S02]  /*0980*/  ISETP.GT.AND P4, PT, R10.reuse, 0xf, PT ;  /* 0x0000000f0a00780c */ /* 0x040fe40003f84270 */
[----:B------:R-:W-:Y:S01]  /*0990*/  ISETP.NE.AND P1, PT, R10, RZ, PT ;  /* 0x000000ff0a00720c */ /* 0x000fe20003f25270 */
[----:B------:R-:W4:Y:S01]  /*09a0*/  SHFL.DOWN PT, R7, R7, 0x2, 0x1f ;  /* 0x08401f0007077f89 */ /* 0x000f2200000e0000 */
[----:B------:R-:W-:Y:S11]  /*09b0*/  @P3 BRA `(.L_x_15) ;  /* 0x0000000000383947 */ /* 0x000ff60003800000 */
[----:B----4-:R-:W-:Y:S01]  /*09c0*/  LOP3.LUT P0, RZ, R7, 0xff, RZ, 0xc0, !PT ;  /* 0x000000ff07ff7812 */ /* 0x010fe2000780c0ff */
[----:B------:R-:W-:Y:S01]  /*09d0*/  IMAD.MOV.U32 R10, RZ, RZ, 0x1 ;  /* 0x00000001ff0a7424 */ /* 0x000fe200078e00ff */
[----:B------:R-:W-:-:S04]  /*09e0*/  LOP3.LUT P3, R6, R4, 0xff, RZ, 0xc0, !PT ;  /* 0x000000ff04067812 */ /* 0x000fc8000786c0ff */
[----:B------:R-:W-:-:S13]  /*09f0*/  PLOP3.LUT P0, PT, P3, P0, PT, 0x2f, 0xf2 ;  /* 0x0000000000f2781c */ /* 0x000fda0001f00577 */
[----:B--2---:R-:W-:Y:S02]  /*0a00*/  @!P0 ISETP.LT.U32.AND P3, PT, R9, R2, PT ;  /* 0x000000020900820c */ /* 0x004fe40003f61070 */
[----:B------:R-:W-:Y:S02]  /*0a10*/  @P0 ISETP.NE.AND P6, PT, R6, RZ, PT ;  /* 0x000000ff0600020c */ /* 0x000fe40003fc5270 */
[----:B------:R-:W-:Y:S02]  /*0a20*/  @!P0 PRMT R4, R10, 0x7610, R4 ;  /* 0x000076100a048816 */ /* 0x000fe40000000004 */
[----:B---3--:R-:W-:Y:S02]  /*0a30*/  @!P0 ISETP.LT.AND.EX P3, PT, R8, R3, PT, P3 ;  /* 0x000000030800820c */ /* 0x008fe40003f61330 */
[----:B------:R-:W-:Y:S02]  /*0a40*/  @P0 SEL R6, R7, R4, !P6 ;  /* 0x0000000407060207 */ /* 0x000fe40007000000 */
[----:B0-----:R-:W-:-:S02]  /*0a50*/  @!P0 SEL R2, R9, R2, P3 ;  /* 0x0000000209028207 */ /* 0x001fc40001800000 */
[----:B------:R-:W-:Y:S02]  /*0a60*/  @!P0 SEL R3, R8, R3, P3 ;  /* 0x0000000308038207 */ /* 0x000fe40001800000 */
[----:B------:R-:W-:Y:S02]  /*0a70*/  @P0 PRMT R4, R6, 0x7610, R4 ;  /* 0x0000761006040816 */ /* 0x000fe40000000004 */
[----:B------:R-:W-:Y:S02]  /*0a80*/  @P0 SEL R2, R9, R2, !P6 ;  /* 0x0000000209020207 */ /* 0x000fe40007000000 */
[----:B------:R-:W-:-:S07]  /*0a90*/  @P0 SEL R3, R8, R3, !P6 ;  /* 0x0000000308030207 */ /* 0x000fce0007000000 */
.L_x_15:
[----:B------:R-:W-:Y:S05]  /*0aa0*/  BSYNC.RECONVERGENT B1 ;  /* 0x0000000000017941 */ /* 0x000fea0003800200 */
.L_x_14:
[----:B----4-:R-:W-:Y:S01]  /*0ab0*/  LOP3.LUT R7, R4, 0xff, RZ, 0xc0, !PT ;  /* 0x000000ff04077812 */ /* 0x010fe200078ec0ff */
[----:B--2---:R2:W4:Y:S01]  /*0ac0*/  SHFL.DOWN PT, R9, R2, 0x4, 0x1f ;  /* 0x08801f0002097f89 */ /* 0x00452200000e0000 */
[----:B------:R-:W-:Y:S03]  /*0ad0*/  BSSY.RECONVERGENT B1, `(.L_x_16) ;  /* 0x0000012000017945 */ /* 0x000fe60003800200 */
[----:B---3--:R2:W3:Y:S04]  /*0ae0*/  SHFL.DOWN PT, R8, R3, 0x4, 0x1f ;  /* 0x08801f0003087f89 */ /* 0x0084e800000e0000 */
[----:B------:R-:W0:Y:S01]  /*0af0*/  SHFL.DOWN PT, R7, R7, 0x4, 0x1f ;  /* 0x08801f0007077f89 */ /* 0x000e2200000e0000 */
[----:B------:R-:W-:Y:S05]  /*0b00*/  @P2 BRA `(.L_x_17) ;  /* 0x0000000000382947 */ /* 0x000fea0003800000 */
[----:B0-----:R-:W-:Y:S01]  /*0b10*/  LOP3.LUT P0, RZ, R7, 0xff, RZ, 0xc0, !PT ;  /* 0x000000ff07ff7812 */ /* 0x001fe2000780c0ff */
[----:B------:R-:W-:Y:S01]  /*0b20*/  IMAD.MOV.U32 R10, RZ, RZ, 0x1 ;  /* 0x00000001ff0a7424 */ /* 0x000fe200078e00ff */
[----:B------:R-:W-:-:S04]  /*0b30*/  LOP3.LUT P2, R6, R4, 0xff, RZ, 0xc0, !PT ;  /* 0x000000ff04067812 */ /* 0x000fc8000784c0ff */
[----:B------:R-:W-:-:S13]  /*0b40*/  PLOP3.LUT P0, PT, P2, P0, PT, 0x2f, 0xf2 ;  /* 0x0000000000f2781c */ /* 0x000fda0001700577 */
[----:B----4-:R-:W-:Y:S02]  /*0b50*/  @!P0 ISETP.LT.U32.AND P2, PT, R9, R2, PT ;  /* 0x000000020900820c */ /* 0x010fe40003f41070 */
[----:B------:R-:W-:Y:S02]  /*0b60*/  @P0 ISETP.NE.AND P3, PT, R6, RZ, PT ;  /* 0x000000ff0600020c */ /* 0x000fe40003f65270 */
[----:B------:R-:W-:Y:S02]  /*0b70*/  @!P0 PRMT R4, R10, 0x7610, R4 ;  /* 0x000076100a048816 */ /* 0x000fe40000000004 */
[----:B---3--:R-:W-:Y:S02]  /*0b80*/  @!P0 ISETP.LT.AND.EX P2, PT, R8, R3, PT, P2 ;  /* 0x000000030800820c */ /* 0x008fe40003f41320 */
[----:B------:R-:W-:Y:S02]  /*0b90*/  @P0 SEL R6, R7, R4, !P3 ;  /* 0x0000000407060207 */ /* 0x000fe40005800000 */
[----:B--2---:R-:W-:-:S02]  /*0ba0*/  @!P0 SEL R2, R9, R2, P2 ;  /* 0x0000000209028207 */ /* 0x004fc40001000000 */
[----:B------:R-:W-:Y:S02]  /*0bb0*/  @!P0 SEL R3, R8, R3, P2 ;  /* 0x0000000308038207 */ /* 0x000fe40001000000 */
[----:B------:R-:W-:Y:S02]  /*0bc0*/  @P0 PRMT R4, R6, 0x7610, R4 ;  /* 0x0000761006040816 */ /* 0x000fe40000000004 */
[----:B------:R-:W-:Y:S02]  /*0bd0*/  @P0 SEL R2, R9, R2, !P3 ;  /* 0x0000000209020207 */ /* 0x000fe40005800000 */
[----:B------:R-:W-:-:S07]  /*0be0*/  @P0 SEL R3, R8, R3, !P3 ;  /* 0x0000000308030207 */ /* 0x000fce0005800000 */
.L_x_17:
[----:B------:R-:W-:Y:S05]  /*0bf0*/  BSYNC.RECONVERGENT B1 ;  /* 0x0000000000017941 */ /* 0x000fea0003800200 */
.L_x_16:
[----:B0-----:R-:W-:Y:S01]  /*0c00*/  LOP3.LUT R7, R4, 0xff, RZ, 0xc0, !PT ;  /* 0x000000ff04077812 */ /* 0x001fe200078ec0ff */
[----:B----4-:R0:W4:Y:S01]  /*0c10*/  SHFL.DOWN PT, R9, R2, 0x8, 0x1f ;  /* 0x09001f0002097f89 */ /* 0x01012200000e0000 */
        /* <DEDUP_REMOVED lines=18> */
.L_x_19:
[----:B------:R-:W-:Y:S05]  /*0d40*/  BSYNC.RECONVERGENT B1 ;  /* 0x0000000000017941 */ /* 0x000fea0003800200 */
.L_x_18:
        /* <DEDUP_REMOVED lines=20> */
.L_x_21:
[----:B------:R-:W-:Y:S05]  /*0e90*/  BSYNC.RECONVERGENT B1 ;  /* 0x0000000000017941 */ /* 0x000fea0003800200 */
.L_x_20:
[----:B------:R-:W-:Y:S04]  /*0ea0*/  BSSY.RECONVERGENT B1, `(.L_x_22) ;  /* 0x000000a000017945 */ /* 0x000fe80003800200 */
[----:B------:R-:W-:Y:S05]  /*0eb0*/  @P1 BRA `(.L_x_23) ;  /* 0x0000000000201947 */ /* 0x000fea0003800000 */
[----:B---3--:R-:W3:Y:S01]  /*0ec0*/  S2R R8, SR_CgaCtaId ;  /* 0x0000000000087919 */ /* 0x008ee20000008800 */
[----:B0-----:R-:W-:Y:S02]  /*0ed0*/  MOV R7, 0x400 ;  /* 0x0000040000077802 */ /* 0x001fe40000000f00 */
[----:B------:R-:W-:-:S04]  /*0ee0*/  SHF.R.U32.HI R6, RZ, 0x1, R5 ;  /* 0x00000001ff067819 */ /* 0x000fc80000011605 */
[----:B------:R-:W-:Y:S02]  /*0ef0*/  LOP3.LUT R6, R6, 0x1f0, RZ, 0xc0, !PT ;  /* 0x000001f006067812 */ /* 0x000fe400078ec0ff */
[----:B---3--:R-:W-:-:S05]  /*0f00*/  LEA R7, R8, R7, 0x18 ;  /* 0x0000000708077211 */ /* 0x008fca00078ec0ff */
[----:B------:R-:W-:-:S05]  /*0f10*/  IMAD.IADD R7, R6, 0x1, R7 ;  /* 0x0000000106077824 */ /* 0x000fca00078e0207 */
[----:B------:R0:W-:Y:S04]  /*0f20*/  STS.64 [R7+0x10], R2 ;  /* 0x0000100207007388 */ /* 0x0001e80000000a00 */
[----:B------:R0:W-:Y:S02]  /*0f30*/  STS.U8 [R7+0x8], R4 ;  /* 0x0000080407007388 */ /* 0x0001e40000000000 */
.L_x_23:
[----:B------:R-:W-:Y:S05]  /*0f40*/  BSYNC.RECONVERGENT B1 ;  /* 0x0000000000017941 */ /* 0x000fea0003800200 */
.L_x_22:
[----:B------:R-:W-:Y:S01]  /*0f50*/  BAR.SYNC.DEFER_BLOCKING 0x0 ;  /* 0x0000000000007b1d */ /* 0x000fe20000010000 */
[----:B------:R-:W-:-:S13]  /*0f60*/  ISETP.NE.AND P1, PT, R5, RZ, PT ;  /* 0x000000ff0500720c */ /* 0x000fda0003f25270 */
[----:B------:R-:W-:Y:S05]  /*0f70*/  @P1 BRA `(.L_x_24) ;  /* 0x0000002c00bc1947 */ /* 0x000fea0003800000 */
[----:B------:R-:W5:Y:S01]  /*0f80*/  S2UR UR6, SR_CgaCtaId ;  /* 0x00000000000679c3 */ /* 0x000f620000008800 */
[----:B------:R-:W-:Y:S01]  /*0f90*/  UMOV UR5, 0x400 ;  /* 0x0000040000057882 */ /* 0x000fe20000000000 */
[----:B------:R-:W-:Y:S01]  /*0fa0*/  LOP3.LUT P2, RZ, R4, 0xff, RZ, 0xc0, !PT ;  /* 0x000000ff04ff7812 */ /* 0x000fe2000784c0ff */
[----:B-----5:R-:W-:-:S09]  /*0fb0*/  ULEA UR5, UR6, UR5, 0x18 ;  /* 0x0000000506057291 */ /* 0x020fd2000f8ec0ff */
[----:B------:R-:W5:Y:S04]  /*0fc0*/  LDS.U8 R16, [UR5+0x18] ;  /* 0x00001805ff107984 */ /* 0x000f680008000000 */
[----:B0-----:R-:W0:Y:S04]  /*0fd0*/  LDS.64 R6, [UR5+0x20] ;  /* 0x00002005ff067984 */ /* 0x001e280008000a00 */
[----:B------:R-:W1:Y:S04]  /*0fe0*/  LDS.U8 R17, [UR5+0x28] ;  /* 0x00002805ff117984 */ /* 0x000e680008000000 */
[----:B------:R-:W2:Y:S04]  /*0ff0*/  LDS.64 R12, [UR5+0x30] ;  /* 0x00003005ff0c7984 */ /* 0x000ea80008000a00 */
[----:B------:R-:W2:Y:S04]  /*1000*/  LDS.U8 R18, [UR5+0x38] ;  /* 0x00003805ff127984 */ /* 0x000ea80008000000 */
[----:B------:R-:W2:Y:S04]  /*1010*/  LDS.64 R10, [UR5+0x40] ;  /* 0x00004005ff0a7984 */ /* 0x000ea80008000a00 */
[----:B------:R-:W2:Y:S04]  /*1020*/  LDS.U8 R14, [UR5+0x48] ;  /* 0x00004805ff0e7984 */ /* 0x000ea80008000000 */
[----:B---34-:R-:W3:Y:S01]  /*1030*/  LDS.64 R8, [UR5+0x50] ;  /* 0x00005005ff087984 */ /* 0x018ee20008000a00 */
[----:B-----5:R-:W-:-:S02]  /*1040*/  ISETP.NE.AND P4, PT, R16, RZ, PT ;  /* 0x000000ff1000720c */ /* 0x020fc40003f85270 */
[----:B0-----:R-:W-:Y:S02]  /*1050*/  ISETP.LT.U32.AND P0, PT, R6, R2, PT ;  /* 0x000000020600720c */ /* 0x001fe40003f01070 */
[----:B------:R-:W-:Y:S02]  /*1060*/  @P2 SEL R16, R4, 0x1, !P4 ;  /* 0x0000000104102807 */ /* 0x000fe40006000000 */
[----:B------:R-:W-:Y:S02]  /*1070*/  ISETP.LT.AND.EX P0, PT, R7, R3, PT, P0 ;  /* 0x000000030700720c */ /* 0x000fe40003f01300 */
[----:B------:R-:W-:Y:S02]  /*1080*/  LOP3.LUT P3, RZ, R16, 0xff, RZ, 0xc0, !PT ;  /* 0x000000ff10ff7812 */ /* 0x000fe4000786c0ff */
[----:B-1----:R-:W-:-:S03]  /*1090*/  ISETP.NE.AND P5, PT, R17, RZ, PT ;  /* 0x000000ff1100720c */ /* 0x002fc60003fa5270 */
[C---:B--2---:R-:W-:Y:S02]  /*10a0*/  @P4 SEL R2, R6.reuse, R2, P0 ;  /* 0x0000000206024207 */ /* 0x044fe40000000000 */
[C---:B------:R-:W-:Y:S02]  /*10b0*/  @P4 SEL R3, R7.reuse, R3, P0 ;  /* 0x0000000307034207 */ /* 0x040fe40000000000 */
[----:B------:R-:W-:Y:S02]  /*10c0*/  SEL R5, R6, R2, !P2 ;  /* 0x0000000206057207 */ /* 0x000fe40005000000 */
[----:B------:R-:W-:Y:S02]  /*10d0*/  SEL R15, R7, R3, !P2 ;  /* 0x00000003070f7207 */ /* 0x000fe40005000000 */
[----:B------:R-:W-:Y:S01]  /*10e0*/  ISETP.LT.U32.AND P0, PT, R12, R5, PT ;  /* 0x000000050c00720c */ /* 0x000fe20003f01070 */
[----:B------:R-:W-:Y:S01]  /*10f0*/  LDS.64 R6, [UR5+0x60] ;  /* 0x00006005ff067984 */ /* 0x000fe20008000a00 */
[----:B------:R-:W-:-:S02]  /*1100*/  @P3 SEL R17, R16, 0x1, !P5 ;  /* 0x0000000110113807 */ /* 0x000fc40006800000 */
[----:B------:R-:W-:Y:S01]  /*1110*/  ISETP.LT.AND.EX P0, PT, R13, R15, PT, P0 ;  /* 0x0000000f0d00720c */ /* 0x000fe20003f01300 */
[----:B------:R-:W0:Y:S01]  /*1120*/  LDS.U8 R16, [UR5+0x58] ;  /* 0x00005805ff107984 */ /* 0x000e220008000000 */
[----:B------:R-:W-:Y:S02]  /*1130*/  LOP3.LUT P2, RZ, R17, 0xff, RZ, 0xc0, !PT ;  /* 0x000000ff11ff7812 */ /* 0x000fe4000784c0ff */
[----:B------:R-:W-:Y:S02]  /*1140*/  @P5 SEL R5, R12, R5, P0 ;  /* 0x000000050c055207 */ /* 0x000fe40000000000 */
[----:B------:R-:W-:Y:S02]  /*1150*/  ISETP.NE.AND P4, PT, R18, RZ, PT ;  /* 0x000000ff1200720c */ /* 0x000fe40003f85270 */
[----:B------:R-:W-:Y:S02]  /*1160*/  @P5 SEL R15, R13, R15, P0 ;  /* 0x0000000f0d0f5207 */ /* 0x000fe40000000000 */
[----:B------:R-:W-:-:S02]  /*1170*/  SEL R3, R12, R5, !P3 ;  /* 0x000000050c037207 */ /* 0x000fc40005800000 */
[----:B------:R-:W-:Y:S01]  /*1180*/  SEL R15, R13, R15, !P3 ;  /* 0x0000000f0d0f7207 */ /* 0x000fe20005800000 */
[----:B------:R-:W1:Y:S01]  /*1190*/  LDS.U8 R12, [UR5+0x68] ;  /* 0x00006805ff0c7984 */ /* 0x000e620008000000 */
[----:B------:R-:W-:Y:S02]  /*11a0*/  ISETP.LT.U32.AND P0, PT, R10, R3, PT ;  /* 0x000000030a00720c */ /* 0x000fe40003f01070 */
[----:B------:R-:W-:Y:S01]  /*11b0*/  @P2 SEL R18, R17, 0x1, !P4 ;  /* 0x0000000111122807 */ /* 0x000fe20006000000 */
[----:B------:R-:W2:Y:S01]  /*11c0*/  LDS.64 R4, [UR5+0x70] ;  /* 0x00007005ff047984 */ /* 0x000ea20008000a00 */
[----:B------:R-:W-:Y:S02]  /*11d0*/  ISETP.LT.AND.EX P0, PT, R11, R15, PT, P0 ;  /* 0x0000000f0b00720c */ /* 0x000fe40003f01300 */
[----:B------:R-:W-:Y:S02]  /*11e0*/  LOP3.LUT P5, RZ, R18, 0xff, RZ, 0xc0, !PT ;  /* 0x000000ff12ff7812 */ /* 0x000fe400078ac0ff */
[----:B------:R-:W-:-:S02]  /*11f0*/  @P4 SEL R3, R10, R3, P0 ;  /* 0x000000030a034207 */ /* 0x000fc40000000000 */
[----:B------:R-:W-:Y:S02]  /*1200*/  ISETP.NE.AND P3, PT, R14, RZ, PT ;  /* 0x000000ff0e00720c */ /* 0x000fe40003f65270 */
[C---:B------:R-:W-:Y:S02]  /*1210*/  @P4 SEL R15, R11.reuse, R15, P0 ;  /* 0x0000000f0b0f4207 */ /* 0x040fe40000000000 */
[----:B------:R-:W-:Y:S02]  /*1220*/  SEL R13, R10, R3, !P2 ;  /* 0x000000030a0d7207 */ /* 0x000fe40005000000 */
[----:B------:R-:W-:Y:S01]  /*1230*/  SEL R15, R11, R15, !P2 ;  /* 0x0000000f0b0f7207 */ /* 0x000fe20005000000 */
[----:B------:R-:W4:Y:S01]  /*1240*/  LDS.U8 R10, [UR5+0x78] ;  /* 0x00007805ff0a7984 */ /* 0x000f220008000000 */
[----:B---3--:R-:W-:Y:S02]  /*1250*/  ISETP.LT.U32.AND P0, PT, R8, R13, PT ;  /* 0x0000000d0800720c */ /* 0x008fe40003f01070 */
[----:B------:R-:W-:Y:S01]  /*1260*/  @P5 SEL R14, R18, 0x1, !P3 ;  /* 0x00000001120e5807 */ /* 0x000fe20005800000 */
[----:B------:R-:W3:Y:S01]  /*1270*/  LDS.64 R2, [UR5+0x80] ;  /* 0x00008005ff027984 */ /* 0x000ee20008000a00 */
[----:B------:R-:W-:-:S02]  /*1280*/  ISETP.LT.AND.EX P0, PT, R9, R15, PT, P0 ;  /* 0x0000000f0900720c */ /* 0x000fc40003f01300 */
[----:B------:R-:W-:Y:S02]  /*1290*/  LOP3.LUT P4, RZ, R14, 0xff, RZ, 0xc0, !PT ;  /* 0x000000ff0eff7812 */ /* 0x000fe4000788c0ff */
[----:B------:R-:W-:Y:S02]  /*12a0*/  @P3 SEL R13, R8, R13, P0 ;  /* 0x0000000d080d3207 */ /* 0x000fe40000000000 */
[----:B0-----:R-:W-:Y:S02]  /*12b0*/  ISETP.NE.AND P2, PT, R16, RZ, PT ;  /* 0x000000ff1000720c */ /* 0x001fe40003f45270 */
[C---:B------:R-:W-:Y:S02]  /*12c0*/  @P3 SEL R15, R9.reuse, R15, P0 ;  /* 0x0000000f090f3207 */ /* 0x040fe40000000000 */
[----:B------:R-:W-:Y:S02]  /*12d0*/  SEL R11, R8, R13, !P5 ;  /* 0x0000000d080b7207 */ /* 0x000fe40006800000 */
[----:B------:R-:W-:-:S02]  /*12e0*/  SEL R13, R9, R15, !P5 ;  /* 0x0000000f090d7207 */ /* 0x000fc40006800000 */
[----:B------:R-:W-:Y:S02]  /*12f0*/  ISETP.LT.U32.AND P0, PT, R6, R11, PT ;  /* 0x0000000b0600720c */ /* 0x000fe40003f01070 */
[----:B------:R-:W-:Y:S02]  /*1300*/  @P4 SEL R16, R14, 0x1, !P2 ;  /* 0x000000010e104807 */ /* 0x000fe40005000000 */
[----:B------:R-:W-:Y:S02]  /*1310*/  ISETP.LT.AND.EX P0, PT, R7, R13, PT, P0 ;  /* 0x0000000d0700720c */ /* 0x000fe40003f01300 */
[----:B------:R-:W-:Y:S02]  /*1320*/  LOP3.LUT P5, RZ, R16, 0xff, RZ, 0xc0, !PT ;  /* 0x000000ff10ff7812 */ /* 0x000fe400078ac0ff */
[----:B------:R-:W-:Y:S02]  /*1330*/  @P2 SEL R11, R6, R11, P0 ;  /* 0x0000000b060b2207 */ /* 0x000fe40000000000 */
[----:B-1----:R-:W-:-:S02]  /*1340*/  ISETP.NE.AND P3, PT, R12, RZ, PT ;  /* 0x000000ff0c00720c */ /* 0x002fc40003f65270 */
[C---:B------:R-:W-:Y:S02]  /*1350*/  @P2 SEL R13, R7.reuse, R13, P0 ;  /* 0x0000000d070d2207 */ /* 0x040fe40000000000 */
[----:B------:R-:W-:Y:S02]  /*1360*/  SEL R9, R6, R11, !P4 ;  /* 0x0000000b06097207 */ /* 0x000fe40006000000 */
[----:B------:R-:W-:Y:S02]  /*1370*/  SEL R11, R7, R13, !P4 ;  /* 0x0000000d070b7207 */ /* 0x000fe40006000000 */
[----:B--2---:R-:W-:Y:S02]  /*1380*/  ISETP.LT.U32.AND P0, PT, R4, R9, PT ;  /* 0x000000090400720c */ /* 0x004fe40003f01070 */
[----:B------:R-:W-:Y:S02]  /*1390*/  @P5 SEL R12, R16, 0x1, !P3 ;  /* 0x00000001100c5807 */ /* 0x000fe40005800000 */
[----:B------:R-:W-:-:S02]  /*13a0*/  ISETP.LT.AND.EX P0, PT, R5, R11, PT, P0 ;  /* 0x0000000b0500720c */ /* 0x000fc40003f01300 */
[----:B----4-:R-:W-:Y:S02]  /*13b0*/  ISETP.NE.AND P4, PT, R10, RZ, PT ;  /* 0x000000ff0a00720c */ /* 0x010fe40003f85270 */
[----:B------:R-:W-:Y:S02]  /*13c0*/  @P3 SEL R9, R4, R9, P0 ;  /* 0x0000000904093207 */ /* 0x000fe40000000000 */
[----:B------:R-:W-:Y:S02]  /*13d0*/  LOP3.LUT P2, RZ, R12, 0xff, RZ, 0xc0, !PT ;  /* 0x000000ff0cff7812 */ /* 0x000fe4000784c0ff */
[C---:B------:R-:W-:Y:S02]  /*13e0*/  @P3 SEL R11, R5.reuse, R11, P0 ;  /* 0x0000000b050b3207 */ /* 0x040fe40000000000 */
[----:B------:R-:W-:Y:S02]  /*13f0*/  SEL R7, R4, R9, !P5 ;  /* 0x0000000904077207 */ /* 0x000fe40006800000 */
[----:B------:R-:W-:-:S02]  /*1400*/  SEL R5, R5, R11, !P5 ;  /* 0x0000000b05057207 */ /* 0x000fc40006800000 */
[----:B---3--:R-:W-:-:S04]  /*1410*/  ISETP.LT.U32.AND P0, PT, R2, R7, PT ;  /* 0x000000070200720c */ /* 0x008fc80003f01070 */
[C---:B------:R-:W-:Y:S02]  /*1420*/  ISETP.LT.AND.EX P0, PT, R3.reuse, R5, PT, P0 ;  /* 0x000000050300720c */ /* 0x040fe40003f01300 */
[----:B------:R-:W-:Y:S02]  /*1430*/  @P2 SEL R10, R12, 0x1, !P4 ;  /* 0x000000010c0a2807 */ /* 0x000fe40006000000 */
[----:B------:R-:W-:Y:S02]  /*1440*/  @P4 SEL R7, R2, R7, P0 ;  /* 0x0000000702074207 */ /* 0x000fe40000000000 */
[----:B------:R-:W-:Y:S02]  /*1450*/  @P4 SEL R5, R3, R5, P0 ;  /* 0x0000000503054207 */ /* 0x000fe40000000000 */
[----:B------:R-:W-:Y:S02]  /*1460*/  PRMT R4, R10, 0x7610, R4 ;  /* 0x000076100a047816 */ /* 0x000fe40000000004 */
[----:B------:R-:W-:-:S02]  /*1470*/  SEL R2, R2, R7, !P2 ;  /* 0x0000000702027207 */ /* 0x000fc40005000000 */
[----:B------:R-:W-:Y:S01]  /*1480*/  SEL R3, R3, R5, !P2 ;  /* 0x0000000503037207 */ /* 0x000fe20005000000 */
[----:B------:R-:W-:Y:S06]  /*1490*/  BRA `(.L_x_24) ;  /* 0x0000002800747947 */ /* 0x000fec0003800000 */
.L_x_11:
[----:B------:R-:W2:Y:S01]  /*14a0*/  S2R R13, SR_LANEID ;  /* 0x00000000000d7919 */ /* 0x000ea20000000000 */
[----:B0-----:R-:W-:Y:S01]  /*14b0*/  LOP3.LUT R6, R5, 0x3e0, RZ, 0xc0, !PT ;  /* 0x000003e005067812 */ /* 0x001fe200078ec0ff */
[----:B------:R-:W-:Y:S04]  /*14c0*/  BSSY.RECONVERGENT B1, `(.L_x_25) ;  /* 0x0000022000017945 */ /* 0x000fe80003800200 */
[----:B------:R-:W-:Y:S01]  /*14d0*/  VIADD R7, R6, 0x20 ;  /* 0x0000002006077836 */ /* 0x000fe20000000000 */
[----:B------:R-:W-:-:S04]  /*14e0*/  LOP3.LUT R6, RZ, R6, RZ, 0x33, !PT ;  /* 0x00000006ff067212 */ /* 0x000fc800078e33ff */
[----:B------:R-:W-:Y:S01]  /*14f0*/  ISETP.GT.AND P0, PT, R7, UR4, PT ;  /* 0x0000000407007c0c */ /* 0x000fe2000bf04270 */
[----:B------:R-:W-:-:S05]  /*1500*/  VIADD R6, R6, UR4 ;  /* 0x0000000406067c36 */ /* 0x000fca0008000000 */
[----:B------:R-:W-:-:S05]  /*1510*/  SEL R6, R6, 0x1f, P0 ;  /* 0x0000001f06067807 */ /* 0x000fca0000000000 */
[----:B-----5:R0:W3:Y:S01]  /*1520*/  SHFL.DOWN PT, R8, R3, 0x1, R6 ;  /* 0x0820000003087989 */ /* 0x0200e200000e0006 */
[C---:B--2---:R-:W-:Y:S01]  /*1530*/  VIADD R7, R13.reuse, 0x2 ;  /* 0x000000020d077836 */ /* 0x044fe20000000000 */
[CC--:B------:R-:W-:Y:S01]  /*1540*/  ISETP.GE.AND P0, PT, R13.reuse, R6.reuse, PT ;  /* 0x000000060d00720c */ /* 0x0c0fe20003f06270 */
[C---:B------:R-:W-:Y:S01]  /*1550*/  VIADD R11, R13.reuse, 0x8 ;  /* 0x000000080d0b7836 */ /* 0x040fe20000000000 */
[C---:B------:R-:W-:Y:S01]  /*1560*/  ISETP.NE.AND P1, PT, R13.reuse, RZ, PT ;  /* 0x000000ff0d00720c */ /* 0x040fe20003f25270 */
[----:B------:R-:W-:Y:S01]  /*1570*/  VIADD R9, R13, 0x4 ;  /* 0x000000040d097836 */ /* 0x000fe20000000000 */
[-C--:B------:R-:W-:Y:S02]  /*1580*/  ISETP.GT.AND P5, PT, R7, R6.reuse, PT ;  /* 0x000000060700720c */ /* 0x080fe40003fa4270 */
[----:B------:R-:W-:Y:S02]  /*1590*/  LOP3.LUT R7, R4, 0xff, RZ, 0xc0, !PT ;  /* 0x000000ff04077812 */ /* 0x000fe400078ec0ff */
[----:B------:R-:W-:-:S02]  /*15a0*/  ISETP.GT.AND P2, PT, R11, R6, PT ;  /* 0x000000060b00720c */ /* 0x000fc40003f44270 */
[----:B------:R0:W2:Y:S01]  /*15b0*/  SHFL.DOWN PT, R11, R2, 0x1, R6 ;  /* 0x08200000020b7989 */ /* 0x0000a200000e0006 */
[----:B------:R-:W-:Y:S01]  /*15c0*/  ISETP.GT.AND P3, PT, R9, R6, PT ;  /* 0x000000060900720c */ /* 0x000fe20003f64270 */
[----:B------:R-:W-:Y:S02]  /*15d0*/  VIADD R9, R13, 0x10 ;  /* 0x000000100d097836 */ /* 0x000fe40000000000 */
[----:B------:R0:W4:Y:S01]  /*15e0*/  SHFL.DOWN PT, R7, R7, 0x1, R6 ;  /* 0x0820000007077989 */ /* 0x00012200000e0006 */
[----:B---3--:R-:W-:Y:S09]  /*15f0*/  @P0 BRA `(.L_x_26) ;  /* 0x0000000000380947 */ /* 0x008ff20003800000 */
[----:B----4-:R-:W-:Y:S01]  /*1600*/  LOP3.LUT P0, RZ, R7, 0xff, RZ, 0xc0, !PT ;  /* 0x000000ff07ff7812 */ /* 0x010fe2000780c0ff */
[----:B------:R-:W-:Y:S01]  /*1610*/  IMAD.MOV.U32 R12, RZ, RZ, 0x1 ;  /* 0x00000001ff0c7424 */ /* 0x000fe200078e00ff */
[----:B------:R-:W-:-:S04]  /*1620*/  LOP3.LUT P4, R10, R4, 0xff, RZ, 0xc0, !PT ;  /* 0x000000ff040a7812 */ /* 0x000fc8000788c0ff */
[----:B------:R-:W-:-:S13]  /*1630*/  PLOP3.LUT P0, PT, P4, P0, PT, 0x2f, 0xf2 ;  /* 0x0000000000f2781c */ /* 0x000fda0002700577 */
[----:B--2---:R-:W-:Y:S02]  /*1640*/  @!P0 ISETP.LT.U32.AND P4, PT, R11, R2, PT ;  /* 0x000000020b00820c */ /* 0x004fe40003f81070 */
[----:B------:R-:W-:Y:S02]  /*1650*/  @P0 ISETP.NE.AND P6, PT, R10, RZ, PT ;  /* 0x000000ff0a00020c */ /* 0x000fe40003fc5270 */
[----:B------:R-:W-:Y:S02]  /*1660*/  @!P0 PRMT R4, R12, 0x7610, R4 ;  /* 0x000076100c048816 */ /* 0x000fe40000000004 */
[----:B------:R-:W-:Y:S02]  /*1670*/  @!P0 ISETP.LT.AND.EX P4, PT, R8, R3, PT, P4 ;  /* 0x000000030800820c */ /* 0x000fe40003f81340 */
[----:B------:R-:W-:Y:S02]  /*1680*/  @P0 SEL R7, R7, R4, !P6 ;  /* 0x0000000407070207 */ /* 0x000fe40007000000 */
[----:B0-----:R-:W-:-:S02]  /*1690*/  @!P0 SEL R2, R11, R2, P4 ;  /* 0x000000020b028207 */ /* 0x001fc40002000000 */
[C---:B------:R-:W-:Y:S02]  /*16a0*/  @!P0 SEL R3, R8.reuse, R3, P4 ;  /* 0x0000000308038207 */ /* 0x040fe40002000000 */
[----:B------:R-:W-:Y:S02]  /*16b0*/  @P0 PRMT R4, R7, 0x7610, R4 ;  /* 0x0000761007040816 */ /* 0x000fe40000000004 */
[----:B------:R-:W-:Y:S02]  /*16c0*/  @P0 SEL R2, R11, R2, !P6 ;  /* 0x000000020b020207 */ /* 0x000fe40007000000 */
[----:B------:R-:W-:-:S07]  /*16d0*/  @P0 SEL R3, R8, R3, !P6 ;  /* 0x0000000308030207 */ /* 0x000fce0007000000 */
.L_x_26:
[----:B------:R-:W-:Y:S05]  /*16e0*/  BSYNC.RECONVERGENT B1 ;  /* 0x0000000000017941 */ /* 0x000fea0003800200 */
.L_x_25:
[----:B----4-:R-:W-:Y:S01]  /*16f0*/  LOP3.LUT R7, R4, 0xff, RZ, 0xc0, !PT ;  /* 0x000000ff04077812 */ /* 0x010fe200078ec0ff */
[----:B------:R3:W4:Y:S01]  /*1700*/  SHFL.DOWN PT, R8, R3, 0x2, R6 ;  /* 0x0840000003087989 */ /* 0x00072200000e0006 */
[----:B------:R-:W-:Y:S01]  /*1710*/  ISETP.GT.AND P4, PT, R9, R6, PT ;  /* 0x000000060900720c */ /* 0x000fe20003f84270 */
[----:B------:R-:W-:Y:S02]  /*1720*/  BSSY.RECONVERGENT B1, `(.L_x_27) ;  /* 0x0000012000017945 */ /* 0x000fe40003800200 */
[----:B------:R3:W0:Y:S04]  /*1730*/  SHFL.DOWN PT, R9, R2, 0x2, R6 ;  /* 0x0840000002097989 */ /* 0x00062800000e0006 */
[----:B------:R3:W0:Y:S01]  /*1740*/  SHFL.DOWN PT, R7, R7, 0x2, R6 ;  /* 0x0840000007077989 */ /* 0x00062200000e0006 */
[----:B------:R-:W-:Y:S05]  /*1750*/  @P5 BRA `(.L_x_28) ;  /* 0x0000000000385947 */ /* 0x000fea0003800000 */
[----:B0-----:R-:W-:Y:S01]  /*1760*/  LOP3.LUT P0, RZ, R7, 0xff, RZ, 0xc0, !PT ;  /* 0x000000ff07ff7812 */ /* 0x001fe2000780c0ff */
[----:B--2---:R-:W-:Y:S01]  /*1770*/  IMAD.MOV.U32 R11, RZ, RZ, 0x1 ;  /* 0x00000001ff0b7424 */ /* 0x004fe200078e00ff */
[----:B------:R-:W-:-:S04]  /*1780*/  LOP3.LUT P5, R10, R4, 0xff, RZ, 0xc0, !PT ;  /* 0x000000ff040a7812 */ /* 0x000fc800078ac0ff */
[----:B------:R-:W-:-:S13]  /*1790*/  PLOP3.LUT P0, PT, P5, P0, PT, 0x2f, 0xf2 ;  /* 0x0000000000f2781c */ /* 0x000fda0002f00577 */
[----:B------:R-:W-:Y:S02]  /*17a0*/  @!P0 ISETP.LT.U32.AND P5, PT, R9, R2, PT ;  /* 0x000000020900820c */ /* 0x000fe40003fa1070 */
[----:B------:R-:W-:Y:S02]  /*17b0*/  @P0 ISETP.NE.AND P6, PT, R10, RZ, PT ;  /* 0x000000ff0a00020c */ /* 0x000fe40003fc5270 */
[----:B------:R-:W-:Y:S02]  /*17c0*/  @!P0 PRMT R4, R11, 0x7610, R4 ;  /* 0x000076100b048816 */ /* 0x000fe40000000004 */
[----:B----4-:R-:W-:Y:S02]  /*17d0*/  @!P0 ISETP.LT.AND.EX P5, PT, R8, R3, PT, P5 ;  /* 0x000000030800820c */ /* 0x010fe40003fa1350 */
[----:B------:R-:W-:Y:S02]  /*17e0*/  @P0 SEL R7, R7, R4, !P6 ;  /* 0x0000000407070207 */ /* 0x000fe40007000000 */
[----:B---3--:R-:W-:-:S02]  /*17f0*/  @!P0 SEL R2, R9, R2, P5 ;  /* 0x0000000209028207 */ /* 0x008fc40002800000 */
[C---:B------:R-:W-:Y:S02]  /*1800*/  @!P0 SEL R3, R8.reuse, R3, P5 ;  /* 0x0000000308038207 */ /* 0x040fe40002800000 */
[----:B------:R-:W-:Y:S02]  /*1810*/  @P0 PRMT R4, R7, 0x7610, R4 ;  /* 0x0000761007040816 */ /* 0x000fe40000000004 */
[----:B------:R-:W-:Y:S02]  /*1820*/  @P0 SEL R2, R9, R2, !P6 ;  /* 0x0000000209020207 */ /* 0x000fe40007000000 */
[----:B------:R-:W-:-:S07]  /*1830*/  @P0 SEL R3, R8, R3, !P6 ;  /* 0x0000000308030207 */ /* 0x000fce0007000000 */
.L_x_28:
[----:B------:R-:W-:Y:S05]  /*1840*/  BSYNC.RECONVERGENT B1 ;  /* 0x0000000000017941 */ /* 0x000fea0003800200 */
.L_x_27:
[----:B0-----:R-:W-:Y:S01]  /*1850*/  LOP3.LUT R7, R4, 0xff, RZ, 0xc0, !PT ;  /* 0x000000ff04077812 */ /* 0x001fe200078ec0ff */
[----:B------:R0:W0:Y:S01]  /*1860*/  SHFL.DOWN PT, R9, R2, 0x4, R6 ;  /* 0x0880000002097989 */ /* 0x00002200000e0006 */
[----:B------:R-:W-:Y:S03]  /*1870*/  BSSY.RECONVERGENT B1, `(.L_x_29) ;  /* 0x0000012000017945 */ /* 0x000fe60003800200 */
[----:B----4-:R4:W0:Y:S04]  /*1880*/  SHFL.DOWN PT, R8, R3, 0x4, R6 ;  /* 0x0880000003087989 */ /* 0x01082800000e0006 */
        /* <DEDUP_REMOVED lines=9> */
[----:B------:R-:W-:Y:S02]  /*1920*/  @!P0 ISETP.LT.AND.EX P3, PT, R8, R3, PT, P3 ;  /* 0x000000030800820c */ /* 0x000fe40003f61330 */
[----:B------:R-:W-:Y:S02]  /*1930*/  @P0 SEL R7, R7, R4, !P5 ;  /* 0x0000000407070207 */ /* 0x000fe40006800000 */
[----:B---3--:R-:W-:-:S02]  /*1940*/  @!P0 SEL R2, R9, R2, P3 ;  /* 0x0000000209028207 */ /* 0x008fc40001800000 */
[C---:B----4-:R-:W-:Y:S02]  /*1950*/  @!P0 SEL R3, R8.reuse, R3, P3 ;  /* 0x0000000308038207 */ /* 0x050fe40001800000 */
[----:B------:R-:W-:Y:S02]  /*1960*/  @P0 PRMT R4, R7, 0x7610, R4 ;  /* 0x0000761007040816 */ /* 0x000fe40000000004 */
[----:B------:R-:W-:Y:S02]  /*1970*/  @P0 SEL R2, R9, R2, !P5 ;  /* 0x0000000209020207 */ /* 0x000fe40006800000 */
[----:B------:R-:W-:-:S07]  /*1980*/  @P0 SEL R3, R8, R3, !P5 ;  /* 0x0000000308030207 */ /* 0x000fce0006800000 */
.L_x_30:
[----:B------:R-:W-:Y:S05]  /*1990*/  BSYNC.RECONVERGENT B1 ;  /* 0x0000000000017941 */ /* 0x000fea0003800200 */
.L_x_29:
[----:B0-----:R-:W-:Y:S01]  /*19a0*/  LOP3.LUT R7, R4, 0xff, RZ, 0xc0, !PT ;  /* 0x000000ff04077812 */ /* 0x001fe200078ec0ff */
[----:B------:R0:W0:Y:S01]  /*19b0*/  SHFL.DOWN PT, R9, R2, 0x8, R6 ;  /* 0x0900000002097989 */ /* 0x00002200000e0006 */
[----:B------:R-:W-:Y:S03]  /*19c0*/  BSSY.RECONVERGENT B1, `(.L_x_31) ;  /* 0x0000012000017945 */ /* 0x000fe60003800200 */
        /* <DEDUP_REMOVED lines=17> */
.L_x_32:
[----:B------:R-:W-:Y:S05]  /*1ae0*/  BSYNC.RECONVERGENT B1 ;  /* 0x0000000000017941 */ /* 0x000fea0003800200 */
.L_x_31:
[----:B0-----:R-:W-:Y:S01]  /*1af0*/  LOP3.LUT R7, R4, 0xff, RZ, 0xc0, !PT ;  /* 0x000000ff04077812 */ /* 0x001fe200078ec0ff */
[----:B------:R0:W0:Y:S01]  /*1b00*/  SHFL.DOWN PT, R9, R2, 0x10, R6 ;  /* 0x0a00000002097989 */ /* 0x00002200000e0006 */
[----:B------:R-:W-:Y:S03]  /*1b10*/  BSSY.RECONVERGENT B1, `(.L_x_33) ;  /* 0x0000012000017945 */ /* 0x000fe60003800200 */
[----:B------:R0:W0:Y:S04]  /*1b20*/  SHFL.DOWN PT, R8, R3, 0x10, R6 ;  /* 0x0a00000003087989 */ /* 0x00002800000e0006 */
[----:B------:R0:W0:Y:S01]  /*1b30*/  SHFL.DOWN PT, R7, R7, 0x10, R6 ;  /* 0x0a00000007077989 */ /* 0x00002200000e0006 */
[----:B------:R-:W-:Y:S05]  /*1b40*/  @P4 BRA `(.L_x_34) ;  /* 0x0000000000384947 */ /* 0x000fea0003800000 */
[----:B0-----:R-:W-:Y:S01]  /*1b50*/  LOP3.LUT P0, RZ, R7, 0xff, RZ, 0xc0, !PT ;  /* 0x000000ff07ff7812 */ /* 0x001fe2000780c0ff */
[----:B------:R-:W-:Y:S01]  /*1b60*/  IMAD.MOV.U32 R10, RZ, RZ, 0x1 ;  /* 0x00000001ff0a7424 */ /* 0x000fe200078e00ff */
[----:B---34-:R-:W-:-:S04]  /*1b70*/  LOP3.LUT P2, R6, R4, 0xff, RZ, 0xc0, !PT ;  /* 0x000000ff04067812 */ /* 0x018fc8000784c0ff */
        /* <DEDUP_REMOVED lines=11> */
.L_x_34:
[----:B------:R-:W-:Y:S05]  /*1c30*/  BSYNC.RECONVERGENT B1 ;  /* 0x0000000000017941 */ /* 0x000fea0003800200 */
.L_x_33:
[----:B------:R-:W-:Y:S04]  /*1c40*/  BSSY.RECONVERGENT B1, `(.L_x_35) ;  /* 0x000000a000017945 */ /* 0x000fe80003800200 */
[----:B------:R-:W-:Y:S05]  /*1c50*/  @P1 BRA `(.L_x_36) ;  /* 0x0000000000201947 */ /* 0x000fea0003800000 */
[----:B0-----:R-:W0:Y:S01]  /*1c60*/  S2R R8, SR_CgaCtaId ;  /* 0x0000000000087919 */ /* 0x001e220000008800 */
[----:B------:R-:W-:Y:S02]  /*1c70*/  MOV R7, 0x400 ;  /* 0x0000040000077802 */ /* 0x000fe40000000f00 */
[----:B---34-:R-:W-:-:S04]  /*1c80*/  SHF.R.U32.HI R6, RZ, 0x1, R5 ;  /* 0x00000001ff067819 */ /* 0x018fc80000011605 */
[----:B------:R-:W-:Y:S02]  /*1c90*/  LOP3.LUT R6, R6, 0x1f0, RZ, 0xc0, !PT ;  /* 0x000001f006067812 */ /* 0x000fe400078ec0ff */
[----:B0-----:R-:W-:-:S05]  /*1ca0*/  LEA R7, R8, R7, 0x18 ;  /* 0x0000000708077211 */ /* 0x001fca00078ec0ff */
[----:B------:R-:W-:-:S05]  /*1cb0*/  IMAD.IADD R7, R6, 0x1, R7 ;  /* 0x0000000106077824 */ /* 0x000fca00078e0207 */
[----:B------:R0:W-:Y:S04]  /*1cc0*/  STS.64 [R7+0x10], R2 ;  /* 0x0000100207007388 */ /* 0x0001e80000000a00 */
[----:B------:R0:W-:Y:S02]  /*1cd0*/  STS.U8 [R7+0x8], R4 ;  /* 0x0000080407007388 */ /* 0x0001e40000000000 */
.L_x_36:
[----:B------:R-:W-:Y:S05]  /*1ce0*/  BSYNC.RECONVERGENT B1 ;  /* 0x0000000000017941 */ /* 0x000fea0003800200 */
.L_x_35:
[----:B------:R-:W-:Y:S01]  /*1cf0*/  BAR.SYNC.DEFER_BLOCKING 0x0 ;  /* 0x0000000000007b1d */ /* 0x000fe20000010000 */
[----:B------:R-:W-:-:S13]  /*1d00*/  ISETP.NE.AND P1, PT, R5, RZ, PT ;  /* 0x000000ff0500720c */ /* 0x000fda0003f25270 */
[----:B------:R-:W-:Y:S05]  /*1d10*/  @P1 BRA `(.L_x_24) ;  /* 0x0000002000541947 */ /* 0x000fea0003800000 */
[----:B------:R-:W-:Y:S02]  /*1d20*/  UISETP.GE.AND UP0, UPT, UR4, 0x21, UPT ;  /* 0x000000210400788c */ /* 0x000fe4000bf06270 */
[----:B------:R-:W-:Y:S02]  /*1d30*/  UISETP.GE.AND UP1, UPT, UR4, 0x41, UPT ;  /* 0x000000410400788c */ /* 0x000fe4000bf26270 */
[----:B------:R-:W-:Y:S02]  /*1d40*/  UISETP.GE.AND UP2, UPT, UR4, 0x61, UPT ;  /* 0x000000610400788c */ /* 0x000fe4000bf46270 */
[----:B------:R-:W-:Y:S02]  /*1d50*/  UISETP.GE.AND UP3, UPT, UR4, 0x81, UPT ;  /* 0x000000810400788c */ /* 0x000fe4000bf66270 */
[----:B------:R-:W-:Y:S02]  /*1d60*/  UISETP.GE.AND UP4, UPT, UR4, 0xa1, UPT ;  /* 0x000000a10400788c */ /* 0x000fe4000bf86270 */
[----:B------:R-:W-:-:S02]  /*1d70*/  UISETP.GE.AND UP5, UPT, UR4, 0xc1, UPT ;  /* 0x000000c10400788c */ /* 0x000fc4000bfa6270 */
[----:B------:R-:W-:Y:S01]  /*1d80*/  UISETP.GE.AND UP6, UPT, UR4, 0xe1, UPT ;  /* 0x000000e10400788c */ /* 0x000fe2000bfc6270 */
[----:B------:R-:W-:Y:S10]  /*1d90*/  BRA.U !UP0, `(.L_x_37) ;  /* 0x00000001083c7547 */ /* 0x000ff4000b800000 */
[----:B------:R-:W5:Y:S01]  /*1da0*/  S2UR UR6, SR_CgaCtaId ;  /* 0x00000000000679c3 */ /* 0x000f620000008800 */
[----:B------:R-:W-:Y:S01]  /*1db0*/  UMOV UR5, 0x400 ;  /* 0x0000040000057882 */ /* 0x000fe20000000000 */
[----:B------:R-:W-:Y:S01]  /*1dc0*/  LOP3.LUT P3, RZ, R4, 0xff, RZ, 0xc0, !PT ;  /* 0x000000ff04ff7812 */ /* 0x000fe2000786c0ff */
[----:B-----5:R-:W-:-:S09]  /*1dd0*/  ULEA UR5, UR6, UR5, 0x18 ;  /* 0x0000000506057291 */ /* 0x020fd2000f8ec0ff */
[----:B------:R-:W5:Y:S04]  /*1de0*/  LDS.U8 R5, [UR5+0x18] ;  /* 0x00001805ff057984 */ /* 0x000f680008000000 */
[----:B0--34-:R-:W0:Y:S01]  /*1df0*/  LDS.64 R6, [UR5+0x20] ;  /* 0x00002005ff067984 */ /* 0x019e220008000a00 */
[----:B-----5:R-:W-:Y:S02]  /*1e00*/  ISETP.NE.AND P2, PT, R5, RZ, PT ;  /* 0x000000ff0500720c */ /* 0x020fe40003f45270 */
[----:B0-----:R-:W-:Y:S02]  /*1e10*/  ISETP.LT.U32.AND P0, PT, R6, R2, PT ;  /* 0x000000020600720c */ /* 0x001fe40003f01070 */
[----:B------:R-:W-:Y:S02]  /*1e20*/  @P3 SEL R5, R4, 0x1, !P2 ;  /* 0x0000000104053807 */ /* 0x000fe40005000000 */
[----:B------:R-:W-:-:S02]  /*1e30*/  ISETP.LT.AND.EX P0, PT, R7, R3, PT, P0 ;  /* 0x000000030700720c */ /* 0x000fc40003f01300 */
[----:B------:R-:W-:-:S05]  /*1e40*/  PRMT R4, R5, 0x7610, R4 ;  /* 0x0000761005047816 */ /* 0x000fca0000000004 */
[C---:B------:R-:W-:Y:S02]  /*1e50*/  @P2 SEL R2, R6.reuse, R2, P0 ;  /* 0x0000000206022207 */ /* 0x040fe40000000000 */
[C---:B------:R-:W-:Y:S02]  /*1e60*/  @P2 SEL R3, R7.reuse, R3, P0 ;  /* 0x0000000307032207 */ /* 0x040fe40000000000 */
[----:B------:R-:W-:Y:S02]  /*1e70*/  SEL R2, R6, R2, !P3 ;  /* 0x0000000206027207 */ /* 0x000fe40005800000 */
[----:B------:R-:W-:-:S07]  /*1e80*/  SEL R3, R7, R3, !P3 ;  /* 0x0000000307037207 */ /* 0x000fce0005800000 */
.L_x_37:
[----:B------:R-:W-:Y:S05]  /*1e90*/  BRA.U !UP1, `(.L_x_38) ;  /* 0x00000001093c7547 */ /* 0x000fea000b800000 */
        /* <DEDUP_REMOVED lines=15> */
.L_x_38:
        /* <DEDUP_REMOVED lines=16> */
.L_x_39:
        /* <DEDUP_REMOVED lines=16> */
.L_x_40:
        /* <DEDUP_REMOVED lines=16> */
.L_x_41:
        /* <DEDUP_REMOVED lines=16> */
.L_x_42:
        /* <DEDUP_REMOVED lines=15> */
[----:B------:R-:W-:Y:S01]  /*2480*/  SEL R3, R7, R3, !P3 ;  /* 0x0000000307037207 */ /* 0x000fe20005800000 */
[----:B------:R-:W-:Y:S06]  /*2490*/  BRA `(.L_x_24) ;  /* 0x0000001800747947 */ /* 0x000fec0003800000 */
.L_x_2:
[----:B------:R-:W0:Y:S01]  /*24a0*/  S2R R5, SR_TID.X ;  /* 0x0000000000057919 */ /* 0x000e220000002100 */
[----:B------:R-:W0:Y:S02]  /*24b0*/  LDC.64 R6, c[0x0][0x380] ;  /* 0x0000e000ff067b82 */ /* 0x000e240000000a00 */
[----:B0-----:R-:W-:-:S05]  /*24c0*/  IMAD.WIDE.U32 R6, R5, 0x10, R6 ;  /* 0x0000001005067825 */ /* 0x001fca00078e0006 */
[----:B------:R-:W2:Y:S04]  /*24d0*/  LDG.E.U16.CONSTANT R16, desc[UR8][R6.64] ;  /* 0x0000000806107981 */ /* 0x000ea8000c1e9500 */
[----:B------:R-:W3:Y:S04]  /*24e0*/  LDG.E.64.CONSTANT R12, desc[UR8][R6.64+0x8] ;  /* 0x00000808060c7981 */ /* 0x000ee8000c1e9b00 */
[----:B------:R-:W3:Y:S04]  /*24f0*/  LDG.E.64.CONSTANT R10, desc[UR8][R6.64+0x1008] ;  /* 0x00100808060a7981 */ /* 0x000ee8000c1e9b00 */
[----:B------:R-:W4:Y:S04]  /*2500*/  LDG.E.U16.CONSTANT R4, desc[UR8][R6.64+0x1000] ;  /* 0x0010000806047981 */ /* 0x000f28000c1e9500 */
[----:B------:R-:W5:Y:S04]  /*2510*/  LDG.E.U16.CONSTANT R14, desc[UR8][R6.64+0x2000] ;  /* 0x00200008060e7981 */ /* 0x000f68000c1e9500 */
[----:B------:R-:W5:Y:S04]  /*2520*/  LDG.E.64.CONSTANT R8, desc[UR8][R6.64+0x2008] ;  /* 0x0020080806087981 */ /* 0x000f68000c1e9b00 */
[----:B------:R-:W5:Y:S04]  /*2530*/  LDG.E.U16.CONSTANT R15, desc[UR8][R6.64+0x3000] ;  /* 0x00300008060f7981 */ /* 0x000f68000c1e9500 */
[----:B------:R-:W5:Y:S01]  /*2540*/  LDG.E.64.CONSTANT R2, desc[UR8][R6.64+0x3008] ;  /* 0x0030080806027981 */ /* 0x000f62000c1e9b00 */
[----:B------:R-:W-:Y:S01]  /*2550*/  UISETP.GE.U32.AND UP0, UPT, UR4, 0x800, UPT ;  /* 0x000008000400788c */ /* 0x000fe2000bf06070 */
[----:B--2---:R-:W-:-:S02]  /*2560*/  LOP3.LUT P1, RZ, R16, 0xff, RZ, 0xc0, !PT ;  /* 0x000000ff10ff7812 */ /* 0x004fc4000782c0ff */
[----:B---3--:R-:W-:-:S04]  /*2570*/  ISETP.LT.U32.AND P0, PT, R10, R12, PT ;  /* 0x0000000c0a00720c */ /* 0x008fc80003f01070 */
[CC--:B------:R-:W-:Y:S02]  /*2580*/  ISETP.LT.AND.EX P0, PT, R11.reuse, R13.reuse, PT, P0 ;  /* 0x0000000d0b00720c */ /* 0x0c0fe40003f01300 */
[----:B----4-:R-:W-:Y:S02]  /*2590*/  LOP3.LUT P2, RZ, R4, 0xff, RZ, 0xc0, !PT ;  /* 0x000000ff04ff7812 */ /* 0x010fe4000784c0ff */
[----:B------:R-:W-:Y:S02]  /*25a0*/  SEL R17, R10, R12, P0 ;  /* 0x0000000c0a117207 */ /* 0x000fe40000000000 */
[----:B------:R-:W-:Y:S02]  /*25b0*/  SEL R19, R11, R13, P0 ;  /* 0x0000000d0b137207 */ /* 0x000fe40000000000 */
[----:B------:R-:W-:Y:S02]  /*25c0*/  @P1 SEL R4, R16, 0x1, !P2 ;  /* 0x0000000110041807 */ /* 0x000fe40005000000 */
[----:B------:R-:W-:-:S02]  /*25d0*/  SEL R17, R12, R17, !P2 ;  /* 0x000000110c117207 */ /* 0x000fc40005000000 */
[----:B------:R-:W-:Y:S02]  /*25e0*/  SEL R19, R13, R19, !P2 ;  /* 0x000000130d137207 */ /* 0x000fe40005000000 */
[----:B-----5:R-:W-:Y:S02]  /*25f0*/  LOP3.LUT P3, RZ, R14, 0xff, RZ, 0xc0, !PT ;  /* 0x000000ff0eff7812 */ /* 0x020fe4000786c0ff */
[----:B------:R-:W-:Y:S02]  /*2600*/  LOP3.LUT P2, RZ, R4, 0xff, RZ, 0xc0, !PT ;  /* 0x000000ff04ff7812 */ /* 0x000fe4000784c0ff */
[----:B------:R-:W-:Y:S02]  /*2610*/  SEL R13, R10, R17, !P1 ;  /* 0x000000110a0d7207 */ /* 0x000fe40004800000 */
[----:B------:R-:W-:Y:S02]  /*2620*/  SEL R17, R11, R19, !P1 ;  /* 0x000000130b117207 */ /* 0x000fe40004800000 */
[----:B------:R-:W-:-:S02]  /*2630*/  ISETP.LT.U32.AND P0, PT, R8, R13, PT ;  /* 0x0000000d0800720c */ /* 0x000fc40003f01070 */
[----:B------:R-:W-:Y:S02]  /*2640*/  LOP3.LUT P4, RZ, R15, 0xff, RZ, 0xc0, !PT ;  /* 0x000000ff0fff7812 */ /* 0x000fe4000788c0ff */
[----:B------:R-:W-:-:S03]  /*2650*/  ISETP.LT.AND.EX P0, PT, R9, R17, PT, P0 ;  /* 0x000000110900720c */ /* 0x000fc60003f01300 */
[----:B------:R-:W-:Y:S02]  /*2660*/  @P2 SEL R14, R4, 0x1, !P3 ;  /* 0x00000001040e2807 */ /* 0x000fe40005800000 */
[C---:B------:R-:W-:Y:S02]  /*2670*/  @P3 SEL R13, R8.reuse, R13, P0 ;  /* 0x0000000d080d3207 */ /* 0x040fe40000000000 */
[C---:B------:R-:W-:Y:S02]  /*2680*/  @P3 SEL R17, R9.reuse, R17, P0 ;  /* 0x0000001109113207 */ /* 0x040fe40000000000 */
[----:B------:R-:W-:Y:S02]  /*2690*/  SEL R11, R8, R13, !P2 ;  /* 0x0000000d080b7207 */ /* 0x000fe40005000000 */
[----:B------:R-:W-:Y:S02]  /*26a0*/  LOP3.LUT P1, RZ, R14, 0xff, RZ, 0xc0, !PT ;  /* 0x000000ff0eff7812 */ /* 0x000fe4000782c0ff */
[----:B------:R-:W-:-:S02]  /*26b0*/  SEL R9, R9, R17, !P2 ;  /* 0x0000001109097207 */ /* 0x000fc40005000000 */
[----:B------:R-:W-:-:S04]  /*26c0*/  ISETP.LT.U32.AND P0, PT, R2, R11, PT ;  /* 0x0000000b0200720c */ /* 0x000fc80003f01070 */
[----:B------:R-:W-:-:S04]  /*26d0*/  ISETP.LT.AND.EX P0, PT, R3, R9, PT, P0 ;  /* 0x000000090300720c */ /* 0x000fc80003f01300 */
[C---:B------:R-:W-:Y:S02]  /*26e0*/  @P4 SEL R9, R3.reuse, R9, P0 ;  /* 0x0000000903094207 */ /* 0x040fe40000000000 */
[----:B------:R-:W-:Y:S02]  /*26f0*/  @P4 SEL R11, R2, R11, P0 ;  /* 0x0000000b020b4207 */ /* 0x000fe40000000000 */
[----:B------:R-:W-:Y:S02]  /*2700*/  @P1 SEL R15, R14, 0x1, !P4 ;  /* 0x000000010e0f1807 */ /* 0x000fe40006000000 */
[----:B------:R-:W-:Y:S01]  /*2710*/  SEL R3, R3, R9, !P1 ;  /* 0x0000000903037207 */ /* 0x000fe20004800000 */
[----:B------:R-:W-:Y:S01]  /*2720*/  IMAD.MOV.U32 R9, RZ, RZ, 0x400 ;  /* 0x00000400ff097424 */ /* 0x000fe200078e00ff */
[----:B------:R-:W-:Y:S02]  /*2730*/  SEL R2, R2, R11, !P1 ;  /* 0x0000000b02027207 */ /* 0x000fe40004800000 */
[----:B------:R-:W-:Y:S01]  /*2740*/  PRMT R4, R15, 0x7610, R4 ;  /* 0x000076100f047816 */ /* 0x000fe20000000004 */
[----:B------:R-:W-:Y:S06]  /*2750*/  BRA.U !UP0, `(.L_x_43) ;  /* 0x0000000108e47547 */ /* 0x000fec000b800000 */
[----:B------:R-:W-:Y:S01]  /*2760*/  IMAD.MOV.U32 R9, RZ, RZ, 0x400 ;  /* 0x00000400ff097424 */ /* 0x000fe200078e00ff */
[----:B------:R-:W0:Y:S01]  /*2770*/  LDCU UR5, c[0x0][0x390] ;  /* 0x00007200ff0577ac */ /* 0x000e220008000800 */
[----:B------:R-:W-:-:S12]  /*2780*/  UIADD3 UR6, UPT, UPT, UR4, -0x400, URZ ;  /* 0xfffffc0004067890 */ /* 0x000fd8000fffe0ff */
.L_x_45:
[----:B------:R-:W-:-:S05]  /*2790*/  IMAD.WIDE R20, R9, 0x10, R6 ;  /* 0x0000001009147825 */ /* 0x000fca00078e0206 */
[----:B------:R-:W2:Y:S04]  /*27a0*/  LDG.E.U16.CONSTANT R19, desc[UR8][R20.64] ;  /* 0x0000000814137981 */ /* 0x000ea8000c1e9500 */
[----:B------:R-:W3:Y:S04]  /*27b0*/  LDG.E.64.CONSTANT R10, desc[UR8][R20.64+0x8] ;  /* 0x00000808140a7981 */ /* 0x000ee8000c1e9b00 */
[----:B------:R-:W4:Y:S04]  /*27c0*/  LDG.E.U16.CONSTANT R22, desc[UR8][R20.64+0x1000] ;  /* 0x0010000814167981 */ /* 0x000f28000c1e9500 */
[----:B------:R-:W5:Y:S04]  /*27d0*/  LDG.E.64.CONSTANT R12, desc[UR8][R20.64+0x1008] ;  /* 0x00100808140c7981 */ /* 0x000f68000c1e9b00 */
[----:B------:R-:W5:Y:S04]  /*27e0*/  LDG.E.U16.CONSTANT R8, desc[UR8][R20.64+0x2000] ;  /* 0x0020000814087981 */ /* 0x000f68000c1e9500 */
[----:B------:R-:W5:Y:S04]  /*27f0*/  LDG.E.64.CONSTANT R14, desc[UR8][R20.64+0x2008] ;  /* 0x00200808140e7981 */ /* 0x000f68000c1e9b00 */
[----:B------:R-:W5:Y:S04]  /*2800*/  LDG.E.U16.CONSTANT R18, desc[UR8][R20.64+0x3000] ;  /* 0x0030000814127981 */ /* 0x000f68000c1e9500 */
[----:B------:R-:W5:Y:S01]  /*2810*/  LDG.E.64.CONSTANT R16, desc[UR8][R20.64+0x3008] ;  /* 0x0030080814107981 */ /* 0x000f62000c1e9b00 */
[----:B------:R-:W-:Y:S01]  /*2820*/  LOP3.LUT P2, RZ, R4, 0xff, RZ, 0xc0, !PT ;  /* 0x000000ff04ff7812 */ /* 0x000fe2000784c0ff */
[----:B------:R-:W-:Y:S01]  /*2830*/  IMAD.MOV.U32 R23, RZ, RZ, R3 ;  /* 0x000000ffff177224 */ /* 0x000fe200078e0003 */
[----:B0-----:R-:W-:Y:S01]  /*2840*/  UMOV UR4, UR5 ;  /* 0x0000000500047c82 */ /* 0x001fe20008000000 */
[----:B--2---:R-:W-:-:S02]  /*2850*/  LOP3.LUT P1, RZ, R19, 0xff, RZ, 0xc0, !PT ;  /* 0x000000ff13ff7812 */ /* 0x004fc4000782c0ff */
[----:B---3--:R-:W-:-:S08]  /*2860*/  ISETP.LT.U32.AND P0, PT, R10, R2, PT ;  /* 0x000000020a00720c */ /* 0x008fd00003f01070 */
        /* <DEDUP_REMOVED lines=8> */
[----:B-----5:R-:W-:Y:S02]  /*28f0*/  ISETP.LT.U32.AND P0, PT, R12, R3, PT ;  /* 0x000000030c00720c */ /* 0x020fe40003f01070 */
        /* <DEDUP_REMOVED lines=9> */
[----:B------:R-:W-:Y:S02]  /*2990*/  IADD3 R2, PT, PT, -R9, UR4, RZ ;  /* 0x0000000409027c10 */ /* 0x000fe4000fffe1ff */
[C---:B------:R-:W-:Y:S02]  /*29a0*/  ISETP.LT.AND.EX P0, PT, R15.reuse, R13, PT, P0 ;  /* 0x0000000d0f00720c */ /* 0x040fe40003f01300 */
[----:B------:R-:W-:Y:S02]  /*29b0*/  @P1 SEL R8, R22, 0x1, !P2 ;  /* 0x0000000116081807 */ /* 0x000fe40005000000 */
[----:B------:R-:W-:Y:S02]  /*29c0*/  @P2 SEL R3, R14, R3, P0 ;  /* 0x000000030e032207 */ /* 0x000fe40000000000 */
[----:B------:R-:W-:Y:S02]  /*29d0*/  @P2 SEL R13, R15, R13, P0 ;  /* 0x0000000d0f0d2207 */ /* 0x000fe40000000000 */
[----:B------:R-:W-:-:S02]  /*29e0*/  LOP3.LUT P3, RZ, R18, 0xff, RZ, 0xc0, !PT ;  /* 0x000000ff12ff7812 */ /* 0x000fc4000786c0ff */
[----:B------:R-:W-:Y:S02]  /*29f0*/  SEL R3, R14, R3, !P1 ;  /* 0x000000030e037207 */ /* 0x000fe40004800000 */
[----:B------:R-:W-:Y:S02]  /*2a00*/  LOP3.LUT P2, RZ, R8, 0xff, RZ, 0xc0, !PT ;  /* 0x000000ff08ff7812 */ /* 0x000fe4000784c0ff */
[----:B------:R-:W-:Y:S02]  /*2a10*/  SEL R15, R15, R13, !P1 ;  /* 0x0000000d0f0f7207 */ /* 0x000fe40004800000 */
[----:B------:R-:W-:Y:S02]  /*2a20*/  ISETP.GE.AND P1, PT, R2, 0x400, PT ;  /* 0x000004000200780c */ /* 0x000fe40003f26270 */
        /* <DEDUP_REMOVED lines=9> */
[----:B------:R-:W-:-:S05]  /*2ac0*/  VIADD R9, R9, 0x400 ;  /* 0x0000040009097836 */ /* 0x000fca0000000000 */
[----:B------:R-:W-:-:S13]  /*2ad0*/  ISETP.GT.AND P0, PT, R9, UR6, PT ;  /* 0x0000000609007c0c */ /* 0x000fda000bf04270 */
[----:B------:R-:W-:Y:S05]  /*2ae0*/  @!P0 BRA `(.L_x_45) ;  /* 0xfffffffc00288947 */ /* 0x000fea000383ffff */
.L_x_43:
[----:B------:R-:W-:-:S13]  /*2af0*/  ISETP.GE.AND P0, PT, R9, UR4, PT ;  /* 0x0000000409007c0c */ /* 0x000fda000bf06270 */
[----:B------:R-:W-:Y:S05]  /*2b00*/  @P0 BRA `(.L_x_44) ;  /* 0x00000004009c0947 */ /* 0x000fea0003800000 */
[----:B------:R-:W-:Y:S01]  /*2b10*/  IADD3 R19, PT, PT, -R9, UR4, RZ ;  /* 0x0000000409137c10 */ /* 0x000fe2000fffe1ff */
[----:B------:R-:W-:Y:S03]  /*2b20*/  BSSY.RECONVERGENT B1, `(.L_x_44) ;  /* 0x0000065000017945 */ /* 0x000fe60003800200 */
[----:B------:R-:W-:-:S13]  /*2b30*/  ISETP.GE.AND P0, PT, R5, R19, PT ;  /* 0x000000130500720c */ /* 0x000fda0003f06270 */
[----:B------:R-:W-:Y:S05]  /*2b40*/  @P0 BRA `(.L_x_46) ;  /* 0x0000000400880947 */ /* 0x000fea0003800000 */
[----:B------:R-:W-:Y:S01]  /*2b50*/  LOP3.LUT R6, RZ, R5, RZ, 0x33, !PT ;  /* 0x00000005ff067212 */ /* 0x000fe200078e33ff */
[----:B------:R-:W-:Y:S01]  /*2b60*/  BSSY.RECONVERGENT B2, `(.L_x_47) ;  /* 0x000001f000027945 */ /* 0x000fe20003800200 */
[----:B------:R-:W-:Y:S02]  /*2b70*/  IMAD.MOV.U32 R18, RZ, RZ, R5 ;  /* 0x000000ffff127224 */ /* 0x000fe400078e0005 */
[----:B------:R-:W-:-:S04]  /*2b80*/  IADD3 R8, PT, PT, -R9, UR4, R6 ;  /* 0x0000000409087c10 */ /* 0x000fc8000fffe106 */
[C---:B------:R-:W-:Y:S02]  /*2b90*/  LOP3.LUT R6, R8.reuse, 0x300, RZ, 0xc0, !PT ;  /* 0x0000030008067812 */ /* 0x040fe400078ec0ff */
[----:B------:R-:W-:Y:S02]  /*2ba0*/  ISETP.GE.U32.AND P2, PT, R8, 0x300, PT ;  /* 0x000003000800780c */ /* 0x000fe40003f46070 */
[----:B------:R-:W-:-:S13]  /*2bb0*/  ISETP.NE.AND P0, PT, R6, 0x300, PT ;  /* 0x000003000600780c */ /* 0x000fda0003f05270 */
[----:B------:R-:W-:Y:S05]  /*2bc0*/  @!P0 BRA `(.L_x_48) ;  /* 0x0000000000608947 */ /* 0x000fea0003800000 */
[----:B------:R-:W0:Y:S01]  /*2bd0*/  LDC.64 R6, c[0x0][0x380] ;  /* 0x0000e000ff067b82 */ /* 0x000e220000000a00 */
[----:B------:R-:W-:Y:S01]  /*2be0*/  LEA.HI R8, R8, 0x1, RZ, 0x18 ;  /* 0x0000000108087811 */ /* 0x000fe200078fc0ff */
[----:B------:R-:W-:Y:S02]  /*2bf0*/  IMAD.IADD R15, R5, 0x1, R9 ;  /* 0x00000001050f7824 */ /* 0x000fe400078e0209 */
[----:B------:R-:W-:Y:S01]  /*2c00*/  IMAD.MOV.U32 R18, RZ, RZ, R5 ;  /* 0x000000ffff127224 */ /* 0x000fe200078e0005 */
[----:B------:R-:W-:-:S05]  /*2c10*/  LOP3.LUT R8, R8, 0x3, RZ, 0xc0, !PT ;  /* 0x0000000308087812 */ /* 0x000fca00078ec0ff */
[----:B------:R-:W-:-:S07]  /*2c20*/  IMAD.MOV R8, RZ, RZ, -R8 ;  /* 0x000000ffff087224 */ /* 0x000fce00078e0a08 */
.L_x_49:
[----:B0-----:R-:W-:-:S05]  /*2c30*/  IMAD.WIDE.U32 R10, R15, 0x10, R6 ;  /* 0x000000100f0a7825 */ /* 0x001fca00078e0006 */
[----:B------:R-:W2:Y:S04]  /*2c40*/  LDG.E.U16.CONSTANT R14, desc[UR8][R10.64] ;  /* 0x000000080a0e7981 */ /* 0x000ea8000c1e9500 */
[----:B------:R-:W3:Y:S01]  /*2c50*/  LDG.E.64.CONSTANT R12, desc[UR8][R10.64+0x8] ;  /* 0x000008080a0c7981 */ /* 0x000ee2000c1e9b00 */
[----:B------:R-:W-:Y:S01]  /*2c60*/  VIADD R8, R8, 0x1 ;  /* 0x0000000108087836 */ /* 0x000fe20000000000 */
[----:B------:R-:W-:Y:S01]  /*2c70*/  LOP3.LUT P3, RZ, R4, 0xff, RZ, 0xc0, !PT ;  /* 0x000000ff04ff7812 */ /* 0x000fe2000786c0ff */
[----:B------:R-:W-:Y:S02]  /*2c80*/  VIADD R18, R18, 0x100 ;  /* 0x0000010012127836 */ /* 0x000fe40000000000 */
[----:B------:R-:W-:Y:S01]  /*2c90*/  VIADD R15, R15, 0x100 ;  /* 0x000001000f0f7836 */ /* 0x000fe20000000000 */
[----:B--2---:R-:W-:-:S02]  /*2ca0*/  LOP3.LUT P1, RZ, R14, 0xff, RZ, 0xc0, !PT ;  /* 0x000000ff0eff7812 */ /* 0x004fc4000782c0ff */
[----:B---3--:R-:W-:-:S07]  /*2cb0*/  ISETP.LT.U32.AND P0, PT, R12, R2, PT ;  /* 0x000000020c00720c */ /* 0x008fce0003f01070 */
[----:B------:R-:W-:Y:S02]  /*2cc0*/  @P3 SEL R14, R4, 0x1, !P1 ;  /* 0x00000001040e3807 */ /* 0x000fe40004800000 */
[CC--:B------:R-:W-:Y:S02]  /*2cd0*/  ISETP.LT.AND.EX P0, PT, R13.reuse, R3.reuse, PT, P0 ;  /* 0x000000030d00720c */ /* 0x0c0fe40003f01300 */
[----:B------:R-:W-:Y:S02]  /*2ce0*/  PRMT R4, R14, 0x7610, R4 ;  /* 0x000076100e047816 */ /* 0x000fe40000000004 */
[----:B------:R-:W-:Y:S02]  /*2cf0*/  @P1 SEL R2, R12, R2, P0 ;  /* 0x000000020c021207 */ /* 0x000fe40000000000 */
[----:B------:R-:W-:Y:S02]  /*2d00*/  @P1 SEL R3, R13, R3, P0 ;  /* 0x000000030d031207 */ /* 0x000fe40000000000 */
[----:B------:R-:W-:-:S02]  /*2d10*/  ISETP.NE.AND P0, PT, R8, RZ, PT ;  /* 0x000000ff0800720c */ /* 0x000fc40003f05270 */
[----:B------:R-:W-:Y:S02]  /*2d20*/  SEL R2, R12, R2, !P3 ;  /* 0x000000020c027207 */ /* 0x000fe40005800000 */
[----:B------:R-:W-:-:S09]  /*2d30*/  SEL R3, R13, R3, !P3 ;  /* 0x000000030d037207 */ /* 0x000fd20005800000 */
[----:B------:R-:W-:Y:S05]  /*2d40*/  @P0 BRA `(.L_x_49) ;  /* 0xfffffffc00b80947 */ /* 0x000fea000383ffff */
.L_x_48:
[----:B------:R-:W-:Y:S05]  /*2d50*/  BSYNC.RECONVERGENT B2 ;  /* 0x0000000000027941 */ /* 0x000fea0003800200 */
.L_x_47:
[----:B------:R-:W-:Y:S05]  /*2d60*/  @!P2 BRA `(.L_x_46) ;  /* 0x000000040000a947 */ /* 0x000fea0003800000 */
[----:B------:R-:W0:Y:S01]  /*2d70*/  LDCU.64 UR6, c[0x0][0x380] ;  /* 0x00007000ff0677ac */ /* 0x000e220008000a00 */
[----:B------:R-:W2:Y:S01]  /*2d80*/  LDC.64 R6, c[0x0][0x380] ;  /* 0x0000e000ff067b82 */ /* 0x000ea20000000a00 */
[C---:B------:R-:W-:Y:S01]  /*2d90*/  IADD3 R13, P0, PT, R18.reuse, R9, RZ ;  /* 0x00000009120d7210 */ /* 0x040fe20007f1e0ff */
[----:B------:R-:W-:-:S04]  /*2da0*/  IMAD.IADD R21, R18, 0x1, R9 ;  /* 0x0000000112157824 */ /* 0x000fc800078e0209 */
[----:B------:R-:W-:Y:S01]  /*2db0*/  IMAD.X R8, RZ, RZ, RZ, P0 ;  /* 0x000000ffff087224 */ /* 0x000fe200000e06ff */
[----:B0-----:R-:W-:-:S04]  /*2dc0*/  LEA R10, P1, R13, UR6, 0x4 ;  /* 0x000000060d0a7c11 */ /* 0x001fc8000f8220ff */
[----:B------:R-:W-:Y:S02]  /*2dd0*/  IADD3 R10, P0, PT, R10, 0x3008, RZ ;  /* 0x000030080a0a7810 */ /* 0x000fe40007f1e0ff */
[----:B------:R-:W-:-:S05]  /*2de0*/  LEA.HI.X R13, R13, UR7, R8, 0x4, P1 ;  /* 0x000000070d0d7c11 */ /* 0x000fca00088f2408 */
[----:B------:R-:W-:-:S07]  /*2df0*/  IMAD.X R13, RZ, RZ, R13, P0 ;  /* 0x000000ffff0d7224 */ /* 0x000fce00000e060d */
.L_x_50:
[----:B--2---:R-:W-:-:S05]  /*2e00*/  IMAD.WIDE.U32 R8, R21, 0x10, R6 ;  /* 0x0000001015087825 */ /* 0x004fca00078e0006 */
[----:B------:R-:W2:Y:S04]  /*2e10*/  LDG.E.U16.CONSTANT R23, desc[UR8][R8.64] ;  /* 0x0000000808177981 */ /* 0x000ea8000c1e9500 */
[----:B------:R0:W3:Y:S02]  /*2e20*/  LDG.E.64.CONSTANT R14, desc[UR8][R8.64+0x8] ;  /* 0x00000808080e7981 */ /* 0x0000e4000c1e9b00 */
[----:B0-----:R-:W-:Y:S02]  /*2e30*/  IMAD.MOV.U32 R8, RZ, RZ, R10 ;  /* 0x000000ffff087224 */ /* 0x001fe400078e000a */
[----:B------:R-:W-:-:S05]  /*2e40*/  IMAD.MOV.U32 R9, RZ, RZ, R13 ;  /* 0x000000ffff097224 */ /* 0x000fca00078e000d */
[----:B------:R-:W4:Y:S04]  /*2e50*/  LDG.E.U16.CONSTANT R24, desc[UR8][R8.64+-0x2008] ;  /* 0xffdff80808187981 */ /* 0x000f28000c1e9500 */
[----:B------:R-:W5:Y:S04]  /*2e60*/  LDG.E.64.CONSTANT R12, desc[UR8][R8.64+-0x2000] ;  /* 0xffe00008080c7981 */ /* 0x000f68000c1e9b00 */
[----:B------:R-:W5:Y:S04]  /*2e70*/  LDG.E.U16.CONSTANT R20, desc[UR8][R8.64+-0x1008] ;  /* 0xffeff80808147981 */ /* 0x000f68000c1e9500 */
[----:B------:R-:W5:Y:S04]  /*2e80*/  LDG.E.64.CONSTANT R10, desc[UR8][R8.64+-0x1000] ;  /* 0xfff00008080a7981 */ /* 0x000f68000c1e9b00 */
[----:B------:R-:W5:Y:S04]  /*2e90*/  LDG.E.U16.CONSTANT R22, desc[UR8][R8.64+-0x8] ;  /* 0xfffff80808167981 */ /* 0x000f68000c1e9500 */
[----:B------:R-:W5:Y:S01]  /*2ea0*/  LDG.E.64.CONSTANT R16, desc[UR8][R8.64] ;  /* 0x0000000808107981 */ /* 0x000f62000c1e9b00 */
[----:B------:R-:W-:Y:S01]  /*2eb0*/  LOP3.LUT P2, RZ, R4, 0xff, RZ, 0xc0, !PT ;  /* 0x000000ff04ff7812 */ /* 0x000fe2000784c0ff */
[----:B------:R-:W-:-:S02]  /*2ec0*/  IMAD.MOV.U32 R25, RZ, RZ, R3 ;  /* 0x000000ffff197224 */ /* 0x000fc400078e0003 */
[----:B------:R-:W-:Y:S02]  /*2ed0*/  VIADD R18, R18, 0x400 ;  /* 0x0000040012127836 */ /* 0x000fe40000000000 */
[----:B------:R-:W-:Y:S01]  /*2ee0*/  VIADD R21, R21, 0x400 ;  /* 0x0000040015157836 */ /* 0x000fe20000000000 */
[----:B--2---:R-:W-:Y:S02]  /*2ef0*/  LOP3.LUT P1, RZ, R23, 0xff, RZ, 0xc0, !PT ;  /* 0x000000ff17ff7812 */ /* 0x004fe4000782c0ff */
[----:B---3--:R-:W-:-:S05]  /*2f00*/  ISETP.LT.U32.AND P0, PT, R14, R2, PT ;  /* 0x000000020e00720c */ /* 0x008fca0003f01070 */
[----:B------:R-:W-:Y:S02]  /*2f10*/  @P2 SEL R23, R4, 0x1, !P1 ;  /* 0x0000000104172807 */ /* 0x000fe40004800000 */
[-C--:B------:R-:W-:Y:S02]  /*2f20*/  ISETP.LT.AND.EX P0, PT, R15, R25.reuse, PT, P0 ;  /* 0x000000190f00720c */ /* 0x080fe40003f01300 */
[----:B------:R-:W-:Y:S02]  /*2f30*/  LOP3.LUT P3, RZ, R23, 0xff, RZ, 0xc0, !PT ;  /* 0x000000ff17ff7812 */ /* 0x000fe4000786c0ff */
[C---:B------:R-:W-:Y:S02]  /*2f40*/  @P1 SEL R2, R14.reuse, R2, P0 ;  /* 0x000000020e021207 */ /* 0x040fe40000000000 */
[----:B------:R-:W-:Y:S02]  /*2f50*/  @P1 SEL R25, R15, R25, P0 ;  /* 0x000000190f191207 */ /* 0x000fe40000000000 */
[----:B------:R-:W-:-:S02]  /*2f60*/  SEL R3, R14, R2, !P2 ;  /* 0x000000020e037207 */ /* 0x000fc40005000000 */
[----:B------:R-:W-:Y:S02]  /*2f70*/  SEL R15, R15, R25, !P2 ;  /* 0x000000190f0f7207 */ /* 0x000fe40005000000 */
[----:B----4-:R-:W-:Y:S02]  /*2f80*/  LOP3.LUT P4, RZ, R24, 0xff, RZ, 0xc0, !PT ;  /* 0x000000ff18ff7812 */ /* 0x010fe4000788c0ff */
[----:B-----5:R-:W-:Y:S02]  /*2f90*/  ISETP.LT.U32.AND P0, PT, R12, R3, PT ;  /* 0x000000030c00720c */ /* 0x020fe40003f01070 */
[----:B------:R-:W-:Y:S02]  /*2fa0*/  @P3 SEL R24, R23, 0x1, !P4 ;  /* 0x0000000117183807 */ /* 0x000fe40006000000 */
[----:B------:R-:W-:Y:S02]  /*2fb0*/  ISETP.LT.AND.EX P0, PT, R13, R15, PT, P0 ;  /* 0x0000000f0d00720c */ /* 0x000fe40003f01300 */
[----:B------:R-:W-:-:S02]  /*2fc0*/  LOP3.LUT P2, RZ, R20, 0xff, RZ, 0xc0, !PT ;  /* 0x000000ff14ff7812 */ /* 0x000fc4000784c0ff */
[----:B------:R-:W-:-:S03]  /*2fd0*/  LOP3.LUT P1, RZ, R24, 0xff, RZ, 0xc0, !PT ;  /* 0x000000ff18ff7812 */ /* 0x000fc6000782c0ff */
[C---:B------:R-:W-:Y:S02]  /*2fe0*/  @P4 SEL R3, R12.reuse, R3, P0 ;  /* 0x000000030c034207 */ /* 0x040fe40000000000 */
[C---:B------:R-:W-:Y:S02]  /*2ff0*/  @P4 SEL R15, R13.reuse, R15, P0 ;  /* 0x0000000f0d0f4207 */ /* 0x040fe40000000000 */
[----:B------:R-:W-:Y:S02]  /*3000*/  SEL R3, R12, R3, !P3 ;  /* 0x000000030c037207 */ /* 0x000fe40005800000 */
[----:B------:R-:W-:Y:S02]  /*3010*/  SEL R13, R13, R15, !P3 ;  /* 0x0000000f0d0d7207 */ /* 0x000fe40005800000 */
[----:B------:R-:W-:Y:S02]  /*3020*/  ISETP.LT.U32.AND P0, PT, R10, R3, PT ;  /* 0x000000030a00720c */ /* 0x000fe40003f01070 */
[----:B------:R-:W-:-:S02]  /*3030*/  LOP3.LUT P3, RZ, R22, 0xff, RZ, 0xc0, !PT ;  /* 0x000000ff16ff7812 */ /* 0x000fc4000786c0ff */
[C---:B------:R-:W-:Y:S02]  /*3040*/  ISETP.LT.AND.EX P0, PT, R11.reuse, R13, PT, P0 ;  /* 0x0000000d0b00720c */ /* 0x040fe40003f01300 */
[----:B------:R-:W-:Y:S02]  /*3050*/  @P1 SEL R20, R24, 0x1, !P2 ;  /* 0x0000000118141807 */ /* 0x000fe40005000000 */
[C---:B------:R-:W-:Y:S02]  /*3060*/  @P2 SEL R3, R10.reuse, R3, P0 ;  /* 0x000000030a032207 */ /* 0x040fe40000000000 */
[----:B------:R-:W-:Y:S02]  /*3070*/  @P2 SEL R13, R11, R13, P0 ;  /* 0x0000000d0b0d2207 */ /* 0x000fe40000000000 */
[----:B------:R-:W-:Y:S02]  /*3080*/  SEL R3, R10, R3, !P1 ;  /* 0x000000030a037207 */ /* 0x000fe40004800000 */
[----:B------:R-:W-:-:S02]  /*3090*/  LOP3.LUT P2, RZ, R20, 0xff, RZ, 0xc0, !PT ;  /* 0x000000ff14ff7812 */ /* 0x000fc4000784c0ff */
[----:B------:R-:W-:Y:S02]  /*30a0*/  SEL R11, R11, R13, !P1 ;  /* 0x0000000d0b0b7207 */ /* 0x000fe40004800000 */
[----:B------:R-:W-:Y:S02]  /*30b0*/  ISETP.GE.AND P1, PT, R18, R19, PT ;  /* 0x000000131200720c */ /* 0x000fe40003f26270 */
[----:B------:R-:W-:Y:S02]  /*30c0*/  ISETP.LT.U32.AND P0, PT, R16, R3, PT ;  /* 0x000000031000720c */ /* 0x000fe40003f01070 */
[----:B------:R-:W-:Y:S02]  /*30d0*/  IADD3 R10, P4, PT, R8, 0x4000, RZ ;  /* 0x00004000080a7810 */ /* 0x000fe40007f9e0ff */
[----:B------:R-:W-:-:S03]  /*30e0*/  ISETP.LT.AND.EX P0, PT, R17, R11, PT, P0 ;  /* 0x0000000b1100720c */ /* 0x000fc60003f01300 */
[----:B------:R-:W-:Y:S01]  /*30f0*/  @P2 SEL R22, R20, 0x1, !P3 ;  /* 0x0000000114162807 */ /* 0x000fe20005800000 */
[----:B------:R-:W-:Y:S01]  /*3100*/  IMAD.X R13, RZ, RZ, R9, P4 ;  /* 0x000000ffff0d7224 */ /* 0x000fe200020e0609 */
[C---:B------:R-:W-:Y:S02]  /*3110*/  @P3 SEL R3, R16.reuse, R3, P0 ;  /* 0x0000000310033207 */ /* 0x040fe40000000000 */
[C---:B------:R-:W-:Y:S02]  /*3120*/  @P3 SEL R11, R17.reuse, R11, P0 ;  /* 0x0000000b110b3207 */ /* 0x040fe40000000000 */
[----:B------:R-:W-:Y:S02]  /*3130*/  SEL R2, R16, R3, !P2 ;  /* 0x0000000310027207 */ /* 0x000fe40005000000 */
[----:B------:R-:W-:Y:S02]  /*3140*/  SEL R3, R17, R11, !P2 ;  /* 0x0000000b11037207 */ /* 0x000fe40005000000 */
[----:B------:R-:W-:Y:S01]  /*3150*/  PRMT R4, R22, 0x7610, R4 ;  /* 0x0000761016047816 */ /* 0x000fe20000000004 */
[----:B------:R-:W-:Y:S06]  /*3160*/  @!P1 BRA `(.L_x_50) ;  /* 0xfffffffc00249947 */ /* 0x000fec000383ffff */
.L_x_46:
[----:B------:R-:W-:Y:S05]  /*3170*/  BSYNC.RECONVERGENT B1 ;  /* 0x0000000000017941 */ /* 0x000fea0003800200 */
.L_x_44:
[----:B------:R-:W0:Y:S01]  /*3180*/  S2R R10, SR_LANEID ;  /* 0x00000000000a7919 */ /* 0x000e220000000000 */
[----:B------:R-:W-:Y:S01]  /*3190*/  LOP3.LUT R7, R4, 0xff, RZ, 0xc0, !PT ;  /* 0x000000ff04077812 */ /* 0x000fe200078ec0ff */
[----:B------:R-:W-:Y:S01]  /*31a0*/  BSSY.RECONVERGENT B1, `(.L_x_51) ;  /* 0x0000016000017945 */ /* 0x000fe20003800200 */
[----:B------:R2:W3:Y:S04]  /*31b0*/  SHFL.DOWN PT, R9, R2, 0x1, 0x1f ;  /* 0x08201f0002097f89 */ /* 0x0004e800000e0000 */
[----:B------:R2:W4:Y:S04]  /*31c0*/  SHFL.DOWN PT, R8, R3, 0x1, 0x1f ;  /* 0x08201f0003087f89 */ /* 0x00052800000e0000 */
[----:B------:R-:W1:Y:S01]  /*31d0*/  SHFL.DOWN PT, R7, R7, 0x1, 0x1f ;  /* 0x08201f0007077f89 */ /* 0x000e6200000e0000 */
[----:B0-----:R-:W-:-:S02]  /*31e0*/  ISETP.GT.AND P0, PT, R10, 0x1e, PT ;  /* 0x0000001e0a00780c */ /* 0x001fc40003f04270 */
[C---:B------:R-:W-:Y:S02]  /*31f0*/  ISETP.GT.AND P5, PT, R10.reuse, 0x1d, PT ;  /* 0x0000001d0a00780c */ /* 0x040fe40003fa4270 */
[----:B------:R-:W-:-:S09]  /*3200*/  ISETP.GT.AND P2, PT, R10, 0x1b, PT ;  /* 0x0000001b0a00780c */ /* 0x000fd20003f44270 */
[----:B-1234-:R-:W-:Y:S05]  /*3210*/  @P0 BRA `(.L_x_52) ;  /* 0x0000000000380947 */ /* 0x01efea0003800000 */
        /* <DEDUP_REMOVED lines=14> */
.L_x_52:
[----:B------:R-:W-:Y:S05]  /*3300*/  BSYNC.RECONVERGENT B1 ;  /* 0x0000000000017941 */ /* 0x000fea0003800200 */
.L_x_51:
[----:B------:R-:W-:Y:S01]  /*3310*/  LOP3.LUT R7, R4, 0xff, RZ, 0xc0, !PT ;  /* 0x000000ff04077812 */ /* 0x000fe200078ec0ff */
[----:B------:R0:W1:Y:S01]  /*3320*/  SHFL.DOWN PT, R9, R2, 0x2, 0x1f ;  /* 0x08401f0002097f89 */ /* 0x00006200000e0000 */
[----:B------:R-:W-:Y:S01]  /*3330*/  BSSY.RECONVERGENT B1, `(.L_x_53) ;  /* 0x0000015000017945 */ /* 0x000fe20003800200 */
[C---:B------:R-:W-:Y:S02]  /*3340*/  ISETP.GT.AND P4, PT, R10.reuse, 0x17, PT ;  /* 0x000000170a00780c */ /* 0x040fe40003f84270 */
[----:B------:R0:W2:Y:S01]  /*3350*/  SHFL.DOWN PT, R8, R3, 0x2, 0x1f ;  /* 0x08401f0003087f89 */ /* 0x0000a200000e0000 */
[C---:B------:R-:W-:Y:S02]  /*3360*/  ISETP.GT.AND P3, PT, R10.reuse, 0xf, PT ;  /* 0x0000000f0a00780c */ /* 0x040fe40003f64270 */
[----:B------:R-:W-:Y:S01]  /*3370*/  ISETP.NE.AND P1, PT, R10, RZ, PT ;  /* 0x000000ff0a00720c */ /* 0x000fe20003f25270 */
[----:B------:R-:W3:Y:S01]  /*3380*/  SHFL.DOWN PT, R7, R7, 0x2, 0x1f ;  /* 0x08401f0007077f89 */ /* 0x000ee200000e0000 */
[----:B------:R-:W-:Y:S11]  /*3390*/  @P5 BRA `(.L_x_54) ;  /* 0x0000000000385947 */ /* 0x000ff60003800000 */
[----:B---3--:R-:W-:Y:S01]  /*33a0*/  LOP3.LUT P0, RZ, R7, 0xff, RZ, 0xc0, !PT ;  /* 0x000000ff07ff7812 */ /* 0x008fe2000780c0ff */
[----:B------:R-:W-:Y:S01]  /*33b0*/  IMAD.MOV.U32 R10, RZ, RZ, 0x1 ;  /* 0x00000001ff0a7424 */ /* 0x000fe200078e00ff */
[----:B------:R-:W-:-:S04]  /*33c0*/  LOP3.LUT P5, R6, R4, 0xff, RZ, 0xc0, !PT ;  /* 0x000000ff04067812 */ /* 0x000fc800078ac0ff */
[----:B------:R-:W-:-:S13]  /*33d0*/  PLOP3.LUT P0, PT, P5, P0, PT, 0x2f, 0xf2 ;  /* 0x0000000000f2781c */ /* 0x000fda0002f00577 */
[----:B-1----:R-:W-:Y:S02]  /*33e0*/  @!P0 ISETP.LT.U32.AND P5, PT, R9, R2, PT ;  /* 0x000000020900820c */ /* 0x002fe40003fa1070 */
[----:B------:R-:W-:Y:S02]  /*33f0*/  @P0 ISETP.NE.AND P6, PT, R6, RZ, PT ;  /* 0x000000ff0600020c */ /* 0x000fe40003fc5270 */
[----:B------:R-:W-:Y:S02]  /*3400*/  @!P0 PRMT R4, R10, 0x7610, R4 ;  /* 0x000076100a048816 */ /* 0x000fe40000000004 */
[----:B--2---:R-:W-:Y:S02]  /*3410*/  @!P0 ISETP.LT.AND.EX P5, PT, R8, R3, PT, P5 ;  /* 0x000000030800820c */ /* 0x004fe40003fa1350 */
[----:B------:R-:W-:Y:S02]  /*3420*/  @P0 SEL R6, R7, R4, !P6 ;  /* 0x0000000407060207 */ /* 0x000fe40007000000 */
[----:B0-----:R-:W-:-:S02]  /*3430*/  @!P0 SEL R2, R9, R2, P5 ;  /* 0x0000000209028207 */ /* 0x001fc40002800000 */
[----:B------:R-:W-:Y:S02]  /*3440*/  @!P0 SEL R3, R8, R3, P5 ;  /* 0x0000000308038207 */ /* 0x000fe40002800000 */
[----:B------:R-:W-:Y:S02]  /*3450*/  @P0 PRMT R4, R6, 0x7610, R4 ;  /* 0x0000761006040816 */ /* 0x000fe40000000004 */
[----:B------:R-:W-:Y:S02]  /*3460*/  @P0 SEL R2, R9, R2, !P6 ;  /* 0x0000000209020207 */ /* 0x000fe40007000000 */
[----:B------:R-:W-:-:S07]  /*3470*/  @P0 SEL R3, R8, R3, !P6 ;  /* 0x0000000308030207 */ /* 0x000fce0007000000 */
.L_x_54:
[----:B------:R-:W-:Y:S05]  /*3480*/  BSYNC.RECONVERGENT B1 ;  /* 0x0000000000017941 */ /* 0x000fea0003800200 */
.L_x_53:
[----:B---3--:R-:W-:Y:S01]  /*3490*/  LOP3.LUT R7, R4, 0xff, RZ, 0xc0, !PT ;  /* 0x000000ff04077812 */ /* 0x008fe200078ec0ff */
[----:B-1----:R1:W3:Y:S01]  /*34a0*/  SHFL.DOWN PT, R9, R2, 0x4, 0x1f ;  /* 0x08801f0002097f89 */ /* 0x0022e200000e0000 */
[----:B------:R-:W-:Y:S03]  /*34b0*/  BSSY.RECONVERGENT B1, `(.L_x_55) ;  /* 0x0000012000017945 */ /* 0x000fe60003800200 */
[----:B--2---:R1:W2:Y:S04]  /*34c0*/  SHFL.DOWN PT, R8, R3, 0x4, 0x1f ;  /* 0x08801f0003087f89 */ /* 0x0042a800000e0000 */
[----:B------:R-:W4:Y:S01]  /*34d0*/  SHFL.DOWN PT, R7, R7, 0x4, 0x1f ;  /* 0x08801f0007077f89 */ /* 0x000f2200000e0000 */
[----:B------:R-:W-:Y:S05]  /*34e0*/  @P2 BRA `(.L_x_56) ;  /* 0x0000000000382947 */ /* 0x000fea0003800000 */
[----:B----4-:R-:W-:Y:S01]  /*34f0*/  LOP3.LUT P0, RZ, R7, 0xff, RZ, 0xc0, !PT ;  /* 0x000000ff07ff7812 */ /* 0x010fe2000780c0ff */
[----:B------:R-:W-:Y:S01]  /*3500*/  IMAD.MOV.U32 R10, RZ, RZ, 0x1 ;  /* 0x00000001ff0a7424 */ /* 0x000fe200078e00ff */
[----:B------:R-:W-:-:S04]  /*3510*/  LOP3.LUT P2, R6, R4, 0xff, RZ, 0xc0, !PT ;  /* 0x000000ff04067812 */ /* 0x000fc8000784c0ff */
[----:B------:R-:W-:-:S13]  /*3520*/  PLOP3.LUT P0, PT, P2, P0, PT, 0x2f, 0xf2 ;  /* 0x0000000000f2781c */ /* 0x000fda0001700577 */
[----:B---3--:R-:W-:Y:S02]  /*3530*/  @!P0 ISETP.LT.U32.AND P2, PT, R9, R2, PT ;  /* 0x000000020900820c */ /* 0x008fe40003f41070 */
[----:B------:R-:W-:Y:S02]  /*3540*/  @P0 ISETP.NE.AND P5, PT, R6, RZ, PT ;  /* 0x000000ff0600020c */ /* 0x000fe40003fa5270 */
[----:B------:R-:W-:Y:S02]  /*3550*/  @!P0 PRMT R4, R10, 0x7610, R4 ;  /* 0x000076100a048816 */ /* 0x000fe40000000004 */
[----:B--2---:R-:W-:Y:S02]  /*3560*/  @!P0 ISETP.LT.AND.EX P2, PT, R8, R3, PT, P2 ;  /* 0x000000030800820c */ /* 0x004fe40003f41320 */
[----:B------:R-:W-:Y:S02]  /*3570*/  @P0 SEL R6, R7, R4, !P5 ;  /* 0x0000000407060207 */ /* 0x000fe40006800000 */
[----:B01----:R-:W-:-:S02]  /*3580*/  @!P0 SEL R2, R9, R2, P2 ;  /* 0x0000000209028207 */ /* 0x003fc40001000000 */
[----:B------:R-:W-:Y:S02]  /*3590*/  @!P0 SEL R3, R8, R3, P2 ;  /* 0x0000000308038207 */ /* 0x000fe40001000000 */
[----:B------:R-:W-:Y:S02]  /*35a0*/  @P0 PRMT R4, R6, 0x7610, R4 ;  /* 0x0000761006040816 */ /* 0x000fe40000000004 */
[----:B------:R-:W-:Y:S02]  /*35b0*/  @P0 SEL R2, R9, R2, !P5 ;  /* 0x0000000209020207 */ /* 0x000fe40006800000 */
[----:B------:R-:W-:-:S07]  /*35c0*/  @P0 SEL R3, R8, R3, !P5 ;  /* 0x0000000308030207 */ /* 0x000fce0006800000 */
.L_x_56:
[----:B------:R-:W-:Y:S05]  /*35d0*/  BSYNC.RECONVERGENT B1 ;  /* 0x0000000000017941 */ /* 0x000fea0003800200 */
.L_x_55:
[----:B----4-:R-:W-:Y:S01]  /*35e0*/  LOP3.LUT R7, R4, 0xff, RZ, 0xc0, !PT ;  /* 0x000000ff04077812 */ /* 0x010fe200078ec0ff */
[----:B---3--:R3:W4:Y:S01]  /*35f0*/  SHFL.DOWN PT, R9, R2, 0x8, 0x1f ;  /* 0x09001f0002097f89 */ /* 0x00872200000e0000 */
[----:B------:R-:W-:Y:S03]  /*3600*/  BSSY.RECONVERGENT B1, `(.L_x_57) ;  /* 0x0000012000017945 */ /* 0x000fe60003800200 */
[----:B--2---:R3:W2:Y:S04]  /*3610*/  SHFL.DOWN PT, R8, R3, 0x8, 0x1f ;  /* 0x09001f0003087f89 */ /* 0x0046a800000e0000 */
        /* <DEDUP_REMOVED lines=9> */
[----:B--2---:R-:W-:Y:S02]  /*36b0*/  @!P0 ISETP.LT.AND.EX P2, PT, R8, R3, PT, P2 ;  /* 0x000000030800820c */ /* 0x004fe40003f41320 */
[----:B------:R-:W-:Y:S02]  /*36c0*/  @P0 SEL R6, R7, R4, !P4 ;  /* 0x0000000407060207 */ /* 0x000fe40006000000 */
[----:B-1-3--:R-:W-:-:S02]  /*36d0*/  @!P0 SEL R2, R9, R2, P2 ;  /* 0x0000000209028207 */ /* 0x00afc40001000000 */
[----:B------:R-:W-:Y:S02]  /*36e0*/  @!P0 SEL R3, R8, R3, P2 ;  /* 0x0000000308038207 */ /* 0x000fe40001000000 */
[----:B------:R-:W-:Y:S02]  /*36f0*/  @P0 PRMT R4, R6, 0x7610, R4 ;  /* 0x0000761006040816 */ /* 0x000fe40000000004 */
[----:B------:R-:W-:Y:S02]  /*3700*/  @P0 SEL R2, R9, R2, !P4 ;  /* 0x0000000209020207 */ /* 0x000fe40006000000 */
[----:B------:R-:W-:-:S07]  /*3710*/  @P0 SEL R3, R8, R3, !P4 ;  /* 0x0000000308030207 */ /* 0x000fce0006000000 */
.L_x_58:
[----:B------:R-:W-:Y:S05]  /*3720*/  BSYNC.RECONVERGENT B1 ;  /* 0x0000000000017941 */ /* 0x000fea0003800200 */
.L_x_57:
[----:B0-----:R-:W-:Y:S01]  /*3730*/  LOP3.LUT R7, R4, 0xff, RZ, 0xc0, !PT ;  /* 0x000000ff04077812 */ /* 0x001fe200078ec0ff */
[----:B----4-:R0:W4:Y:S01]  /*3740*/  SHFL.DOWN PT, R9, R2, 0x10, 0x1f ;  /* 0x0a001f0002097f89 */ /* 0x01012200000e0000 */
        /* <DEDUP_REMOVED lines=18> */
.L_x_60:
[----:B------:R-:W-:Y:S05]  /*3870*/  BSYNC.RECONVERGENT B1 ;  /* 0x0000000000017941 */ /* 0x000fea0003800200 */
.L_x_59:
[----:B------:R-:W-:Y:S04]  /*3880*/  BSSY.RECONVERGENT B1, `(.L_x_61) ;  /* 0x000000a000017945 */ /* 0x000fe80003800200 */
[----:B------:R-:W-:Y:S05]  /*3890*/  @P1 BRA `(.L_x_62) ;  /* 0x0000000000201947 */ /* 0x000fea0003800000 */
[----:B--2---:R-:W2:Y:S01]  /*38a0*/  S2R R8, SR_CgaCtaId ;  /* 0x0000000000087919 */ /* 0x004ea20000008800 */
[----:B0-----:R-:W-:Y:S02]  /*38b0*/  MOV R7, 0x400 ;  /* 0x0000040000077802 */ /* 0x001fe40000000f00 */
[----:B------:R-:W-:-:S04]  /*38c0*/  SHF.R.U32.HI R6, RZ, 0x1, R5 ;  /* 0x00000001ff067819 */ /* 0x000fc80000011605 */
[----:B------:R-:W-:Y:S02]  /*38d0*/  LOP3.LUT R6, R6, 0x1f0, RZ, 0xc0, !PT ;  /* 0x000001f006067812 */ /* 0x000fe400078ec0ff */
[----:B--2---:R-:W-:-:S05]  /*38e0*/  LEA R7, R8, R7, 0x18 ;  /* 0x0000000708077211 */ /* 0x004fca00078ec0ff */
[----:B------:R-:W-:-:S05]  /*38f0*/  IMAD.IADD R7, R6, 0x1, R7 ;  /* 0x0000000106077824 */ /* 0x000fca00078e0207 */
[----:B------:R0:W-:Y:S04]  /*3900*/  STS.64 [R7+0x10], R2 ;  /* 0x0000100207007388 */ /* 0x0001e80000000a00 */
[----:B------:R0:W-:Y:S02]  /*3910*/  STS.U8 [R7+0x8], R4 ;  /* 0x0000080407007388 */ /* 0x0001e40000000000 */
.L_x_62:
[----:B------:R-:W-:Y:S05]  /*3920*/  BSYNC.RECONVERGENT B1 ;  /* 0x0000000000017941 */ /* 0x000fea0003800200 */
.L_x_61:
        /* <DEDUP_REMOVED lines=10> */
[----:B------:R-:W3:Y:S04]  /*39d0*/  LDS.64 R12, [UR5+0x30] ;  /* 0x00003005ff0c7984 */ /* 0x000ee80008000a00 */
[----:B------:R-:W3:Y:S04]  /*39e0*/  LDS.U8 R18, [UR5+0x38] ;  /* 0x00003805ff127984 */ /* 0x000ee80008000000 */
[----:B------:R-:W3:Y:S04]  /*39f0*/  LDS.64 R10, [UR5+0x40] ;  /* 0x00004005ff0a7984 */ /* 0x000ee80008000a00 */
[----:B------:R-:W3:Y:S04]  /*3a00*/  LDS.U8 R14, [UR5+0x48] ;  /* 0x00004805ff0e7984 */ /* 0x000ee80008000000 */
[----:B--2-4-:R-:W2:Y:S01]  /*3a10*/  LDS.64 R8, [UR5+0x50] ;  /* 0x00005005ff087984 */ /* 0x014ea20008000a00 */
[----:B-----5:R-:W-:-:S02]  /*3a20*/  ISETP.NE.AND P2, PT, R16, RZ, PT ;  /* 0x000000ff1000720c */ /* 0x020fc40003f45270 */
[----:B0-----:R-:W-:Y:S02]  /*3a30*/  ISETP.LT.U32.AND P0, PT, R6, R2, PT ;  /* 0x000000020600720c */ /* 0x001fe40003f01070 */
[----:B------:R-:W-:Y:S02]  /*3a40*/  @P4 SEL R16, R4, 0x1, !P2 ;  /* 0x0000000104104807 */ /* 0x000fe40005000000 */
[----:B------:R-:W-:Y:S02]  /*3a50*/  ISETP.LT.AND.EX P0, PT, R7, R3, PT, P0 ;  /* 0x000000030700720c */ /* 0x000fe40003f01300 */
[----:B------:R-:W-:Y:S02]  /*3a60*/  LOP3.LUT P3, RZ, R16, 0xff, RZ, 0xc0, !PT ;  /* 0x000000ff10ff7812 */ /* 0x000fe4000786c0ff */
[----:B-1----:R-:W-:-:S03]  /*3a70*/  ISETP.NE.AND P5, PT, R17, RZ, PT ;  /* 0x000000ff1100720c */ /* 0x002fc60003fa5270 */
[C---:B---3--:R-:W-:Y:S02]  /*3a80*/  @P2 SEL R2, R6.reuse, R2, P0 ;  /* 0x0000000206022207 */ /* 0x048fe40000000000 */
        /* <DEDUP_REMOVED lines=17> */
[----:B------:R-:W3:Y:S01]  /*3ba0*/  LDS.64 R4, [UR5+0x70] ;  /* 0x00007005ff047984 */ /* 0x000ee20008000a00 */
        /* <DEDUP_REMOVED lines=8> */
[----:B--2---:R-:W-:Y:S02]  /*3c30*/  ISETP.LT.U32.AND P0, PT, R8, R13, PT ;  /* 0x0000000d0800720c */ /* 0x004fe40003f01070 */
[----:B------:R-:W-:Y:S01]  /*3c40*/  @P5 SEL R14, R18, 0x1, !P3 ;  /* 0x00000001120e5807 */ /* 0x000fe20005800000 */
[----:B------:R-:W2:Y:S01]  /*3c50*/  LDS.64 R2, [UR5+0x80] ;  /* 0x00008005ff027984 */ /* 0x000ea20008000a00 */
        /* <DEDUP_REMOVED lines=16> */
[----:B---3--:R-:W-:Y:S02]  /*3d60*/  ISETP.LT.U32.AND P0, PT, R4, R9, PT ;  /* 0x000000090400720c */ /* 0x008fe40003f01070 */
        /* <DEDUP_REMOVED lines=8> */
[----:B--2---:R-:W-:-:S04]  /*3df0*/  ISETP.LT.U32.AND P0, PT, R2, R7, PT ;  /* 0x000000070200720c */ /* 0x004fc80003f01070 */
[C---:B------:R-:W-:Y:S02]  /*3e00*/  ISETP.LT.AND.EX P0, PT, R3.reuse, R5, PT, P0 ;  /* 0x000000050300720c */ /* 0x040fe40003f01300 */
[----:B------:R-:W-:Y:S02]  /*3e10*/  @P2 SEL R10, R12, 0x1, !P4 ;  /* 0x000000010c0a2807 */ /* 0x000fe40006000000 */
[----:B------:R-:W-:Y:S02]  /*3e20*/  @P4 SEL R7, R2, R7, P0 ;  /* 0x0000000702074207 */ /* 0x000fe40000000000 */
[----:B------:R-:W-:Y:S02]  /*3e30*/  @P4 SEL R5, R3, R5, P0 ;  /* 0x0000000503054207 */ /* 0x000fe40000000000 */
[----:B------:R-:W-:Y:S02]  /*3e40*/  PRMT R4, R10, 0x7610, R4 ;  /* 0x000076100a047816 */ /* 0x000fe40000000004 */
[----:B------:R-:W-:-:S02]  /*3e50*/  SEL R2, R2, R7, !P2 ;  /* 0x0000000702027207 */ /* 0x000fc40005000000 */
[----:B------:R-:W-:-:S07]  /*3e60*/  SEL R3, R3, R5, !P2 ;  /* 0x0000000503037207 */ /* 0x000fce0005000000 */
.L_x_24:
[----:B------:R-:W-:Y:S05]  /*3e70*/  BSYNC.RECONVERGENT B0 ;  /* 0x0000000000007941 */ /* 0x000fea0003800200 */
.L_x_1:
[----:B------:R-:W-:Y:S05]  /*3e80*/  @P1 EXIT ;  /* 0x000000000000194d */ /* 0x000fea0003800000 */
[----:B0-234-:R-:W0:Y:S01]  /*3e90*/  LDC.64 R8, c[0x0][0x3a0] ;  /* 0x0000e800ff087b82 */ /* 0x01de220000000a00 */
[----:B------:R-:W-:Y:S02]  /*3ea0*/  PRMT R7, R4, 0x7610, R7 ;  /* 0x0000761004077816 */ /* 0x000fe40000000007 */
[----:B-1----:R-:W-:Y:S02]  /*3eb0*/  ISETP.NE.AND P1, PT, R0, RZ, PT ;  /* 0x000000ff0000720c */ /* 0x002fe40003f25270 */
[----:B------:R-:W-:-:S03]  /*3ec0*/  LOP3.LUT P2, RZ, R7, 0xff, RZ, 0xc0, !PT ;  /* 0x000000ff07ff7812 */ /* 0x000fc6000784c0ff */
[----:B------:R-:W1:Y:S08]  /*3ed0*/  LDC.64 R4, c[0x0][0x388] ;  /* 0x0000e200ff047b82 */ /* 0x000e700000000a00 */
[----:B------:R-:W-:Y:S02]  /*3ee0*/  @P1 SEL R7, R0, 0x1, !P2 ;  /* 0x0000000100071807 */ /* 0x000fe40005000000 */
[----:B0-----:R-:W-:-:S04]  /*3ef0*/  ISETP.LT.U32.AND P0, PT, R2, R8, PT ;  /* 0x000000080200720c */ /* 0x001fc80003f01070 */
[----:B------:R-:W-:-:S04]  /*3f00*/  ISETP.LT.AND.EX P0, PT, R3, R9, PT, P0 ;  /* 0x000000090300720c */ /* 0x000fc80003f01300 */
[C---:B------:R-:W-:Y:S01]  /*3f10*/  @P2 SEL R8, R2.reuse, R8, P0 ;  /* 0x0000000802082207 */ /* 0x040fe20000000000 */
[----:B-1----:R-:W-:Y:S01]  /*3f20*/  STG.E.U8 desc[UR8][R4.64], R7 ;  /* 0x0000000704007986 */ /* 0x002fe2000c101108 */
[C---:B------:R-:W-:Y:S02]  /*3f30*/  @P2 SEL R9, R3.reuse, R9, P0 ;  /* 0x0000000903092207 */ /* 0x040fe40000000000 */
[----:B------:R-:W-:Y:S02]  /*3f40*/  SEL R2, R2, R8, !P1 ;  /* 0x0000000802027207 */ /* 0x000fe40004800000 */
[----:B------:R-:W-:-:S05]  /*3f50*/  SEL R3, R3, R9, !P1 ;  /* 0x0000000903037207 */ /* 0x000fca0004800000 */
[----:B------:R-:W-:Y:S01]  /*3f60*/  STG.E.64 desc[UR8][R4.64+0x8], R2 ;  /* 0x0000080204007986 */ /* 0x000fe2000c101b08 */
[----:B------:R-:W-:Y:S05]  /*3f70*/  EXIT ;  /* 0x000000000000794d */ /* 0x000fea0003800000 */
.L_x_63:
[----:B------:R-:W-:-:S00]  /*3f80*/  BRA `(.L_x_63) ;  /* 0xfffffffc00fc7947 */ /* 0x000fc0000383ffff */
[----:B------:R-:W-:-:S00]  /*3f90*/  NOP ;  /* 0x0000000000007918 */ /* 0x000fc00000000000 */
        /* <DEDUP_REMOVED lines=14> */
.L_x_422:


//--------------------- .text._ZN3cub18CUB_300001_SM_10006detail6reduce18DeviceReduceKernelINS2_10policy_hubIN4cuda3std3__45tupleIJblEEEyN6thrust24THRUST_300001_SM_1000_NS8cuda_cub9__find_if7functorIS9_EEE10Policy1000ENSB_12zip_iteratorINS8_IJNSD_26transform_input_iterator_tIbNSB_6detail15normal_iteratorINSB_10device_ptrIfEEEENS7_10__not_fn_tINSK_10functional5actorINSQ_9compositeIJNSQ_16operator_adaptorINS7_8equal_toIvEEEENSR_INSQ_8argumentILj0EEEEENSR_INSQ_5valueIiEEEEEEEEEEEEENSB_17counting_iteratorIlNSB_11use_defaultES18_S18_EEEEEEEySF_S9_NS7_10__identityEEEvT0_PT3_T1_NS0_13GridEvenShareIS1G_EET2_T4_ --------------------------
	.section	.text._ZN3cub18CUB_300001_SM_10006detail6reduce18DeviceReduceKernelINS2_10policy_hubIN4cuda3std3__45tupleIJblEEEyN6thrust24THRUST_300001_SM_1000_NS8cuda_cub9__find_if7functorIS9_EEE10Policy1000ENSB_12zip_iteratorINS8_IJNSD_26transform_input_iterator_tIbNSB_6detail15normal_iteratorINSB_10device_ptrIfEEEENS7_10__not_fn_tINSK_10functional5actorINSQ_9compositeIJNSQ_16operator_adaptorINS7_8equal_toIvEEEENSR_INSQ_8argumentILj0EEEEENSR_INSQ_5valueIiEEEEEEEEEEEEENSB_17counting_iteratorIlNSB_11use_defaultES18_S18_EEEEEEEySF_S9_NS7_10__identityEEEvT0_PT3_T1_NS0_13GridEvenShareIS1G_EET2_T4_,"ax",@progbits
	.align	128
        .global         _ZN3cub18CUB_300001_SM_10006detail6reduce18DeviceReduceKernelINS2_10policy_hubIN4cuda3std3__45tupleIJblEEEyN6thrust24THRUST_300001_SM_1000_NS8cuda_cub9__find_if7functorIS9_EEE10Policy1000ENSB_12zip_iteratorINS8_IJNSD_26transform_input_iterator_tIbNSB_6detail15normal_iteratorINSB_10device_ptrIfEEEENS7_10__not_fn_tINSK_10functional5actorINSQ_9compositeIJNSQ_16operator_adaptorINS7_8equal_toIvEEEENSR_INSQ_8argumentILj0EEEEENSR_INSQ_5valueIiEEEEEEEEEEEEENSB_17counting_iteratorIlNSB_11use_defaultES18_S18_EEEEEEEySF_S9_NS7_10__identityEEEvT0_PT3_T1_NS0_13GridEvenShareIS1G_EET2_T4_
        .type           _ZN3cub18CUB_300001_SM_10006detail6reduce18DeviceReduceKernelINS2_10policy_hubIN4cuda3std3__45tupleIJblEEEyN6thrust24THRUST_300001_SM_1000_NS8cuda_cub9__find_if7functorIS9_EEE10Policy1000ENSB_12zip_iteratorINS8_IJNSD_26transform_input_iterator_tIbNSB_6detail15normal_iteratorINSB_10device_ptrIfEEEENS7_10__not_fn_tINSK_10functional5actorINSQ_9compositeIJNSQ_16operator_adaptorINS7_8equal_toIvEEEENSR_INSQ_8argumentILj0EEEEENSR_INSQ_5valueIiEEEEEEEEEEEEENSB_17counting_iteratorIlNSB_11use_defaultES18_S18_EEEEEEEySF_S9_NS7_10__identityEEEvT0_PT3_T1_NS0_13GridEvenShareIS1G_EET2_T4_,@function
        .size           _ZN3cub18CUB_300001_SM_10006detail6reduce18DeviceReduceKernelINS2_10policy_hubIN4cuda3std3__45tupleIJblEEEyN6thrust24THRUST_300001_SM_1000_NS8cuda_cub9__find_if7functorIS9_EEE10Policy1000ENSB_12zip_iteratorINS8_IJNSD_26transform_input_iterator_tIbNSB_6detail15normal_iteratorINSB_10device_ptrIfEEEENS7_10__not_fn_tINSK_10functional5actorINSQ_9compositeIJNSQ_16operator_adaptorINS7_8equal_toIvEEEENSR_INSQ_8argumentILj0EEEEENSR_INSQ_5valueIiEEEEEEEEEEEEENSB_17counting_iteratorIlNSB_11use_defaultES18_S18_EEEEEEEySF_S9_NS7_10__identityEEEvT0_PT3_T1_NS0_13GridEvenShareIS1G_EET2_T4_,(.L_x_423 - _ZN3cub18CUB_300001_SM_10006detail6reduce18DeviceReduceKernelINS2_10policy_hubIN4cuda3std3__45tupleIJblEEEyN6thrust24THRUST_300001_SM_1000_NS8cuda_cub9__find_if7functorIS9_EEE10Policy1000ENSB_12zip_iteratorINS8_IJNSD_26transform_input_iterator_tIbNSB_6detail15normal_iteratorINSB_10device_ptrIfEEEENS7_10__not_fn_tINSK_10functional5actorINSQ_9compositeIJNSQ_16operator_adaptorINS7_8equal_toIvEEEENSR_INSQ_8argumentILj0EEEEENSR_INSQ_5valueIiEEEEEEEEEEEEENSB_17counting_iteratorIlNSB_11use_defaultES18_S18_EEEEEEEySF_S9_NS7_10__identityEEEvT0_PT3_T1_NS0_13GridEvenShareIS1G_EET2_T4_)
        .other          _ZN3cub18CUB_300001_SM_10006detail6reduce18DeviceReduceKernelINS2_10policy_hubIN4cuda3std3__45tupleIJblEEEyN6thrust24THRUST_300001_SM_1000_NS8cuda_cub9__find_if7functorIS9_EEE10Policy1000ENSB_12zip_iteratorINS8_IJNSD_26transform_input_iterator_tIbNSB_6detail15normal_iteratorINSB_10device_ptrIfEEEENS7_10__not_fn_tINSK_10functional5actorINSQ_9compositeIJNSQ_16operator_adaptorINS7_8equal_toIvEEEENSR_INSQ_8argumentILj0EEEEENSR_INSQ_5valueIiEEEEEEEEEEEEENSB_17counting_iteratorIlNSB_11use_defaultES18_S18_EEEEEEEySF_S9_NS7_10__identityEEEvT0_PT3_T1_NS0_13GridEvenShareIS1G_EET2_T4_,@"STO_CUDA_ENTRY STV_DEFAULT"
_ZN3cub18CUB_300001_SM_10006detail6reduce18DeviceReduceKernelINS2_10policy_hubIN4cuda3std3__45tupleIJblEEEyN6thrust24THRUST_300001_SM_1000_NS8cuda_cub9__find_if7functorIS9_EEE10Policy1000ENSB_12zip_iteratorINS8_IJNSD_26transform_input_iterator_tIbNSB_6detail15normal_iteratorINSB_10device_ptrIfEEEENS7_10__not_fn_tINSK_10functional5actorINSQ_9compositeIJNSQ_16operator_adaptorINS7_8equal_toIvEEEENSR_INSQ_8argumentILj0EEEEENSR_INSQ_5valueIiEEEEEEEEEEEEENSB_17counting_iteratorIlNSB_11use_defaultES18_S18_EEEEEEEySF_S9_NS7_10__identityEEEvT0_PT3_T1_NS0_13GridEvenShareIS1G_EET2_T4_:
.text._ZN3cub18CUB_300001_SM_10006detail6reduce18DeviceReduceKernelINS2_10policy_hubIN4cuda3std3__45tupleIJblEEEyN6thrust24THRUST_300001_SM_1000_NS8cuda_cub9__find_if7functorIS9_EEE10Policy1000ENSB_12zip_iteratorINS8_IJNSD_26transform_input_iterator_tIbNSB_6detail15normal_iteratorINSB_10device_ptrIfEEEENS7_10__not_fn_tINSK_10functional5actorINSQ_9compositeIJNSQ_16operator_adaptorINS7_8equal_toIvEEEENSR_INSQ_8argumentILj0EEEEENSR_INSQ_5valueIiEEEEEEEEEEEEENSB_17counting_iteratorIlNSB_11use_defaultES18_S18_EEEEEEEySF_S9_NS7_10__identityEEEvT0_PT3_T1_NS0_13GridEvenShareIS1G_EET2_T4_:
[----:B------:R-:W-:Y:S01]  /*0000*/  LDC R1, c[0x0][0x37c] ;  /* 0x0000df00ff017b82 */ /* 0x000fe20000000800 */
[----:B------:R-:W0:Y:S01]  /*0010*/  S2R R0, SR_CTAID.X ;  /* 0x0000000000007919 */ /* 0x000e220000002500 */
[----:B------:R-:W1:Y:S01]  /*0020*/  LDCU.64 UR6, c[0x0][0x3c8] ;  /* 0x00007900ff0677ac */ /* 0x000e620008000a00 */
[----:B------:R-:W-:Y:S01]  /*0030*/  BSSY.RECONVERGENT B0, `(.L_x_64) ;  /* 0x0000590000007945 */ /* 0x000fe20003800200 */
[----:B------:R-:W2:Y:S01]  /*0040*/  LDCU UR5, c[0x0][0x3d0] ;  /* 0x00007a00ff0577ac */ /* 0x000ea20008000800 */
[----:B------:R-:W3:Y:S01]  /*0050*/  LDCU.64 UR10, c[0x0][0x358] ;  /* 0x00006b00ff0a77ac */ /* 0x000ee20008000a00 */
[----:B-1----:R-:W-:Y:S02]  /*0060*/  IMAD.U32 R2, RZ, RZ, UR6 ;  /* 0x00000006ff027e24 */ /* 0x002fe4000f8e00ff */
[----:B------:R-:W-:Y:S01]  /*0070*/  IMAD.U32 R3, RZ, RZ, UR7 ;  /* 0x00000007ff037e24 */ /* 0x000fe2000f8e00ff */
[----:B--2---:R-:W-:-:S04]  /*0080*/  USHF.L.U32 UR4, UR5, 0xa, URZ ;  /* 0x0000000a05047899 */ /* 0x004fc800080006ff */
[----:B------:R-:W-:Y:S01]  /*0090*/  USHF.R.S32.HI UR12, URZ, 0x1f, UR4 ;  /* 0x0000001fff0c7899 */ /* 0x000fe20008011404 */
[----:B0-----:R-:W-:-:S05]  /*00a0*/  IMAD.SHL.U32 R5, R0, 0x400, RZ ;  /* 0x0000040000057824 */ /* 0x001fca00078e00ff */
[----:B------:R-:W-:-:S04]  /*00b0*/  IADD3 R17, P1, PT, -R5, R2, RZ ;  /* 0x0000000205117210 */ /* 0x000fc80007f3e1ff */
[----:B------:R-:W-:Y:S02]  /*00c0*/  ISETP.GT.U32.AND P0, PT, R17, 0x3ff, PT ;  /* 0x000003ff1100780c */ /* 0x000fe40003f04070 */
[----:B------:R-:W-:-:S04]  /*00d0*/  IADD3.X R18, PT, PT, R3, -0x1, RZ, P1, !PT ;  /* 0xffffffff03127810 */ /* 0x000fc80000ffe4ff */
[----:B------:R-:W-:-:S13]  /*00e0*/  ISETP.GT.U32.AND.EX P0, PT, R18, RZ, PT, P0 ;  /* 0x000000ff1200720c */ /* 0x000fda0003f04100 */
[----:B---3--:R-:W-:Y:S05]  /*00f0*/  @P0 BRA `(.L_x_65) ;  /* 0x0000003000480947 */ /* 0x008fea0003800000 */
[----:B------:R-:W0:Y:S01]  /*0100*/  S2R R8, SR_TID.X ;  /* 0x0000000000087919 */ /* 0x000e220000002100 */
[----:B------:R-:W-:Y:S01]  /*0110*/  IMAD.IADD R9, R2, 0x1, -R5 ;  /* 0x0000000102097824 */ /* 0x000fe200078e0a05 */
[----:B------:R-:W1:Y:S01]  /*0120*/  LDCU.64 UR4, c[0x0][0x380] ;  /* 0x00007000ff0477ac */ /* 0x000e620008000a00 */
[----:B------:R-:W-:Y:S01]  /*0130*/  IMAD.MOV.U32 R6, RZ, RZ, RZ ;  /* 0x000000ffff067224 */ /* 0x000fe200078e00ff */
[----:B------:R-:W2:Y:S02]  /*0140*/  LDCU.64 UR8, c[0x0][0x390] ;  /* 0x00007200ff0877ac */ /* 0x000ea40008000a00 */
[----:B0-----:R-:W-:-:S13]  /*0150*/  ISETP.GE.AND P1, PT, R8, R9, PT ;  /* 0x000000090800720c */ /* 0x001fda0003f26270 */
[----:B------:R-:W0:Y:S01]  /*0160*/  @!P1 LDC.64 R12, c[0x0][0x380] ;  /* 0x0000e000ff0c9b82 */ /* 0x000e220000000a00 */
[----:B------:R-:W-:-:S07]  /*0170*/  @!P1 IMAD.IADD R3, R5, 0x1, R8 ;  /* 0x0000000105039824 */ /* 0x000fce00078e0208 */
[----:B------:R-:W3:Y:S08]  /*0180*/  @!P1 LDC R7, c[0x0][0x38c] ;  /* 0x0000e300ff079b82 */ /* 0x000ef00000000800 */
[----:B------:R-:W4:Y:S01]  /*0190*/  @!P1 LDC.64 R10, c[0x0][0x390] ;  /* 0x0000e400ff0a9b82 */ /* 0x000f220000000a00 */
[----:B0-----:R-:W-:-:S06]  /*01a0*/  @!P1 IMAD.WIDE.U32 R12, R3, 0x4, R12 ;  /* 0x00000004030c9825 */ /* 0x001fcc00078e000c */
[----:B------:R-:W5:Y:S01]  /*01b0*/  @!P1 LDG.E R12, desc[UR10][R12.64] ;  /* 0x0000000a0c0c9981 */ /* 0x000f62000c1e1900 */
[----:B------:R-:W-:Y:S01]  /*01c0*/  IMAD.MOV.U32 R14, RZ, RZ, R8 ;  /* 0x000000ffff0e7224 */ /* 0x000fe200078e0008 */
[----:B---3--:R-:W-:Y:S01]  /*01d0*/  @!P1 I2FP.F32.S32 R7, R7 ;  /* 0x0000000700079245 */ /* 0x008fe20000201400 */
[----:B------:R-:W-:Y:S01]  /*01e0*/  @!P1 VIADD R14, R8, 0x100 ;  /* 0x00000100080e9836 */ /* 0x000fe20000000000 */
[----:B------:R-:W-:Y:S01]  /*01f0*/  PRMT R4, RZ, 0x7610, R4 ;  /* 0x00007610ff047816 */ /* 0x000fe20000000004 */
[----:B------:R-:W-:Y:S03]  /*0200*/  BSSY.RECONVERGENT B1, `(.L_x_66) ;  /* 0x000012f000017945 */ /* 0x000fe60003800200 */
[----:B------:R-:W-:Y:S02]  /*0210*/  ISETP.GE.AND P2, PT, R14, R9, PT ;  /* 0x000000090e00720c */ /* 0x000fe40003f46270 */
[----:B----4-:R-:W-:-:S02]  /*0220*/  @!P1 IADD3 R6, P3, PT, R3, R10, RZ ;  /* 0x0000000a03069210 */ /* 0x010fc40007f7e0ff */
[----:B-----5:R-:W-:Y:S01]  /*0230*/  @!P1 FSETP.NEU.AND P0, PT, R12, R7, PT ;  /* 0x000000070c00920b */ /* 0x020fe20003f0d000 */
[----:B------:R-:W-:Y:S02]  /*0240*/  IMAD.MOV.U32 R7, RZ, RZ, RZ ;  /* 0x000000ffff077224 */ /* 0x000fe400078e00ff */
[----:B------:R-:W-:Y:S01]  /*0250*/  @!P1 IMAD.X R7, RZ, RZ, R11, P3 ;  /* 0x000000ffff079224 */ /* 0x000fe200018e060b */
[----:B------:R-:W-:-:S04]  /*0260*/  @!P1 SEL R3, RZ, 0x1, !P0 ;  /* 0x00000001ff039807 */ /* 0x000fc80004000000 */
[----:B------:R-:W-:Y:S01]  /*0270*/  @!P1 PRMT R4, R3, 0x7610, R4 ;  /* 0x0000761003049816 */ /* 0x000fe20000000004 */
[----:B-12---:R-:W-:Y:S06]  /*0280*/  @P2 BRA `(.L_x_67) ;  /* 0x0000001000982947 */ /* 0x006fec0003800000 */
[----:B------:R-:W-:Y:S01]  /*0290*/  LOP3.LUT R3, RZ, R14, RZ, 0x33, !PT ;  /* 0x0000000eff037212 */ /* 0x000fe200078e33ff */
[----:B------:R-:W0:Y:S01]  /*02a0*/  LDCU UR6, c[0x0][0x38c] ;  /* 0x00007180ff0677ac */ /* 0x000e220008000800 */
[----:B------:R-:W-:Y:S03]  /*02b0*/  BSSY.RECONVERGENT B2, `(.L_x_68) ;  /* 0x0000095000027945 */ /* 0x000fe60003800200 */
[----:B------:R-:W-:-:S04]  /*02c0*/  IMAD.IADD R10, R3, 0x1, R2 ;  /* 0x00000001030a7824 */ /* 0x000fc800078e0202 */
[----:B------:R-:W-:-:S05]  /*02d0*/  IMAD.IADD R12, R10, 0x1, -R5 ;  /* 0x000000010a0c7824 */ /* 0x000fca00078e0a05 */
[C---:B------:R-:W-:Y:S02]  /*02e0*/  ISETP.GE.U32.AND P0, PT, R12.reuse, 0x700, PT ;  /* 0x000007000c00780c */ /* 0x040fe40003f06070 */
[----:B------:R-:W-:Y:S02]  /*02f0*/  LEA.HI R12, R12, 0x1, RZ, 0x18 ;  /* 0x000000010c0c7811 */ /* 0x000fe400078fc0ff */
[----:B0-----:R-:W-:Y:S02]  /*0300*/  I2FP.F32.S32 R11, UR6 ;  /* 0x00000006000b7c45 */ /* 0x001fe40008201400 */
[----:B------:R-:W-:-:S07]  /*0310*/  LOP3.LUT R15, R12, 0x7, RZ, 0xc0, !PT ;  /* 0x000000070c0f7812 */ /* 0x000fce00078ec0ff */
[----:B------:R-:W-:Y:S05]  /*0320*/  @!P0 BRA `(.L_x_69) ;  /* 0x0000000800348947 */ /* 0x000fea0003800000 */
[----:B------:R-:W-:Y:S01]  /*0330*/  LOP3.LUT R13, R12, 0x1fffff8, RZ, 0xc0, !PT ;  /* 0x01fffff80c0d7812 */ /* 0x000fe200078ec0ff */
[----:B------:R-:W-:Y:S01]  /*0340*/  BSSY.RECONVERGENT B3, `(.L_x_70) ;  /* 0x000008a000037945 */ /* 0x000fe20003800200 */
[----:B------:R-:W-:-:S03]  /*0350*/  VIADD R14, R14, 0x400 ;  /* 0x000004000e0e7836 */ /* 0x000fc60000000000 */
[----:B------:R-:W-:-:S07]  /*0360*/  IMAD.MOV R13, RZ, RZ, -R13 ;  /* 0x000000ffff0d7224 */ /* 0x000fce00078e0a0d */
.L_x_71:
[----:B------:R-:W-:-:S05]  /*0370*/  VIADD R2, R14, 0xfffffc00 ;  /* 0xfffffc000e027836 */ /* 0x000fca0000000000 */
[----:B------:R-:W-:-:S04]  /*0380*/  IADD3 R19, P0, PT, R5, R2, RZ ;  /* 0x0000000205137210 */ /* 0x000fc80007f1e0ff */
[----:B------:R-:W-:Y:S02]  /*0390*/  LEA.HI.X.SX32 R21, R2, RZ, 0x1, P0 ;  /* 0x000000ff02157211 */ /* 0x000fe400000f0eff */
[----:B------:R-:W-:-:S04]  /*03a0*/  LEA R2, P0, R19, UR4, 0x2 ;  /* 0x0000000413027c11 */ /* 0x000fc8000f8010ff */
[----:B------:R-:W-:-:S05]  /*03b0*/  LEA.HI.X R3, R19, UR5, R21, 0x2, P0 ;  /* 0x0000000513037c11 */ /* 0x000fca00080f1415 */
[----:B------:R-:W2:Y:S04]  /*03c0*/  LDG.E R17, desc[UR10][R2.64] ;  /* 0x0000000a02117981 */ /* 0x000ea8000c1e1900 */
[----:B------:R-:W3:Y:S04]  /*03d0*/  LDG.E R28, desc[UR10][R2.64+0x400] ;  /* 0x0004000a021c7981 */ /* 0x000ee8000c1e1900 */
[----:B------:R-:W4:Y:S04]  /*03e0*/  LDG.E R24, desc[UR10][R2.64+0x800] ;  /* 0x0008000a02187981 */ /* 0x000f28000c1e1900 */
[----:B------:R-:W5:Y:S04]  /*03f0*/  LDG.E R22, desc[UR10][R2.64+0xc00] ;  /* 0x000c000a02167981 */ /* 0x000f68000c1e1900 */
[----:B------:R-:W5:Y:S04]  /*0400*/  LDG.E R20, desc[UR10][R2.64+0x1000] ;  /* 0x0010000a02147981 */ /* 0x000f68000c1e1900 */
[----:B------:R-:W5:Y:S04]  /*0410*/  LDG.E R18, desc[UR10][R2.64+0x1400] ;  /* 0x0014000a02127981 */ /* 0x000f68000c1e1900 */
[----:B------:R-:W5:Y:S04]  /*0420*/  LDG.E R16, desc[UR10][R2.64+0x1800] ;  /* 0x0018000a02107981 */ /* 0x000f68000c1e1900 */
[----:B------:R0:W5:Y:S01]  /*0430*/  LDG.E R26, desc[UR10][R2.64+0x1c00] ;  /* 0x001c000a021a7981 */ /* 0x000162000c1e1900 */
[----:B------:R-:W-:Y:S01]  /*0440*/  LOP3.LUT P2, RZ, R4, 0xff, RZ, 0xc0, !PT ;  /* 0x000000ff04ff7812 */ /* 0x000fe2000784c0ff */
[----:B------:R-:W-:Y:S01]  /*0450*/  VIADD R13, R13, 0x8 ;  /* 0x000000080d0d7836 */ /* 0x000fe20000000000 */
[----:B------:R-:W-:-:S04]  /*0460*/  IADD3 R19, P1, PT, R19, UR8, RZ ;  /* 0x0000000813137c10 */ /* 0x000fc8000ff3e0ff */
[----:B------:R-:W-:Y:S02]  /*0470*/  IADD3.X R21, PT, PT, R21, UR9, RZ, P1, !PT ;  /* 0x0000000915157c10 */ /* 0x000fe40008ffe4ff */
[CC--:B--2---:R-:W-:Y:S02]  /*0480*/  FSETP.NEU.AND P0, PT, R17.reuse, R11.reuse, PT ;  /* 0x0000000b1100720b */ /* 0x0c4fe40003f0d000 */
[----:B------:R-:W-:Y:S01]  /*0490*/  FSETP.NEU.AND P3, PT, R17, R11, P2 ;  /* 0x0000000b1100720b */ /* 0x000fe2000176d000 */
[----:B------:R-:W-:Y:S02]  /*04a0*/  VIADD R17, R14, 0xfffffd00 ;  /* 0xfffffd000e117836 */ /* 0x000fe40000000000 */
[----:B------:R-:W-:Y:S02]  /*04b0*/  @!P2 SEL R4, RZ, 0x1, !P0 ;  /* 0x00000001ff04a807 */ /* 0x000fe40004000000 */
[----:B------:R-:W-:Y:S02]  /*04c0*/  ISETP.LT.U32.AND P0, PT, R19, R6, PT ;  /* 0x000000061300720c */ /* 0x000fe40003f01070 */
[----:B------:R-:W-:-:S02]  /*04d0*/  SEL R4, R4, 0x1, !P3 ;  /* 0x0000000104047807 */ /* 0x000fc40005800000 */
[-C--:B------:R-:W-:Y:S02]  /*04e0*/  ISETP.LT.AND.EX P0, PT, R21, R7.reuse, PT, P0 ;  /* 0x000000071500720c */ /* 0x080fe40003f01300 */
[----:B------:R-:W-:Y:S02]  /*04f0*/  LOP3.LUT P1, RZ, R4, 0xff, RZ, 0xc0, !PT ;  /* 0x000000ff04ff7812 */ /* 0x000fe4000782c0ff */
[-C--:B0-----:R-:W-:Y:S02]  /*0500*/  SEL R2, R19, R6.reuse, P0 ;  /* 0x0000000613027207 */ /* 0x081fe40000000000 */
[----:B------:R-:W-:Y:S02]  /*0510*/  SEL R3, R21, R7, P0 ;  /* 0x0000000715037207 */ /* 0x000fe40000000000 */
[----:B---3--:R-:W-:Y:S02]  /*0520*/  FSETP.NEU.AND P0, PT, R28, R11, PT ;  /* 0x0000000b1c00720b */ /* 0x008fe40003f0d000 */
[----:B------:R-:W-:-:S02]  /*0530*/  @!P3 SEL R2, R19, R6, !P2 ;  /* 0x000000061302b207 */ /* 0x000fc40005000000 */
[----:B------:R-:W-:Y:S02]  /*0540*/  SHF.R.S32.HI R6, RZ, 0x1f, R17 ;  /* 0x0000001fff067819 */ /* 0x000fe40000011411 */
[----:B------:R-:W-:Y:S02]  /*0550*/  IADD3 R17, P4, P5, R17, UR8, R5 ;  /* 0x0000000811117c10 */ /* 0x000fe4000fd9e005 */
[----:B------:R-:W-:Y:S02]  /*0560*/  @!P3 SEL R3, R21, R7, !P2 ;  /* 0x000000071503b207 */ /* 0x000fe40005000000 */
[----:B------:R-:W-:Y:S01]  /*0570*/  FSETP.NEU.AND P3, PT, R28, R11, P1 ;  /* 0x0000000b1c00720b */ /* 0x000fe20000f6d000 */
[----:B------:R-:W-:Y:S01]  /*0580*/  VIADD R28, R14, 0xfffffe00 ;  /* 0xfffffe000e1c7836 */ /* 0x000fe20000000000 */
[----:B------:R-:W-:Y:S02]  /*0590*/  @!P1 SEL R4, RZ, 0x1, !P0 ;  /* 0x00000001ff049807 */ /* 0x000fe40004000000 */
[----:B------:R-:W-:-:S02]  /*05a0*/  IADD3.X R21, PT, PT, R6, UR9, RZ, P4, P5 ;  /* 0x0000000906157c10 */ /* 0x000fc4000a7ea4ff */
[----:B------:R-:W-:Y:S02]  /*05b0*/  SEL R6, R4, 0x1, !P3 ;  /* 0x0000000104067807 */ /* 0x000fe40005800000 */
[-C--:B------:R-:W-:Y:S02]  /*05c0*/  ISETP.LT.U32.AND P0, PT, R17, R2.reuse, PT ;  /* 0x000000021100720c */ /* 0x080fe40003f01070 */
[----:B------:R-:W-:Y:S02]  /*05d0*/  LOP3.LUT P2, RZ, R6, 0xff, RZ, 0xc0, !PT ;  /* 0x000000ff06ff7812 */ /* 0x000fe4000784c0ff */
[----:B------:R-:W-:Y:S02]  /*05e0*/  ISETP.LT.AND.EX P0, PT, R21, R3, PT, P0 ;  /* 0x000000031500720c */ /* 0x000fe40003f01300 */
[----:B------:R-:W-:Y:S02]  /*05f0*/  SHF.R.S32.HI R7, RZ, 0x1f, R28 ;  /* 0x0000001fff077819 */ /* 0x000fe4000001141c */
[----:B------:R-:W-:-:S02]  /*0600*/  SEL R4, R17, R2, P0 ;  /* 0x0000000211047207 */ /* 0x000fc40000000000 */
[----:B------:R-:W-:Y:S02]  /*0610*/  @!P3 SEL R4, R17, R2, !P1 ;  /* 0x000000021104b207 */ /* 0x000fe40004800000 */
[C---:B------:R-:W-:Y:S02]  /*0620*/  SEL R2, R21.reuse, R3, P0 ;  /* 0x0000000315027207 */ /* 0x040fe40000000000 */
[C---:B----4-:R-:W-:Y:S02]  /*0630*/  FSETP.NEU.AND P0, PT, R24.reuse, R11, PT ;  /* 0x0000000b1800720b */ /* 0x050fe40003f0d000 */
[----:B------:R-:W-:Y:S02]  /*0640*/  @!P3 SEL R2, R21, R3, !P1 ;  /* 0x000000031502b207 */ /* 0x000fe40004800000 */
[----:B------:R-:W-:Y:S01]  /*0650*/  FSETP.NEU.AND P3, PT, R24, R11, P2 ;  /* 0x0000000b1800720b */ /* 0x000fe2000176d000 */
[----:B------:R-:W-:Y:S01]  /*0660*/  VIADD R24, R14, 0xffffff00 ;  /* 0xffffff000e187836 */ /* 0x000fe20000000000 */
[----:B------:R-:W-:-:S02]  /*0670*/  @!P2 SEL R6, RZ, 0x1, !P0 ;  /* 0x00000001ff06a807 */ /* 0x000fc40004000000 */
[----:B------:R-:W-:Y:S02]  /*0680*/  IADD3 R19, P4, P5, R28, UR8, R5 ;  /* 0x000000081c137c10 */ /* 0x000fe4000fd9e005 */
[----:B------:R-:W-:Y:S02]  /*0690*/  SEL R6, R6, 0x1, !P3 ;  /* 0x0000000106067807 */ /* 0x000fe40005800000 */
[----:B------:R-:W-:Y:S02]  /*06a0*/  IADD3.X R7, PT, PT, R7, UR9, RZ, P4, P5 ;  /* 0x0000000907077c10 */ /* 0x000fe4000a7ea4ff */
[----:B------:R-:W-:Y:S02]  /*06b0*/  ISETP.LT.U32.AND P0, PT, R19, R4, PT ;  /* 0x000000041300720c */ /* 0x000fe40003f01070 */
[----:B------:R-:W-:Y:S02]  /*06c0*/  LOP3.LUT P1, RZ, R6, 0xff, RZ, 0xc0, !PT ;  /* 0x000000ff06ff7812 */ /* 0x000fe4000782c0ff */
[----:B------:R-:W-:-:S02]  /*06d0*/  ISETP.LT.AND.EX P0, PT, R7, R2, PT, P0 ;  /* 0x000000020700720c */ /* 0x000fc40003f01300 */
[----:B------:R-:W-:Y:S02]  /*06e0*/  SHF.R.S32.HI R3, RZ, 0x1f, R24 ;  /* 0x0000001fff037819 */ /* 0x000fe40000011418 */
[----:B------:R-:W-:Y:S02]  /*06f0*/  SEL R17, R19, R4, P0 ;  /* 0x0000000413117207 */ /* 0x000fe40000000000 */
[----:B------:R-:W-:Y:S02]  /*0700*/  SEL R28, R7, R2, P0 ;  /* 0x00000002071c7207 */ /* 0x000fe40000000000 */
[----:B-----5:R-:W-:Y:S02]  /*0710*/  FSETP.NEU.AND P0, PT, R22, R11, PT ;  /* 0x0000000b1600720b */ /* 0x020fe40003f0d000 */
[----:B------:R-:W-:Y:S02]  /*0720*/  @!P3 SEL R17, R19, R4, !P2 ;  /* 0x000000041311b207 */ /* 0x000fe40005000000 */
[----:B------:R-:W-:-:S02]  /*0730*/  @!P3 SEL R28, R7, R2, !P2 ;  /* 0x00000002071cb207 */ /* 0x000fc40005000000 */
[----:B------:R-:W-:Y:S02]  /*0740*/  FSETP.NEU.AND P3, PT, R22, R11, P1 ;  /* 0x0000000b1600720b */ /* 0x000fe40000f6d000 */
[----:B------:R-:W-:Y:S02]  /*0750*/  @!P1 SEL R6, RZ, 0x1, !P0 ;  /* 0x00000001ff069807 */ /* 0x000fe40004000000 */
[----:B------:R-:W-:Y:S02]  /*0760*/  IADD3 R24, P4, P5, R24, UR8, R5 ;  /* 0x0000000818187c10 */ /* 0x000fe4000fd9e005 */
[----:B------:R-:W-:Y:S02]  /*0770*/  SEL R6, R6, 0x1, !P3 ;  /* 0x0000000106067807 */ /* 0x000fe40005800000 */
[----:B------:R-:W-:Y:S02]  /*0780*/  IADD3.X R7, PT, PT, R3, UR9, RZ, P4, P5 ;  /* 0x0000000903077c10 */ /* 0x000fe4000a7ea4ff */
[----:B------:R-:W-:-:S02]  /*0790*/  ISETP.LT.U32.AND P0, PT, R24, R17, PT ;  /* 0x000000111800720c */ /* 0x000fc40003f01070 */
[----:B------:R-:W-:Y:S02]  /*07a0*/  LOP3.LUT P2, RZ, R6, 0xff, RZ, 0xc0, !PT ;  /* 0x000000ff06ff7812 */ /* 0x000fe4000784c0ff */
[CC--:B------:R-:W-:Y:S02]  /*07b0*/  ISETP.LT.AND.EX P0, PT, R7.reuse, R28.reuse, PT, P0 ;  /* 0x0000001c0700720c */ /* 0x0c0fe40003f01300 */
[----:B------:R-:W-:Y:S02]  /*07c0*/  SHF.R.S32.HI R2, RZ, 0x1f, R14 ;  /* 0x0000001fff027819 */ /* 0x000fe4000001140e */
[----:B------:R-:W-:Y:S02]  /*07d0*/  SEL R4, R24, R17, P0 ;  /* 0x0000001118047207 */ /* 0x000fe40000000000 */
[----:B------:R-:W-:Y:S02]  /*07e0*/  SEL R22, R7, R28, P0 ;  /* 0x0000001c07167207 */ /* 0x000fe40000000000 */
[----:B------:R-:W-:-:S02]  /*07f0*/  FSETP.NEU.AND P0, PT, R20, R11, PT ;  /* 0x0000000b1400720b */ /* 0x000fc40003f0d000 */
[----:B------:R-:W-:Y:S02]  /*0800*/  @!P3 SEL R4, R24, R17, !P1 ;  /* 0x000000111804b207 */ /* 0x000fe40004800000 */
[----:B------:R-:W-:Y:S02]  /*0810*/  @!P3 SEL R22, R7, R28, !P1 ;  /* 0x0000001c0716b207 */ /* 0x000fe40004800000 */
[----:B------:R-:W-:Y:S02]  /*0820*/  FSETP.NEU.AND P3, PT, R20, R11, P2 ;  /* 0x0000000b1400720b */ /* 0x000fe4000176d000 */
[----:B------:R-:W-:Y:S02]  /*0830*/  @!P2 SEL R6, RZ, 0x1, !P0 ;  /* 0x00000001ff06a807 */ /* 0x000fe40004000000 */
[----:B------:R-:W-:Y:S02]  /*0840*/  IADD3 R3, P4, P5, R14, UR8, R5 ;  /* 0x000000080e037c10 */ /* 0x000fe4000fd9e005 */
[----:B------:R-:W-:-:S02]  /*0850*/  SEL R6, R6, 0x1, !P3 ;  /* 0x0000000106067807 */ /* 0x000fc40005800000 */
[----:B------:R-:W-:Y:S01]  /*0860*/  IADD3.X R17, PT, PT, R2, UR9, RZ, P4, P5 ;  /* 0x0000000902117c10 */ /* 0x000fe2000a7ea4ff */
[----:B------:R-:W-:Y:S01]  /*0870*/  VIADD R2, R14, 0x100 ;  /* 0x000001000e027836 */ /* 0x000fe20000000000 */
[----:B------:R-:W-:Y:S02]  /*0880*/  ISETP.LT.U32.AND P0, PT, R3, R4, PT ;  /* 0x000000040300720c */ /* 0x000fe40003f01070 */
[----:B------:R-:W-:Y:S02]  /*0890*/  LOP3.LUT P1, RZ, R6, 0xff, RZ, 0xc0, !PT ;  /* 0x000000ff06ff7812 */ /* 0x000fe4000782c0ff */
[----:B------:R-:W-:-:S04]  /*08a0*/  ISETP.LT.AND.EX P0, PT, R17, R22, PT, P0 ;  /* 0x000000161100720c */ /* 0x000fc80003f01300 */
[----:B------:R-:W-:Y:S02]  /*08b0*/  SEL R7, R3, R4, P0 ;  /* 0x0000000403077207 */ /* 0x000fe40000000000 */
[----:B------:R-:W-:Y:S02]  /*08c0*/  SEL R20, R17, R22, P0 ;  /* 0x0000001611147207 */ /* 0x000fe40000000000 */
[CC--:B------:R-:W-:Y:S02]  /*08d0*/  FSETP.NEU.AND P0, PT, R18.reuse, R11.reuse, PT ;  /* 0x0000000b1200720b */ /* 0x0c0fe40003f0d000 */
[----:B------:R-:W-:Y:S02]  /*08e0*/  @!P3 SEL R7, R3, R4, !P2 ;  /* 0x000000040307b207 */ /* 0x000fe40005000000 */
[----:B------:R-:W-:Y:S02]  /*08f0*/  @!P3 SEL R20, R17, R22, !P2 ;  /* 0x000000161114b207 */ /* 0x000fe40005000000 */
[----:B------:R-:W-:-:S02]  /*0900*/  FSETP.NEU.AND P3, PT, R18, R11, P1 ;  /* 0x0000000b1200720b */ /* 0x000fc40000f6d000 */
[----:B------:R-:W-:Y:S02]  /*0910*/  @!P1 SEL R6, RZ, 0x1, !P0 ;  /* 0x00000001ff069807 */ /* 0x000fe40004000000 */
[----:B------:R-:W-:Y:S02]  /*0920*/  SHF.R.S32.HI R3, RZ, 0x1f, R2 ;  /* 0x0000001fff037819 */ /* 0x000fe40000011402 */
[----:B------:R-:W-:Y:S01]  /*0930*/  IADD3 R4, P4, P5, R2, UR8, R5 ;  /* 0x0000000802047c10 */ /* 0x000fe2000fd9e005 */
[----:B------:R-:W-:Y:S01]  /*0940*/  VIADD R2, R14, 0x200 ;  /* 0x000002000e027836 */ /* 0x000fe20000000000 */
[----:B------:R-:W-:Y:S02]  /*0950*/  SEL R6, R6, 0x1, !P3 ;  /* 0x0000000106067807 */ /* 0x000fe40005800000 */
[----:B------:R-:W-:Y:S02]  /*0960*/  IADD3.X R17, PT, PT, R3, UR9, RZ, P4, P5 ;  /* 0x0000000903117c10 */ /* 0x000fe4000a7ea4ff */
[----:B------:R-:W-:-:S02]  /*0970*/  ISETP.LT.U32.AND P0, PT, R4, R7, PT ;  /* 0x000000070400720c */ /* 0x000fc40003f01070 */
[----:B------:R-:W-:Y:S02]  /*0980*/  LOP3.LUT P2, RZ, R6, 0xff, RZ, 0xc0, !PT ;  /* 0x000000ff06ff7812 */ /* 0x000fe4000784c0ff */
[CC--:B------:R-:W-:Y:S02]  /*0990*/  ISETP.LT.AND.EX P0, PT, R17.reuse, R20.reuse, PT, P0 ;  /* 0x000000141100720c */ /* 0x0c0fe40003f01300 */
[----:B------:R-:W-:Y:S02]  /*09a0*/  SHF.R.S32.HI R3, RZ, 0x1f, R2 ;  /* 0x0000001fff037819 */ /* 0x000fe40000011402 */
[CC--:B------:R-:W-:Y:S02]  /*09b0*/  SEL R18, R4.reuse, R7.reuse, P0 ;  /* 0x0000000704127207 */ /* 0x0c0fe40000000000 */
[----:B------:R-:W-:Y:S02]  /*09c0*/  SEL R21, R17, R20, P0 ;  /* 0x0000001411157207 */ /* 0x000fe40000000000 */
[----:B------:R-:W-:-:S02]  /*09d0*/  @!P3 SEL R18, R4, R7, !P1 ;  /* 0x000000070412b207 */ /* 0x000fc40004800000 */
[----:B------:R-:W-:Y:S02]  /*09e0*/  @!P3 SEL R21, R17, R20, !P1 ;  /* 0x000000141115b207 */ /* 0x000fe40004800000 */
[-C--:B------:R-:W-:Y:S02]  /*09f0*/  FSETP.NEU.AND P1, PT, R16, R11.reuse, PT ;  /* 0x0000000b1000720b */ /* 0x080fe40003f2d000 */
[----:B------:R-:W-:Y:S01]  /*0a00*/  IADD3 R7, P0, P4, R2, UR8, R5 ;  /* 0x0000000802077c10 */ /* 0x000fe2000fc1e005 */
[----:B------:R-:W-:Y:S01]  /*0a10*/  VIADD R2, R14, 0x300 ;  /* 0x000003000e027836 */ /* 0x000fe20000000000 */
[----:B------:R-:W-:Y:S01]  /*0a20*/  FSETP.NEU.AND P3, PT, R16, R11, P2 ;  /* 0x0000000b1000720b */ /* 0x000fe2000176d000 */
[----:B------:R-:W-:Y:S01]  /*0a30*/  VIADD R14, R14, 0x800 ;  /* 0x000008000e0e7836 */ /* 0x000fe20000000000 */
[----:B------:R-:W-:Y:S02]  /*0a40*/  @!P2 SEL R6, RZ, 0x1, !P1 ;  /* 0x00000001ff06a807 */ /* 0x000fe40004800000 */
[----:B------:R-:W-:-:S02]  /*0a50*/  IADD3.X R16, PT, PT, R3, UR9, RZ, P0, P4 ;  /* 0x0000000903107c10 */ /* 0x000fc400087e84ff */
[----:B------:R-:W-:Y:S02]  /*0a60*/  SEL R3, R6, 0x1, !P3 ;  /* 0x0000000106037807 */ /* 0x000fe40005800000 */
[----:B------:R-:W-:Y:S02]  /*0a70*/  ISETP.LT.U32.AND P0, PT, R7, R18, PT ;  /* 0x000000120700720c */ /* 0x000fe40003f01070 */
[----:B------:R-:W-:Y:S02]  /*0a80*/  SHF.R.S32.HI R4, RZ, 0x1f, R2 ;  /* 0x0000001fff047819 */ /* 0x000fe40000011402 */
[----:B------:R-:W-:Y:S02]  /*0a90*/  LOP3.LUT P1, RZ, R3, 0xff, RZ, 0xc0, !PT ;  /* 0x000000ff03ff7812 */ /* 0x000fe4000782c0ff */
[----:B------:R-:W-:Y:S02]  /*0aa0*/  ISETP.LT.AND.EX P0, PT, R16, R21, PT, P0 ;  /* 0x000000151000720c */ /* 0x000fe40003f01300 */
[----:B------:R-:W-:-:S02]  /*0ab0*/  IADD3 R2, P4, P5, R2, UR8, R5 ;  /* 0x0000000802027c10 */ /* 0x000fc4000fd9e005 */
[CC--:B------:R-:W-:Y:S02]  /*0ac0*/  SEL R17, R7.reuse, R18.reuse, P0 ;  /* 0x0000001207117207 */ /* 0x0c0fe40000000000 */
[-C--:B------:R-:W-:Y:S02]  /*0ad0*/  SEL R19, R16, R21.reuse, P0 ;  /* 0x0000001510137207 */ /* 0x080fe40000000000 */
[----:B------:R-:W-:Y:S02]  /*0ae0*/  IADD3.X R4, PT, PT, R4, UR9, RZ, P4, P5 ;  /* 0x0000000904047c10 */ /* 0x000fe4000a7ea4ff */
[----:B------:R-:W-:Y:S02]  /*0af0*/  @!P3 SEL R17, R7, R18, !P2 ;  /* 0x000000120711b207 */ /* 0x000fe40005000000 */
[----:B------:R-:W-:Y:S02]  /*0b00*/  @!P3 SEL R19, R16, R21, !P2 ;  /* 0x000000151013b207 */ /* 0x000fe40005000000 */
[----:B------:R-:W-:-:S02]  /*0b10*/  ISETP.NE.AND P4, PT, R13, RZ, PT ;  /* 0x000000ff0d00720c */ /* 0x000fc40003f85270 */
[CC--:B------:R-:W-:Y:S02]  /*0b20*/  FSETP.NEU.AND P3, PT, R26.reuse, R11.reuse, P1 ;  /* 0x0000000b1a00720b */ /* 0x0c0fe40000f6d000 */
[----:B------:R-:W-:Y:S02]  /*0b30*/  FSETP.NEU.AND P2, PT, R26, R11, PT ;  /* 0x0000000b1a00720b */ /* 0x000fe40003f4d000 */
[----:B------:R-:W-:Y:S02]  /*0b40*/  ISETP.LT.U32.AND P0, PT, R2, R17, PT ;  /* 0x000000110200720c */ /* 0x000fe40003f01070 */
[----:B------:R-:W-:Y:S02]  /*0b50*/  @!P1 SEL R3, RZ, 0x1, !P2 ;  /* 0x00000001ff039807 */ /* 0x000fe40005000000 */
[----:B------:R-:W-:Y:S02]  /*0b60*/  ISETP.LT.AND.EX P0, PT, R4, R19, PT, P0 ;  /* 0x000000130400720c */ /* 0x000fe40003f01300 */
[----:B------:R-:W-:-:S02]  /*0b70*/  SEL R3, R3, 0x1, !P3 ;  /* 0x0000000103037807 */ /* 0x000fc40005800000 */
[----:B------:R-:W-:Y:S02]  /*0b80*/  SEL R7, R4, R19, P0 ;  /* 0x0000001304077207 */ /* 0x000fe40000000000 */
[----:B------:R-:W-:Y:S02]  /*0b90*/  SEL R6, R2, R17, P0 ;  /* 0x0000001102067207 */ /* 0x000fe40000000000 */
[----:B------:R-:W-:Y:S02]  /*0ba0*/  @!P3 SEL R7, R4, R19, !P1 ;  /* 0x000000130407b207 */ /* 0x000fe40004800000 */
[----:B------:R-:W-:Y:S02]  /*0bb0*/  @!P3 SEL R6, R2, R17, !P1 ;  /* 0x000000110206b207 */ /* 0x000fe40004800000 */
[----:B------:R-:W-:Y:S01]  /*0bc0*/  PRMT R4, R3, 0x7610, R4 ;  /* 0x0000761003047816 */ /* 0x000fe20000000004 */
[----:B------:R-:W-:Y:S06]  /*0bd0*/  @P4 BRA `(.L_x_71) ;  /* 0xfffffff400e44947 */ /* 0x000fec000383ffff */
[----:B------:R-:W-:Y:S05]  /*0be0*/  BSYNC.RECONVERGENT B3 ;  /* 0x0000000000037941 */ /* 0x000fea0003800200 */
.L_x_70:
[----:B------:R-:W-:-:S07]  /*0bf0*/  VIADD R14, R14, 0xfffffc00 ;  /* 0xfffffc000e0e7836 */ /* 0x000fce0000000000 */
.L_x_69:
[----:B------:R-:W-:Y:S05]  /*0c00*/  BSYNC.RECONVERGENT B2 ;  /* 0x0000000000027941 */ /* 0x000fea0003800200 */
.L_x_68:
[----:B------:R-:W-:-:S13]  /*0c10*/  ISETP.NE.AND P0, PT, R15, RZ, PT ;  /* 0x000000ff0f00720c */ /* 0x000fda0003f05270 */
[----:B------:R-:W-:Y:S05]  /*0c20*/  @!P0 BRA `(.L_x_67) ;  /* 0x0000000800308947 */ /* 0x000fea0003800000 */
[----:B------:R-:W-:Y:S01]  /*0c30*/  ISETP.GE.U32.AND P0, PT, R15, 0x4, PT ;  /* 0x000000040f00780c */ /* 0x000fe20003f06070 */
[----:B------:R-:W-:Y:S01]  /*0c40*/  BSSY.RECONVERGENT B2, `(.L_x_72) ;  /* 0x0000048000027945 */ /* 0x000fe20003800200 */
[----:B------:R-:W-:-:S11]  /*0c50*/  LOP3.LUT P1, R12, R12, 0x3, RZ, 0xc0, !PT ;  /* 0x000000030c0c7812 */ /* 0x000fd6000782c0ff */
[----:B------:R-:W-:Y:S05]  /*0c60*/  @!P0 BRA `(.L_x_73) ;  /* 0x0000000400148947 */ /* 0x000fea0003800000 */
[----:B------:R-:W0:Y:S01]  /*0c70*/  LDCU.64 UR6, c[0x0][0x380] ;  /* 0x00007000ff0677ac */ /* 0x000e220008000a00 */
[----:B------:R-:W-:-:S04]  /*0c80*/  IADD3 R15, P0, PT, R5, R14, RZ ;  /* 0x0000000e050f7210 */ /* 0x000fc80007f1e0ff */
[----:B------:R-:W-:Y:S02]  /*0c90*/  LEA.HI.X.SX32 R24, R14, RZ, 0x1, P0 ;  /* 0x000000ff0e187211 */ /* 0x000fe400000f0eff */
[----:B0-----:R-:W-:-:S04]  /*0ca0*/  LEA R2, P0, R15, UR6, 0x2 ;  /* 0x000000060f027c11 */ /* 0x001fc8000f8010ff */
[----:B------:R-:W-:Y:S01]  /*0cb0*/  LEA.HI.X R3, R15, UR7, R24, 0x2, P0 ;  /* 0x000000070f037c11 */ /* 0x000fe200080f1418 */
[----:B------:R-:W0:Y:S04]  /*0cc0*/  LDCU.64 UR6, c[0x0][0x390] ;  /* 0x00007200ff0677ac */ /* 0x000e280008000a00 */
[----:B------:R-:W2:Y:S04]  /*0cd0*/  LDG.E R20, desc[UR10][R2.64] ;  /* 0x0000000a02147981 */ /* 0x000ea8000c1e1900 */
[----:B------:R-:W3:Y:S04]  /*0ce0*/  LDG.E R22, desc[UR10][R2.64+0x400] ;  /* 0x0004000a02167981 */ /* 0x000ee8000c1e1900 */
[----:B------:R-:W4:Y:S04]  /*0cf0*/  LDG.E R18, desc[UR10][R2.64+0x800] ;  /* 0x0008000a02127981 */ /* 0x000f28000c1e1900 */
[----:B------:R1:W5:Y:S01]  /*0d00*/  LDG.E R16, desc[UR10][R2.64+0xc00] ;  /* 0x000c000a02107981 */ /* 0x000362000c1e1900 */
[----:B------:R-:W-:-:S02]  /*0d10*/  LOP3.LUT P3, RZ, R4, 0xff, RZ, 0xc0, !PT ;  /* 0x000000ff04ff7812 */ /* 0x000fc4000786c0ff */
[----:B0-----:R-:W-:Y:S01]  /*0d20*/  IADD3 R15, P2, PT, R15, UR6, RZ ;  /* 0x000000060f0f7c10 */ /* 0x001fe2000ff5e0ff */
[----:B-1----:R-:W-:-:S05]  /*0d30*/  VIADD R2, R14, 0x100 ;  /* 0x000001000e027836 */ /* 0x002fca0000000000 */
[----:B------:R-:W-:Y:S02]  /*0d40*/  SHF.R.S32.HI R3, RZ, 0x1f, R2 ;  /* 0x0000001fff037819 */ /* 0x000fe40000011402 */
[CC--:B--2---:R-:W-:Y:S02]  /*0d50*/  FSETP.NEU.AND P0, PT, R20.reuse, R11.reuse, PT ;  /* 0x0000000b1400720b */ /* 0x0c4fe40003f0d000 */
[----:B------:R-:W-:Y:S02]  /*0d60*/  FSETP.NEU.AND P4, PT, R20, R11, P3 ;  /* 0x0000000b1400720b */ /* 0x000fe40001f8d000 */
[----:B------:R-:W-:Y:S02]  /*0d70*/  @!P3 SEL R4, RZ, 0x1, !P0 ;  /* 0x00000001ff04b807 */ /* 0x000fe40004000000 */
[----:B------:R-:W-:Y:S02]  /*0d80*/  IADD3.X R20, PT, PT, R24, UR7, RZ, P2, !PT ;  /* 0x0000000718147c10 */ /* 0x000fe400097fe4ff */
[----:B------:R-:W-:-:S02]  /*0d90*/  SEL R4, R4, 0x1, !P4 ;  /* 0x0000000104047807 */ /* 0x000fc40006000000 */
[----:B------:R-:W-:Y:S02]  /*0da0*/  ISETP.LT.U32.AND P0, PT, R15, R6, PT ;  /* 0x000000060f00720c */ /* 0x000fe40003f01070 */
[----:B------:R-:W-:Y:S02]  /*0db0*/  LOP3.LUT P2, RZ, R4, 0xff, RZ, 0xc0, !PT ;  /* 0x000000ff04ff7812 */ /* 0x000fe4000784c0ff */
[----:B------:R-:W-:-:S04]  /*0dc0*/  ISETP.LT.AND.EX P0, PT, R20, R7, PT, P0 ;  /* 0x000000071400720c */ /* 0x000fc80003f01300 */
[CC--:B------:R-:W-:Y:S02]  /*0dd0*/  SEL R13, R15.reuse, R6.reuse, P0 ;  /* 0x000000060f0d7207 */ /* 0x0c0fe40000000000 */
[CC--:B------:R-:W-:Y:S02]  /*0de0*/  SEL R24, R20.reuse, R7.reuse, P0 ;  /* 0x0000000714187207 */ /* 0x0c0fe40000000000 */
[----:B------:R-:W-:Y:S02]  /*0df0*/  @!P4 SEL R13, R15, R6, !P3 ;  /* 0x000000060f0dc207 */ /* 0x000fe40005800000 */
[----:B------:R-:W-:Y:S02]  /*0e00*/  @!P4 SEL R24, R20, R7, !P3 ;  /* 0x000000071418c207 */ /* 0x000fe40005800000 */
[CC--:B---3--:R-:W-:Y:S02]  /*0e10*/  FSETP.NEU.AND P3, PT, R22.reuse, R11.reuse, PT ;  /* 0x0000000b1600720b */ /* 0x0c8fe40003f6d000 */
[----:B------:R-:W-:-:S02]  /*0e20*/  FSETP.NEU.AND P4, PT, R22, R11, P2 ;  /* 0x0000000b1600720b */ /* 0x000fc4000178d000 */
[----:B------:R-:W-:Y:S02]  /*0e30*/  @!P2 SEL R4, RZ, 0x1, !P3 ;  /* 0x00000001ff04a807 */ /* 0x000fe40005800000 */
[----:B------:R-:W-:Y:S01]  /*0e40*/  IADD3 R6, P5, P0, R2, UR6, R5 ;  /* 0x0000000602067c10 */ /* 0x000fe2000f8be005 */
[----:B------:R-:W-:Y:S01]  /*0e50*/  VIADD R2, R14, 0x200 ;  /* 0x000002000e027836 */ /* 0x000fe20000000000 */
[----:B------:R-:W-:Y:S02]  /*0e60*/  SEL R4, R4, 0x1, !P4 ;  /* 0x0000000104047807 */ /* 0x000fe40006000000 */
[----:B------:R-:W-:Y:S02]  /*0e70*/  IADD3.X R7, PT, PT, R3, UR7, RZ, P5, P0 ;  /* 0x0000000703077c10 */ /* 0x000fe4000afe04ff */
[----:B------:R-:W-:Y:S02]  /*0e80*/  ISETP.LT.U32.AND P0, PT, R6, R13, PT ;  /* 0x0000000d0600720c */ /* 0x000fe40003f01070 */
[----:B------:R-:W-:-:S02]  /*0e90*/  LOP3.LUT P3, RZ, R4, 0xff, RZ, 0xc0, !PT ;  /* 0x000000ff04ff7812 */ /* 0x000fc4000786c0ff */
[CC--:B------:R-:W-:Y:S02]  /*0ea0*/  ISETP.LT.AND.EX P0, PT, R7.reuse, R24.reuse, PT, P0 ;  /* 0x000000180700720c */ /* 0x0c0fe40003f01300 */
[----:B------:R-:W-:Y:S02]  /*0eb0*/  SHF.R.S32.HI R3, RZ, 0x1f, R2 ;  /* 0x0000001fff037819 */ /* 0x000fe40000011402 */
[CC--:B------:R-:W-:Y:S02]  /*0ec0*/  SEL R15, R6.reuse, R13.reuse, P0 ;  /* 0x0000000d060f7207 */ /* 0x0c0fe40000000000 */
[CC--:B------:R-:W-:Y:S02]  /*0ed0*/  SEL R20, R7.reuse, R24.reuse, P0 ;  /* 0x0000001807147207 */ /* 0x0c0fe40000000000 */
[----:B------:R-:W-:Y:S02]  /*0ee0*/  @!P4 SEL R15, R6, R13, !P2 ;  /* 0x0000000d060fc207 */ /* 0x000fe40005000000 */
[----:B------:R-:W-:-:S02]  /*0ef0*/  @!P4 SEL R20, R7, R24, !P2 ;  /* 0x000000180714c207 */ /* 0x000fc40005000000 */
[-C--:B----4-:R-:W-:Y:S02]  /*0f00*/  FSETP.NEU.AND P4, PT, R18, R11.reuse, PT ;  /* 0x0000000b1200720b */ /* 0x090fe40003f8d000 */
[----:B------:R-:W-:Y:S01]  /*0f10*/  IADD3 R6, P5, P0, R2, UR6, R5 ;  /* 0x0000000602067c10 */ /* 0x000fe2000f8be005 */
[----:B------:R-:W-:Y:S01]  /*0f20*/  VIADD R2, R14, 0x300 ;  /* 0x000003000e027836 */ /* 0x000fe20000000000 */
[----:B------:R-:W-:Y:S01]  /*0f30*/  FSETP.NEU.AND P2, PT, R18, R11, P3 ;  /* 0x0000000b1200720b */ /* 0x000fe20001f4d000 */
[----:B------:R-:W-:Y:S01]  /*0f40*/  VIADD R14, R14, 0x400 ;  /* 0x000004000e0e7836 */ /* 0x000fe20000000000 */
[----:B------:R-:W-:Y:S02]  /*0f50*/  @!P3 SEL R4, RZ, 0x1, !P4 ;  /* 0x00000001ff04b807 */ /* 0x000fe40006000000 */
[----:B------:R-:W-:Y:S02]  /*0f60*/  IADD3.X R7, PT, PT, R3, UR7, RZ, P5, P0 ;  /* 0x0000000703077c10 */ /* 0x000fe4000afe04ff */
[----:B------:R-:W-:-:S02]  /*0f70*/  ISETP.LT.U32.AND P0, PT, R6, R15, PT ;  /* 0x0000000f0600720c */ /* 0x000fc40003f01070 */
[----:B------:R-:W-:Y:S02]  /*0f80*/  SEL R4, R4, 0x1, !P2 ;  /* 0x0000000104047807 */ /* 0x000fe40005000000 */
[CC--:B------:R-:W-:Y:S02]  /*0f90*/  ISETP.LT.AND.EX P0, PT, R7.reuse, R20.reuse, PT, P0 ;  /* 0x000000140700720c */ /* 0x0c0fe40003f01300 */
[----:B------:R-:W-:Y:S02]  /*0fa0*/  LOP3.LUT P4, RZ, R4, 0xff, RZ, 0xc0, !PT ;  /* 0x000000ff04ff7812 */ /* 0x000fe4000788c0ff */
[----:B------:R-:W-:Y:S02]  /*0fb0*/  SEL R13, R6, R15, P0 ;  /* 0x0000000f060d7207 */ /* 0x000fe40000000000 */
[----:B------:R-:W-:Y:S02]  /*0fc0*/  SEL R18, R7, R20, P0 ;  /* 0x0000001407127207 */ /* 0x000fe40000000000 */
[----:B------:R-:W-:-:S02]  /*0fd0*/  SHF.R.S32.HI R3, RZ, 0x1f, R2 ;  /* 0x0000001fff037819 */ /* 0x000fc40000011402 */
[----:B------:R-:W-:Y:S02]  /*0fe0*/  @!P2 SEL R13, R6, R15, !P3 ;  /* 0x0000000f060da207 */ /* 0x000fe40005800000 */
[----:B------:R-:W-:Y:S02]  /*0ff0*/  @!P2 SEL R18, R7, R20, !P3 ;  /* 0x000000140712a207 */ /* 0x000fe40005800000 */
[----:B------:R-:W-:Y:S02]  /*1000*/  IADD3 R2, P5, P6, R2, UR6, R5 ;  /* 0x0000000602027c10 */ /* 0x000fe4000febe005 */
[----:B-----5:R-:W-:Y:S02]  /*1010*/  FSETP.NEU.AND P3, PT, R16, R11, P4 ;  /* 0x0000000b1000720b */ /* 0x020fe4000276d000 */
[----:B------:R-:W-:Y:S02]  /*1020*/  IADD3.X R3, PT, PT, R3, UR7, RZ, P5, P6 ;  /* 0x0000000703037c10 */ /* 0x000fe4000afec4ff */
[----:B------:R-:W-:-:S02]  /*1030*/  ISETP.LT.U32.AND P0, PT, R2, R13, PT ;  /* 0x0000000d0200720c */ /* 0x000fc40003f01070 */
[----:B------:R-:W-:Y:S02]  /*1040*/  FSETP.NEU.AND P2, PT, R16, R11, PT ;  /* 0x0000000b1000720b */ /* 0x000fe40003f4d000 */
[CC--:B------:R-:W-:Y:S02]  /*1050*/  ISETP.LT.AND.EX P0, PT, R3.reuse, R18.reuse, PT, P0 ;  /* 0x000000120300720c */ /* 0x0c0fe40003f01300 */
[----:B------:R-:W-:Y:S02]  /*1060*/  @!P4 SEL R4, RZ, 0x1, !P2 ;  /* 0x00000001ff04c807 */ /* 0x000fe40005000000 */
[----:B------:R-:W-:Y:S02]  /*1070*/  SEL R6, R2, R13, P0 ;  /* 0x0000000d02067207 */ /* 0x000fe40000000000 */
[----:B------:R-:W-:Y:S02]  /*1080*/  SEL R7, R3, R18, P0 ;  /* 0x0000001203077207 */ /* 0x000fe40000000000 */
[----:B------:R-:W-:-:S02]  /*1090*/  SEL R4, R4, 0x1, !P3 ;  /* 0x0000000104047807 */ /* 0x000fc40005800000 */
[----:B------:R-:W-:Y:S02]  /*10a0*/  @!P3 SEL R6, R2, R13, !P4 ;  /* 0x0000000d0206b207 */ /* 0x000fe40006000000 */
[----:B------:R-:W-:-:S07]  /*10b0*/  @!P3 SEL R7, R3, R18, !P4 ;  /* 0x000000120307b207 */ /* 0x000fce0006000000 */
.L_x_73:
[----:B------:R-:W-:Y:S05]  /*10c0*/  BSYNC.RECONVERGENT B2 ;  /* 0x0000000000027941 */ /* 0x000fea0003800200 */
.L_x_72:
[----:B------:R-:W-:Y:S05]  /*10d0*/  @!P1 BRA `(.L_x_67) ;  /* 0x0000000400049947 */ /* 0x000fea0003800000 */
[----:B------:R-:W-:Y:S01]  /*10e0*/  ISETP.NE.AND P0, PT, R12, 0x1, PT ;  /* 0x000000010c00780c */ /* 0x000fe20003f05270 */
[----:B------:R-:W-:Y:S01]  /*10f0*/  BSSY.RECONVERGENT B2, `(.L_x_74) ;  /* 0x0000028000027945 */ /* 0x000fe20003800200 */
[----:B------:R-:W-:-:S11]  /*1100*/  LOP3.LUT P1, RZ, R10, 0x100, RZ, 0xc0, !PT ;  /* 0x000001000aff7812 */ /* 0x000fd6000782c0ff */
        /* <DEDUP_REMOVED lines=8> */
[----:B------:R1:W3:Y:S01]  /*1190*/  LDG.E R16, desc[UR10][R2.64+0x400] ;  /* 0x0004000a02107981 */ /* 0x0002e2000c1e1900 */
[----:B------:R-:W-:-:S02]  /*11a0*/  LOP3.LUT P2, RZ, R4, 0xff, RZ, 0xc0, !PT ;  /* 0x000000ff04ff7812 */ /* 0x000fc4000784c0ff */
[----:B0-----:R-:W-:-:S04]  /*11b0*/  IADD3 R15, P0, PT, R10, UR6, RZ ;  /* 0x000000060a0f7c10 */ /* 0x001fc8000ff1e0ff */
[----:B------:R-:W-:Y:S02]  /*11c0*/  IADD3.X R10, PT, PT, R13, UR7, RZ, P0, !PT ;  /* 0x000000070d0a7c10 */ /* 0x000fe400087fe4ff */
[----:B------:R-:W-:-:S04]  /*11d0*/  ISETP.LT.U32.AND P0, PT, R15, R6, PT ;  /* 0x000000060f00720c */ /* 0x000fc80003f01070 */
[----:B------:R-:W-:-:S04]  /*11e0*/  ISETP.LT.AND.EX P0, PT, R10, R7, PT, P0 ;  /* 0x000000070a00720c */ /* 0x000fc80003f01300 */
[----:B-1----:R-:W-:Y:S02]  /*11f0*/  SEL R2, R15, R6, P0 ;  /* 0x000000060f027207 */ /* 0x002fe40000000000 */
[----:B------:R-:W-:Y:S02]  /*1200*/  SEL R3, R10, R7, P0 ;  /* 0x000000070a037207 */ /* 0x000fe40000000000 */
[CC--:B--2---:R-:W-:Y:S02]  /*1210*/  FSETP.NEU.AND P4, PT, R12.reuse, R11.reuse, PT ;  /* 0x0000000b0c00720b */ /* 0x0c4fe40003f8d000 */
[----:B------:R-:W-:Y:S01]  /*1220*/  FSETP.NEU.AND P3, PT, R12, R11, P2 ;  /* 0x0000000b0c00720b */ /* 0x000fe2000176d000 */
[C---:B------:R-:W-:Y:S01]  /*1230*/  VIADD R12, R14.reuse, 0x100 ;  /* 0x000001000e0c7836 */ /* 0x040fe20000000000 */
[----:B------:R-:W-:Y:S01]  /*1240*/  @!P2 SEL R4, RZ, 0x1, !P4 ;  /* 0x00000001ff04a807 */ /* 0x000fe20006000000 */
[----:B------:R-:W-:-:S03]  /*1250*/  VIADD R14, R14, 0x200 ;  /* 0x000002000e0e7836 */ /* 0x000fc60000000000 */
[----:B------:R-:W-:Y:S02]  /*1260*/  SEL R4, R4, 0x1, !P3 ;  /* 0x0000000104047807 */ /* 0x000fe40005800000 */
[----:B------:R-:W-:Y:S02]  /*1270*/  SHF.R.S32.HI R13, RZ, 0x1f, R12 ;  /* 0x0000001fff0d7819 */ /* 0x000fe4000001140c */
[----:B------:R-:W-:Y:S02]  /*1280*/  LOP3.LUT P4, RZ, R4, 0xff, RZ, 0xc0, !PT ;  /* 0x000000ff04ff7812 */ /* 0x000fe4000788c0ff */
[----:B------:R-:W-:Y:S02]  /*1290*/  IADD3 R17, P5, P6, R12, UR6, R5 ;  /* 0x000000060c117c10 */ /* 0x000fe4000febe005 */
[----:B------:R-:W-:Y:S02]  /*12a0*/  @!P3 SEL R2, R15, R6, !P2 ;  /* 0x000000060f02b207 */ /* 0x000fe40005000000 */
[----:B------:R-:W-:-:S02]  /*12b0*/  @!P3 SEL R3, R10, R7, !P2 ;  /* 0x000000070a03b207 */ /* 0x000fc40005000000 */
[CC--:B---3--:R-:W-:Y:S02]  /*12c0*/  FSETP.NEU.AND P3, PT, R16.reuse, R11.reuse, P4 ;  /* 0x0000000b1000720b */ /* 0x0c8fe4000276d000 */
[----:B------:R-:W-:Y:S02]  /*12d0*/  IADD3.X R10, PT, PT, R13, UR7, RZ, P5, P6 ;  /* 0x000000070d0a7c10 */ /* 0x000fe4000afec4ff */
[----:B------:R-:W-:Y:S02]  /*12e0*/  ISETP.LT.U32.AND P0, PT, R17, R2, PT ;  /* 0x000000021100720c */ /* 0x000fe40003f01070 */
[----:B------:R-:W-:Y:S02]  /*12f0*/  FSETP.NEU.AND P2, PT, R16, R11, PT ;  /* 0x0000000b1000720b */ /* 0x000fe40003f4d000 */
[----:B------:R-:W-:Y:S02]  /*1300*/  ISETP.LT.AND.EX P0, PT, R10, R3, PT, P0 ;  /* 0x000000030a00720c */ /* 0x000fe40003f01300 */
[----:B------:R-:W-:-:S02]  /*1310*/  @!P4 SEL R4, RZ, 0x1, !P2 ;  /* 0x00000001ff04c807 */ /* 0x000fc40005000000 */
[CC--:B------:R-:W-:Y:S02]  /*1320*/  SEL R6, R17.reuse, R2.reuse, P0 ;  /* 0x0000000211067207 */ /* 0x0c0fe40000000000 */
[-C--:B------:R-:W-:Y:S02]  /*1330*/  SEL R7, R10, R3.reuse, P0 ;  /* 0x000000030a077207 */ /* 0x080fe40000000000 */
[----:B------:R-:W-:Y:S02]  /*1340*/  SEL R4, R4, 0x1, !P3 ;  /* 0x0000000104047807 */ /* 0x000fe40005800000 */
[----:B------:R-:W-:Y:S02]  /*1350*/  @!P3 SEL R6, R17, R2, !P4 ;  /* 0x000000021106b207 */ /* 0x000fe40006000000 */
[----:B------:R-:W-:-:S07]  /*1360*/  @!P3 SEL R7, R10, R3, !P4 ;  /* 0x000000030a07b207 */ /* 0x000fce0006000000 */
.L_x_75:
[----:B------:R-:W-:Y:S05]  /*1370*/  BSYNC.RECONVERGENT B2 ;  /* 0x0000000000027941 */ /* 0x000fea0003800200 */
.L_x_74:
[----:B------:R-:W-:Y:S05]  /*1380*/  @P1 BRA `(.L_x_67) ;  /* 0x0000000000581947 */ /* 0x000fea0003800000 */
[----:B------:R-:W0:Y:S01]  /*1390*/  LDCU.64 UR6, c[0x0][0x380] ;  /* 0x00007000ff0677ac */ /* 0x000e220008000a00 */
[----:B------:R-:W-:-:S04]  /*13a0*/  IADD3 R5, P0, PT, R5, R14, RZ ;  /* 0x0000000e05057210 */ /* 0x000fc80007f1e0ff */
[----:B------:R-:W-:Y:S02]  /*13b0*/  LEA.HI.X.SX32 R12, R14, RZ, 0x1, P0 ;  /* 0x000000ff0e0c7211 */ /* 0x000fe400000f0eff */
[----:B0-----:R-:W-:-:S04]  /*13c0*/  LEA R2, P0, R5, UR6, 0x2 ;  /* 0x0000000605027c11 */ /* 0x001fc8000f8010ff */
[C---:B------:R-:W-:Y:S01]  /*13d0*/  LEA.HI.X R3, R5.reuse, UR7, R12, 0x2, P0 ;  /* 0x0000000705037c11 */ /* 0x040fe200080f140c */
[----:B------:R-:W0:Y:S04]  /*13e0*/  LDCU.64 UR6, c[0x0][0x390] ;  /* 0x00007200ff0677ac */ /* 0x000e280008000a00 */
[----:B------:R-:W2:Y:S01]  /*13f0*/  LDG.E R2, desc[UR10][R2.64] ;  /* 0x0000000a02027981 */ /* 0x000ea2000c1e1900 */
[----:B------:R-:W-:Y:S02]  /*1400*/  LOP3.LUT P3, RZ, R4, 0xff, RZ, 0xc0, !PT ;  /* 0x000000ff04ff7812 */ /* 0x000fe4000786c0ff */
[----:B0-----:R-:W-:-:S04]  /*1410*/  IADD3 R13, P0, PT, R5, UR6, RZ ;  /* 0x00000006050d7c10 */ /* 0x001fc8000ff1e0ff */
[----:B------:R-:W-:Y:S02]  /*1420*/  IADD3.X R12, PT, PT, R12, UR7, RZ, P0, !PT ;  /* 0x000000070c0c7c10 */ /* 0x000fe400087fe4ff */
[----:B------:R-:W-:-:S04]  /*1430*/  ISETP.LT.U32.AND P0, PT, R13, R6, PT ;  /* 0x000000060d00720c */ /* 0x000fc80003f01070 */
[----:B------:R-:W-:-:S04]  /*1440*/  ISETP.LT.AND.EX P0, PT, R12, R7, PT, P0 ;  /* 0x000000070c00720c */ /* 0x000fc80003f01300 */
[----:B------:R-:W-:Y:S02]  /*1450*/  SEL R5, R13, R6, P0 ;  /* 0x000000060d057207 */ /* 0x000fe40000000000 */
[----:B------:R-:W-:Y:S02]  /*1460*/  SEL R10, R12, R7, P0 ;  /* 0x000000070c0a7207 */ /* 0x000fe40000000000 */
[CC--:B--2---:R-:W-:Y:S02]  /*1470*/  FSETP.NEU.AND P2, PT, R2.reuse, R11.reuse, P3 ;  /* 0x0000000b0200720b */ /* 0x0c4fe40001f4d000 */
[----:B------:R-:W-:-:S04]  /*1480*/  FSETP.NEU.AND P1, PT, R2, R11, PT ;  /* 0x0000000b0200720b */ /* 0x000fc80003f2d000 */
[----:B------:R-:W-:-:S04]  /*1490*/  @!P3 SEL R4, RZ, 0x1, !P1 ;  /* 0x00000001ff04b807 */ /* 0x000fc80004800000 */
[----:B------:R-:W-:-:S03]  /*14a0*/  SEL R4, R4, 0x1, !P2 ;  /* 0x0000000104047807 */ /* 0x000fc60005000000 */
[----:B------:R-:W-:Y:S02]  /*14b0*/  @!P2 SEL R5, R13, R6, !P3 ;  /* 0x000000060d05a207 */ /* 0x000fe40005800000 */
[----:B------:R-:W-:-:S03]  /*14c0*/  @!P2 SEL R10, R12, R7, !P3 ;  /* 0x000000070c0aa207 */ /* 0x000fc60005800000 */
[----:B------:R-:W-:Y:S02]  /*14d0*/  IMAD.MOV.U32 R6, RZ, RZ, R5 ;  /* 0x000000ffff067224 */ /* 0x000fe400078e0005 */
[----:B------:R-:W-:-:S07]  /*14e0*/  IMAD.MOV.U32 R7, RZ, RZ, R10 ;  /* 0x000000ffff077224 */ /* 0x000fce00078e000a */
.L_x_67:
[----:B------:R-:W-:Y:S05]  /*14f0*/  BSYNC.RECONVERGENT B1 ;  /* 0x0000000000017941 */ /* 0x000fea0003800200 */
.L_x_66:
[----:B------:R-:W-:-:S13]  /*1500*/  ISETP.GE.AND P0, PT, R9, 0x100, PT ;  /* 0x000001000900780c */ /* 0x000fda0003f06270 */
[----:B------:R-:W-:Y:S05]  /*1510*/  @!P0 BRA `(.L_x_76) ;  /* 0x0000000c00408947 */ /* 0x000fea0003800000 */
[----:B------:R-:W0:Y:S01]  /*1520*/  S2R R9, SR_LANEID ;  /* 0x0000000000097919 */ /* 0x000e220000000000 */
[----:B------:R-:W-:Y:S01]  /*1530*/  LOP3.LUT R2, R4, 0xff, RZ, 0xc0, !PT ;  /* 0x000000ff04027812 */ /* 0x000fe200078ec0ff */
[----:B------:R-:W-:Y:S01]  /*1540*/  BSSY.RECONVERGENT B1, `(.L_x_77) ;  /* 0x0000016000017945 */ /* 0x000fe20003800200 */
[----:B------:R1:W2:Y:S04]  /*1550*/  SHFL.DOWN PT, R5, R6, 0x1, 0x1f ;  /* 0x08201f0006057f89 */ /* 0x0002a800000e0000 */
[----:B------:R1:W3:Y:S04]  /*1560*/  SHFL.DOWN PT, R10, R7, 0x1, 0x1f ;  /* 0x08201f00070a7f89 */ /* 0x0002e800000e0000 */
[----:B------:R1:W4:Y:S01]  /*1570*/  SHFL.DOWN PT, R3, R2, 0x1, 0x1f ;  /* 0x08201f0002037f89 */ /* 0x00032200000e0000 */
        /* <DEDUP_REMOVED lines=18> */
.L_x_78:
[----:B------:R-:W-:Y:S05]  /*16a0*/  BSYNC.RECONVERGENT B1 ;  /* 0x0000000000017941 */ /* 0x000fea0003800200 */
.L_x_77:
        /* <DEDUP_REMOVED lines=23> */
.L_x_80:
[----:B------:R-:W-:Y:S05]  /*1820*/  BSYNC.RECONVERGENT B1 ;  /* 0x0000000000017941 */ /* 0x000fea0003800200 */
.L_x_79:
        /* <DEDUP_REMOVED lines=20> */
.L_x_82:
[----:B------:R-:W-:Y:S05]  /*1970*/  BSYNC.RECONVERGENT B1 ;  /* 0x0000000000017941 */ /* 0x000fea0003800200 */
.L_x_81:
        /* <DEDUP_REMOVED lines=20> */
.L_x_84:
[----:B------:R-:W-:Y:S05]  /*1ac0*/  BSYNC.RECONVERGENT B1 ;  /* 0x0000000000017941 */ /* 0x000fea0003800200 */
.L_x_83:
        /* <DEDUP_REMOVED lines=20> */
.L_x_86:
[----:B------:R-:W-:Y:S05]  /*1c10*/  BSYNC.RECONVERGENT B1 ;  /* 0x0000000000017941 */ /* 0x000fea0003800200 */
.L_x_85:
        /* <DEDUP_REMOVED lines=10> */
.L_x_88:
[----:B------:R-:W-:Y:S05]  /*1cc0*/  BSYNC.RECONVERGENT B1 ;  /* 0x0000000000017941 */ /* 0x000fea0003800200 */
.L_x_87:
        /* <DEDUP_REMOVED lines=8> */
[----:B------:R-:W1:Y:S04]  /*1d50*/  LDS.64 R8, [UR4+0x20] ;  /* 0x00002004ff087984 */ /* 0x000e680008000a00 */
[----:B------:R-:W3:Y:S04]  /*1d60*/  LDS.U8 R16, [UR4+0x28] ;  /* 0x00002804ff107984 */ /* 0x000ee80008000000 */
[----:B--2---:R-:W2:Y:S04]  /*1d70*/  LDS.64 R10, [UR4+0x30] ;  /* 0x00003004ff0a7984 */ /* 0x004ea80008000a00 */
[----:B------:R-:W2:Y:S04]  /*1d80*/  LDS.U8 R17, [UR4+0x38] ;  /* 0x00003804ff117984 */ /* 0x000ea80008000000 */
[----:B0-----:R-:W0:Y:S04]  /*1d90*/  LDS.64 R2, [UR4+0x40] ;  /* 0x00004004ff027984 */ /* 0x001e280008000a00 */
[----:B------:R-:W0:Y:S01]  /*1da0*/  LDS.U8 R12, [UR4+0x48] ;  /* 0x00004804ff0c7984 */ /* 0x000e220008000000 */
[----:B-----5:R-:W-:-:S04]  /*1db0*/  ISETP.NE.AND P2, PT, R14, RZ, PT ;  /* 0x000000ff0e00720c */ /* 0x020fc80003f45270 */
[----:B------:R-:W-:Y:S02]  /*1dc0*/  @P4 SEL R14, R4, 0x1, !P2 ;  /* 0x00000001040e4807 */ /* 0x000fe40005000000 */
[-C--:B-1----:R-:W-:Y:S01]  /*1dd0*/  ISETP.LT.U32.AND P0, PT, R8, R6.reuse, PT ;  /* 0x000000060800720c */ /* 0x082fe20003f01070 */
[----:B----4-:R-:W1:Y:S01]  /*1de0*/  LDS.64 R4, [UR4+0x50] ;  /* 0x00005004ff047984 */ /* 0x010e620008000a00 */
[----:B------:R-:W-:Y:S02]  /*1df0*/  LOP3.LUT P3, RZ, R14, 0xff, RZ, 0xc0, !PT ;  /* 0x000000ff0eff7812 */ /* 0x000fe4000786c0ff */
[----:B------:R-:W-:Y:S02]  /*1e00*/  ISETP.LT.AND.EX P0, PT, R9, R7, PT, P0 ;  /* 0x000000070900720c */ /* 0x000fe40003f01300 */
[----:B---3--:R-:W-:Y:S02]  /*1e10*/  ISETP.NE.AND P5, PT, R16, RZ, PT ;  /* 0x000000ff1000720c */ /* 0x008fe40003fa5270 */
[----:B------:R-:W-:-:S02]  /*1e20*/  @P2 SEL R6, R8, R6, P0 ;  /* 0x0000000608062207 */ /* 0x000fc40000000000 */
[C---:B------:R-:W-:Y:S02]  /*1e30*/  @P2 SEL R7, R9.reuse, R7, P0 ;  /* 0x0000000709072207 */ /* 0x040fe40000000000 */
[----:B------:R-:W-:Y:S02]  /*1e40*/  SEL R13, R8, R6, !P4 ;  /* 0x00000006080d7207 */ /* 0x000fe40006000000 */
[----:B------:R-:W-:Y:S02]  /*1e50*/  SEL R7, R9, R7, !P4 ;  /* 0x0000000709077207 */ /* 0x000fe40006000000 */
[----:B--2---:R-:W-:Y:S01]  /*1e60*/  ISETP.LT.U32.AND P0, PT, R10, R13, PT ;  /* 0x0000000d0a00720c */ /* 0x004fe20003f01070 */
[----:B------:R-:W-:Y:S01]  /*1e70*/  LDS.64 R8, [UR4+0x60] ;  /* 0x00006004ff087984 */ /* 0x000fe20008000a00 */
[----:B------:R-:W-:Y:S02]  /*1e80*/  @P3 SEL R16, R14, 0x1, !P5 ;  /* 0x000000010e103807 */ /* 0x000fe40006800000 */
[----:B------:R-:W-:Y:S01]  /*1e90*/  ISETP.LT.AND.EX P0, PT, R11, R7, PT, P0 ;  /* 0x000000070b00720c */ /* 0x000fe20003f01300 */
[----:B------:R-:W2:Y:S01]  /*1ea0*/  LDS.U8 R14, [UR4+0x58] ;  /* 0x00005804ff0e7984 */ /* 0x000ea20008000000 */
[----:B------:R-:W-:-:S02]  /*1eb0*/  LOP3.LUT P2, RZ, R16, 0xff, RZ, 0xc0, !PT ;  /* 0x000000ff10ff7812 */ /* 0x000fc4000784c0ff */
[C---:B------:R-:W-:Y:S02]  /*1ec0*/  @P5 SEL R13, R10.reuse, R13, P0 ;  /* 0x0000000d0a0d5207 */ /* 0x040fe40000000000 */
[----:B------:R-:W-:Y:S02]  /*1ed0*/  ISETP.NE.AND P4, PT, R17, RZ, PT ;  /* 0x000000ff1100720c */ /* 0x000fe40003f85270 */
[C---:B------:R-:W-:Y:S02]  /*1ee0*/  @P5 SEL R7, R11.reuse, R7, P0 ;  /* 0x000000070b075207 */ /* 0x040fe40000000000 */
[----:B------:R-:W-:Y:S02]  /*1ef0*/  SEL R13, R10, R13, !P3 ;  /* 0x0000000d0a0d7207 */ /* 0x000fe40005800000 */
[----:B------:R-:W-:Y:S01]  /*1f00*/  SEL R15, R11, R7, !P3 ;  /* 0x000000070b0f7207 */ /* 0x000fe20005800000 */
[----:B------:R-:W-:Y:S01]  /*1f10*/  LDS.U8 R10, [UR4+0x78] ;  /* 0x00007804ff0a7984 */ /* 0x000fe20008000000 */
[----:B0-----:R-:W-:-:S02]  /*1f20*/  ISETP.LT.U32.AND P0, PT, R2, R13, PT ;  /* 0x0000000d0200720c */ /* 0x001fc40003f01070 */
[----:B------:R-:W-:Y:S01]  /*1f30*/  @P2 SEL R17, R16, 0x1, !P4 ;  /* 0x0000000110112807 */ /* 0x000fe20006000000 */
[----:B------:R-:W-:Y:S01]  /*1f40*/  LDS.64 R6, [UR4+0x70] ;  /* 0x00007004ff067984 */ /* 0x000fe20008000a00 */
[----:B------:R-:W-:Y:S02]  /*1f50*/  ISETP.LT.AND.EX P0, PT, R3, R15, PT, P0 ;  /* 0x0000000f0300720c */ /* 0x000fe40003f01300 */
[----:B------:R-:W-:Y:S01]  /*1f60*/  LOP3.LUT P5, RZ, R17, 0xff, RZ, 0xc0, !PT ;  /* 0x000000ff11ff7812 */ /* 0x000fe200078ac0ff */
[----:B------:R-:W0:Y:S01]  /*1f70*/  LDS.U8 R16, [UR4+0x68] ;  /* 0x00006804ff107984 */ /* 0x000e220008000000 */
[----:B------:R-:W-:Y:S02]  /*1f80*/  @P4 SEL R13, R2, R13, P0 ;  /* 0x0000000d020d4207 */ /* 0x000fe40000000000 */
[----:B------:R-:W-:Y:S02]  /*1f90*/  ISETP.NE.AND P3, PT, R12, RZ, PT ;  /* 0x000000ff0c00720c */ /* 0x000fe40003f65270 */
[----:B------:R-:W-:-:S02]  /*1fa0*/  @P4 SEL R15, R3, R15, P0 ;  /* 0x0000000f030f4207 */ /* 0x000fc40000000000 */
[----:B------:R-:W-:Y:S02]  /*1fb0*/  SEL R11, R2, R13, !P2 ;  /* 0x0000000d020b7207 */ /* 0x000fe40005000000 */
[----:B------:R-:W-:Y:S02]  /*1fc0*/  SEL R13, R3, R15, !P2 ;  /* 0x0000000f030d7207 */ /* 0x000fe40005000000 */
[----:B-1----:R-:W-:Y:S01]  /*1fd0*/  ISETP.LT.U32.AND P0, PT, R4, R11, PT ;  /* 0x0000000b0400720c */ /* 0x002fe20003f01070 */
[----:B------:R-:W1:Y:S01]  /*1fe0*/  LDS.64 R2, [UR4+0x80] ;  /* 0x00008004ff027984 */ /* 0x000e620008000a00 */
[----:B------:R-:W-:Y:S02]  /*1ff0*/  @P5 SEL R12, R17, 0x1, !P3 ;  /* 0x00000001110c5807 */ /* 0x000fe40005800000 */
[----:B------:R-:W-:Y:S02]  /*2000*/  ISETP.LT.AND.EX P0, PT, R5, R13, PT, P0 ;  /* 0x0000000d0500720c */ /* 0x000fe40003f01300 */
[----:B------:R-:W-:-:S02]  /*2010*/  LOP3.LUT P4, RZ, R12, 0xff, RZ, 0xc0, !PT ;  /* 0x000000ff0cff7812 */ /* 0x000fc4000788c0ff */
[----:B------:R-:W-:Y:S02]  /*2020*/  @P3 SEL R11, R4, R11, P0 ;  /* 0x0000000b040b3207 */ /* 0x000fe40000000000 */
[----:B--2---:R-:W-:Y:S02]  /*2030*/  ISETP.NE.AND P2, PT, R14, RZ, PT ;  /* 0x000000ff0e00720c */ /* 0x004fe40003f45270 */
[C---:B------:R-:W-:Y:S02]  /*2040*/  @P3 SEL R13, R5.reuse, R13, P0 ;  /* 0x0000000d050d3207 */ /* 0x040fe40000000000 */
[----:B------:R-:W-:Y:S02]  /*2050*/  SEL R11, R4, R11, !P5 ;  /* 0x0000000b040b7207 */ /* 0x000fe40006800000 */
[----:B------:R-:W-:Y:S02]  /*2060*/  SEL R13, R5, R13, !P5 ;  /* 0x0000000d050d7207 */ /* 0x000fe40006800000 */
[----:B------:R-:W-:-:S02]  /*2070*/  ISETP.LT.U32.AND P0, PT, R8, R11, PT ;  /* 0x0000000b0800720c */ /* 0x000fc40003f01070 */
[----:B------:R-:W-:Y:S02]  /*2080*/  @P4 SEL R14, R12, 0x1, !P2 ;  /* 0x000000010c0e4807 */ /* 0x000fe40005000000 */
[C---:B------:R-:W-:Y:S02]  /*2090*/  ISETP.LT.AND.EX P0, PT, R9.reuse, R13, PT, P0 ;  /* 0x0000000d0900720c */ /* 0x040fe40003f01300 */
[----:B------:R-:W-:Y:S02]  /*20a0*/  LOP3.LUT P5, RZ, R14, 0xff, RZ, 0xc0, !PT ;  /* 0x000000ff0eff7812 */ /* 0x000fe400078ac0ff */
[----:B------:R-:W-:Y:S02]  /*20b0*/  @P2 SEL R11, R8, R11, P0 ;  /* 0x0000000b080b2207 */ /* 0x000fe40000000000 */
[----:B------:R-:W-:Y:S02]  /*20c0*/  @P2 SEL R13, R9, R13, P0 ;  /* 0x0000000d090d2207 */ /* 0x000fe40000000000 */
[----:B0-----:R-:W-:-:S02]  /*20d0*/  ISETP.NE.AND P3, PT, R16, RZ, PT ;  /* 0x000000ff1000720c */ /* 0x001fc40003f65270 */
[----:B------:R-:W-:Y:S02]  /*20e0*/  SEL R5, R8, R11, !P4 ;  /* 0x0000000b08057207 */ /* 0x000fe40006000000 */
[----:B------:R-:W-:Y:S02]  /*20f0*/  SEL R9, R9, R13, !P4 ;  /* 0x0000000d09097207 */ /* 0x000fe40006000000 */
[----:B------:R-:W-:Y:S02]  /*2100*/  ISETP.LT.U32.AND P0, PT, R6, R5, PT ;  /* 0x000000050600720c */ /* 0x000fe40003f01070 */
[----:B------:R-:W-:Y:S02]  /*2110*/  @P5 SEL R16, R14, 0x1, !P3 ;  /* 0x000000010e105807 */ /* 0x000fe40005800000 */
[----:B------:R-:W-:Y:S02]  /*2120*/  ISETP.LT.AND.EX P0, PT, R7, R9, PT, P0 ;  /* 0x000000090700720c */ /* 0x000fe40003f01300 */
[----:B------:R-:W-:-:S02]  /*2130*/  ISETP.NE.AND P4, PT, R10, RZ, PT ;  /* 0x000000ff0a00720c */ /* 0x000fc40003f85270 */
[----:B------:R-:W-:Y:S02]  /*2140*/  @P3 SEL R5, R6, R5, P0 ;  /* 0x0000000506053207 */ /* 0x000fe40000000000 */
[----:B------:R-:W-:Y:S02]  /*2150*/  LOP3.LUT P2, RZ, R16, 0xff, RZ, 0xc0, !PT ;  /* 0x000000ff10ff7812 */ /* 0x000fe4000784c0ff */
[C---:B------:R-:W-:Y:S02]  /*2160*/  @P3 SEL R9, R7.reuse, R9, P0 ;  /* 0x0000000907093207 */ /* 0x040fe40000000000 */
[----:B------:R-:W-:Y:S02]  /*2170*/  SEL R5, R6, R5, !P5 ;  /* 0x0000000506057207 */ /* 0x000fe40006800000 */
[----:B------:R-:W-:Y:S02]  /*2180*/  SEL R7, R7, R9, !P5 ;  /* 0x0000000907077207 */ /* 0x000fe40006800000 */
[----:B-1----:R-:W-:-:S04]  /*2190*/  ISETP.LT.U32.AND P0, PT, R2, R5, PT ;  /* 0x000000050200720c */ /* 0x002fc80003f01070 */
        /* <DEDUP_REMOVED lines=8> */
.L_x_76:
[----:B------:R-:W0:Y:S01]  /*2220*/  S2R R13, SR_LANEID ;  /* 0x00000000000d7919 */ /* 0x000e220000000000 */
[----:B------:R-:W-:Y:S01]  /*2230*/  LOP3.LUT R2, R8, 0x3e0, RZ, 0xc0, !PT ;  /* 0x000003e008027812 */ /* 0x000fe200078ec0ff */
[----:B------:R-:W-:Y:S04]  /*2240*/  BSSY.RECONVERGENT B1, `(.L_x_90) ;  /* 0x0000022000017945 */ /* 0x000fe80003800200 */
[----:B------:R-:W-:Y:S01]  /*2250*/  VIADD R10, R2, 0x20 ;  /* 0x00000020020a7836 */ /* 0x000fe20000000000 */
[----:B------:R-:W-:-:S04]  /*2260*/  LOP3.LUT R2, RZ, R2, RZ, 0x33, !PT ;  /* 0x00000002ff027212 */ /* 0x000fc800078e33ff */
[----:B------:R-:W-:Y:S01]  /*2270*/  ISETP.GT.AND P0, PT, R10, R9, PT ;  /* 0x000000090a00720c */ /* 0x000fe20003f04270 */
[----:B------:R-:W-:-:S05]  /*2280*/  IMAD.IADD R2, R9, 0x1, R2 ;  /* 0x0000000109027824 */ /* 0x000fca00078e0202 */
[----:B------:R-:W-:-:S05]  /*2290*/  SEL R2, R2, 0x1f, P0 ;  /* 0x0000001f02027807 */ /* 0x000fca0000000000 */
[----:B------:R1:W2:Y:S01]  /*22a0*/  SHFL.DOWN PT, R10, R7, 0x1, R2 ;  /* 0x08200000070a7989 */ /* 0x0002a200000e0002 */
[C---:B0-----:R-:W-:Y:S01]  /*22b0*/  VIADD R3, R13.reuse, 0x2 ;  /* 0x000000020d037836 */ /* 0x041fe20000000000 */
[CC--:B------:R-:W-:Y:S01]  /*22c0*/  ISETP.GE.AND P0, PT, R13.reuse, R2.reuse, PT ;  /* 0x000000020d00720c */ /* 0x0c0fe20003f06270 */
[C---:B------:R-:W-:Y:S01]  /*22d0*/  VIADD R11, R13.reuse, 0x8 ;  /* 0x000000080d0b7836 */ /* 0x040fe20000000000 */
[C---:B------:R-:W-:Y:S01]  /*22e0*/  ISETP.NE.AND P1, PT, R13.reuse, RZ, PT ;  /* 0x000000ff0d00720c */ /* 0x040fe20003f25270 */
[----:B------:R-:W-:Y:S01]  /*22f0*/  VIADD R5, R13, 0x4 ;  /* 0x000000040d057836 */ /* 0x000fe20000000000 */
[-C--:B------:R-:W-:Y:S02]  /*2300*/  ISETP.GT.AND P5, PT, R3, R2.reuse, PT ;  /* 0x000000020300720c */ /* 0x080fe40003fa4270 */
[----:B------:R-:W-:Y:S02]  /*2310*/  LOP3.LUT R3, R4, 0xff, RZ, 0xc0, !PT ;  /* 0x000000ff04037812 */ /* 0x000fe400078ec0ff */
[----:B------:R-:W-:-:S02]  /*2320*/  ISETP.GT.AND P2, PT, R11, R2, PT ;  /* 0x000000020b00720c */ /* 0x000fc40003f44270 */
[----:B------:R1:W0:Y:S01]  /*2330*/  SHFL.DOWN PT, R11, R6, 0x1, R2 ;  /* 0x08200000060b7989 */ /* 0x00022200000e0002 */
[----:B------:R-:W-:Y:S01]  /*2340*/  ISETP.GT.AND P3, PT, R5, R2, PT ;  /* 0x000000020500720c */ /* 0x000fe20003f64270 */
[----:B------:R-:W-:Y:S02]  /*2350*/  VIADD R5, R13, 0x10 ;  /* 0x000000100d057836 */ /* 0x000fe40000000000 */
[----:B------:R1:W3:Y:S01]  /*2360*/  SHFL.DOWN PT, R3, R3, 0x1, R2 ;  /* 0x0820000003037989 */ /* 0x0002e200000e0002 */
[----:B--2---:R-:W-:Y:S09]  /*2370*/  @P0 BRA `(.L_x_91) ;  /* 0x0000000000380947 */ /* 0x004ff20003800000 */
[----:B---3--:R-:W-:Y:S01]  /*2380*/  LOP3.LUT P0, RZ, R3, 0xff, RZ, 0xc0, !PT ;  /* 0x000000ff03ff7812 */ /* 0x008fe2000780c0ff */
[----:B------:R-:W-:Y:S01]  /*2390*/  IMAD.MOV.U32 R13, RZ, RZ, 0x1 ;  /* 0x00000001ff0d7424 */ /* 0x000fe200078e00ff */
[----:B------:R-:W-:-:S04]  /*23a0*/  LOP3.LUT P4, R12, R4, 0xff, RZ, 0xc0, !PT ;  /* 0x000000ff040c7812 */ /* 0x000fc8000788c0ff */
[----:B------:R-:W-:-:S13]  /*23b0*/  PLOP3.LUT P0, PT, P4, P0, PT, 0x2f, 0xf2 ;  /* 0x0000000000f2781c */ /* 0x000fda0002700577 */
[----:B0-----:R-:W-:Y:S02]  /*23c0*/  @!P0 ISETP.LT.U32.AND P4, PT, R11, R6, PT ;  /* 0x000000060b00820c */ /* 0x001fe40003f81070 */
[----:B------:R-:W-:Y:S02]  /*23d0*/  @P0 ISETP.NE.AND P6, PT, R12, RZ, PT ;  /* 0x000000ff0c00020c */ /* 0x000fe40003fc5270 */
[----:B------:R-:W-:Y:S02]  /*23e0*/  @!P0 PRMT R4, R13, 0x7610, R4 ;  /* 0x000076100d048816 */ /* 0x000fe40000000004 */
[----:B------:R-:W-:Y:S02]  /*23f0*/  @!P0 ISETP.LT.AND.EX P4, PT, R10, R7, PT, P4 ;  /* 0x000000070a00820c */ /* 0x000fe40003f81340 */
[----:B------:R-:W-:Y:S02]  /*2400*/  @P0 SEL R3, R3, R4, !P6 ;  /* 0x0000000403030207 */ /* 0x000fe40007000000 */
[----:B-1----:R-:W-:-:S02]  /*2410*/  @!P0 SEL R6, R11, R6, P4 ;  /* 0x000000060b068207 */ /* 0x002fc40002000000 */
[C---:B------:R-:W-:Y:S02]  /*2420*/  @!P0 SEL R7, R10.reuse, R7, P4 ;  /* 0x000000070a078207 */ /* 0x040fe40002000000 */
[----:B------:R-:W-:Y:S02]  /*2430*/  @P0 PRMT R4, R3, 0x7610, R4 ;  /* 0x0000761003040816 */ /* 0x000fe40000000004 */
[----:B------:R-:W-:Y:S02]  /*2440*/  @P0 SEL R6, R11, R6, !P6 ;  /* 0x000000060b060207 */ /* 0x000fe40007000000 */
[----:B------:R-:W-:-:S07]  /*2450*/  @P0 SEL R7, R10, R7, !P6 ;  /* 0x000000070a070207 */ /* 0x000fce0007000000 */
.L_x_91:
[----:B------:R-:W-:Y:S05]  /*2460*/  BSYNC.RECONVERGENT B1 ;  /* 0x0000000000017941 */ /* 0x000fea0003800200 */
.L_x_90:
[----:B---3--:R-:W-:Y:S01]  /*2470*/  LOP3.LUT R3, R4, 0xff, RZ, 0xc0, !PT ;  /* 0x000000ff04037812 */ /* 0x008fe200078ec0ff */
[----:B------:R2:W3:Y:S01]  /*2480*/  SHFL.DOWN PT, R10, R7, 0x2, R2 ;  /* 0x08400000070a7989 */ /* 0x0004e200000e0002 */
[----:B------:R-:W-:Y:S01]  /*2490*/  ISETP.GT.AND P4, PT, R5, R2, PT ;  /* 0x000000020500720c */ /* 0x000fe20003f84270 */
[----:B------:R-:W-:Y:S02]  /*24a0*/  BSSY.RECONVERGENT B1, `(.L_x_92) ;  /* 0x0000012000017945 */ /* 0x000fe40003800200 */
[----:B------:R2:W4:Y:S04]  /*24b0*/  SHFL.DOWN PT, R5, R6, 0x2, R2 ;  /* 0x0840000006057989 */ /* 0x00052800000e0002 */
[----:B------:R2:W0:Y:S01]  /*24c0*/  SHFL.DOWN PT, R3, R3, 0x2, R2 ;  /* 0x0840000003037989 */ /* 0x00042200000e0002 */
        /* <DEDUP_REMOVED lines=10> */
[----:B-12---:R-:W-:-:S02]  /*2570*/  @!P0 SEL R6, R5, R6, P5 ;  /* 0x0000000605068207 */ /* 0x006fc40002800000 */
[C---:B------:R-:W-:Y:S02]  /*2580*/  @!P0 SEL R7, R10.reuse, R7, P5 ;  /* 0x000000070a078207 */ /* 0x040fe40002800000 */
[----:B------:R-:W-:Y:S02]  /*2590*/  @P0 PRMT R4, R3, 0x7610, R4 ;  /* 0x0000761003040816 */ /* 0x000fe40000000004 */
[----:B------:R-:W-:Y:S02]  /*25a0*/  @P0 SEL R6, R5, R6, !P6 ;  /* 0x0000000605060207 */ /* 0x000fe40007000000 */
[----:B------:R-:W-:-:S07]  /*25b0*/  @P0 SEL R7, R10, R7, !P6 ;  /* 0x000000070a070207 */ /* 0x000fce0007000000 */
.L_x_93:
[----:B------:R-:W-:Y:S05]  /*25c0*/  BSYNC.RECONVERGENT B1 ;  /* 0x0000000000017941 */ /* 0x000fea0003800200 */
.L_x_92:
[----:B0-----:R-:W-:Y:S01]  /*25d0*/  LOP3.LUT R3, R4, 0xff, RZ, 0xc0, !PT ;  /* 0x000000ff04037812 */ /* 0x001fe200078ec0ff */
[----:B----4-:R0:W4:Y:S01]  /*25e0*/  SHFL.DOWN PT, R5, R6, 0x4, R2 ;  /* 0x0880000006057989 */ /* 0x01012200000e0002 */
[----:B------:R-:W-:Y:S03]  /*25f0*/  BSSY.RECONVERGENT B1, `(.L_x_94) ;  /* 0x0000012000017945 */ /* 0x000fe60003800200 */
[----:B---3--:R0:W3:Y:S04]  /*2600*/  SHFL.DOWN PT, R10, R7, 0x4, R2 ;  /* 0x08800000070a7989 */ /* 0x0080e800000e0002 */
        /* <DEDUP_REMOVED lines=16> */
.L_x_95:
[----:B------:R-:W-:Y:S05]  /*2710*/  BSYNC.RECONVERGENT B1 ;  /* 0x0000000000017941 */ /* 0x000fea0003800200 */
.L_x_94:
        /* <DEDUP_REMOVED lines=20> */
.L_x_97:
[----:B------:R-:W-:Y:S05]  /*2860*/  BSYNC.RECONVERGENT B1 ;  /* 0x0000000000017941 */ /* 0x000fea0003800200 */
.L_x_96:
        /* <DEDUP_REMOVED lines=8> */
[----:B-12---:R-:W-:-:S04]  /*28f0*/  LOP3.LUT P2, R2, R4, 0xff, RZ, 0xc0, !PT ;  /* 0x000000ff04027812 */ /* 0x006fc8000784c0ff */
[----:B------:R-:W-:-:S13]  /*2900*/  PLOP3.LUT P0, PT, P2, P0, PT, 0x2f, 0xf2 ;  /* 0x0000000000f2781c */ /* 0x000fda0001700577 */
[----:B----4-:R-:W-:Y:S02]  /*2910*/  @!P0 ISETP.LT.U32.AND P2, PT, R5, R6, PT ;  /* 0x000000060500820c */ /* 0x010fe40003f41070 */
[----:B------:R-:W-:Y:S02]  /*2920*/  @P0 ISETP.NE.AND P3, PT, R2, RZ, PT ;  /* 0x000000ff0200020c */ /* 0x000fe40003f65270 */
[----:B------:R-:W-:Y:S02]  /*2930*/  @!P0 PRMT R4, R11, 0x7610, R4 ;  /* 0x000076100b048816 */ /* 0x000fe40000000004 */
[----:B---3--:R-:W-:Y:S02]  /*2940*/  @!P0 ISETP.LT.AND.EX P2, PT, R10, R7, PT, P2 ;  /* 0x000000070a00820c */ /* 0x008fe40003f41320 */
[----:B------:R-:W-:Y:S02]  /*2950*/  @P0 SEL R2, R3, R4, !P3 ;  /* 0x0000000403020207 */ /* 0x000fe40005800000 */
[----:B------:R-:W-:-:S02]  /*2960*/  @!P0 SEL R6, R5, R6, P2 ;  /* 0x0000000605068207 */ /* 0x000fc40001000000 */
[----:B------:R-:W-:Y:S02]  /*2970*/  @!P0 SEL R7, R10, R7, P2 ;  /* 0x000000070a078207 */ /* 0x000fe40001000000 */
[----:B------:R-:W-:Y:S02]  /*2980*/  @P0 PRMT R4, R2, 0x7610, R4 ;  /* 0x0000761002040816 */ /* 0x000fe40000000004 */
[----:B------:R-:W-:Y:S02]  /*2990*/  @P0 SEL R6, R5, R6, !P3 ;  /* 0x0000000605060207 */ /* 0x000fe40005800000 */
[----:B------:R-:W-:-:S07]  /*29a0*/  @P0 SEL R7, R10, R7, !P3 ;  /* 0x000000070a070207 */ /* 0x000fce0005800000 */
.L_x_99:
[----:B------:R-:W-:Y:S05]  /*29b0*/  BSYNC.RECONVERGENT B1 ;  /* 0x0000000000017941 */ /* 0x000fea0003800200 */
.L_x_98:
[----:B------:R-:W-:Y:S04]  /*29c0*/  BSSY.RECONVERGENT B1, `(.L_x_100) ;  /* 0x000000a000017945 */ /* 0x000fe80003800200 */
[----:B------:R-:W-:Y:S05]  /*29d0*/  @P1 BRA `(.L_x_101) ;  /* 0x0000000000201947 */ /* 0x000fea0003800000 */
[----:B---3--:R-:W3:Y:S01]  /*29e0*/  S2R R10, SR_CgaCtaId ;  /* 0x00000000000a7919 */ /* 0x008ee20000008800 */
[----:B0-----:R-:W-:Y:S02]  /*29f0*/  MOV R3, 0x400 ;  /* 0x0000040000037802 */ /* 0x001fe40000000f00 */
[----:B-12---:R-:W-:-:S04]  /*2a00*/  SHF.R.U32.HI R2, RZ, 0x1, R8 ;  /* 0x00000001ff027819 */ /* 0x006fc80000011608 */
[----:B------:R-:W-:Y:S02]  /*2a10*/  LOP3.LUT R2, R2, 0x1f0, RZ, 0xc0, !PT ;  /* 0x000001f002027812 */ /* 0x000fe400078ec0ff */
[----:B---3--:R-:W-:-:S05]  /*2a20*/  LEA R3, R10, R3, 0x18 ;  /* 0x000000030a037211 */ /* 0x008fca00078ec0ff */
[----:B------:R-:W-:-:S05]  /*2a30*/  IMAD.IADD R3, R2, 0x1, R3 ;  /* 0x0000000102037824 */ /* 0x000fca00078e0203 */
[----:B------:R0:W-:Y:S04]  /*2a40*/  STS.64 [R3+0x10], R6 ;  /* 0x0000100603007388 */ /* 0x0001e80000000a00 */
[----:B------:R0:W-:Y:S02]  /*2a50*/  STS.U8 [R3+0x8], R4 ;  /* 0x0000080403007388 */ /* 0x0001e40000000000 */
.L_x_101:
[----:B------:R-:W-:Y:S05]  /*2a60*/  BSYNC.RECONVERGENT B1 ;  /* 0x0000000000017941 */ /* 0x000fea0003800200 */
.L_x_100:
[----:B------:R-:W-:Y:S01]  /*2a70*/  BAR.SYNC.DEFER_BLOCKING 0x0 ;  /* 0x0000000000007b1d */ /* 0x000fe20000010000 */
[----:B------:R-:W-:-:S13]  /*2a80*/  ISETP.NE.AND P1, PT, R8, RZ, PT ;  /* 0x000000ff0800720c */ /* 0x000fda0003f25270 */
[----:B------:R-:W-:Y:S05]  /*2a90*/  @P1 BRA `(.L_x_89) ;  /* 0x0000002c00a41947 */ /* 0x000fea0003800000 */
[C---:B------:R-:W-:Y:S02]  /*2aa0*/  ISETP.GE.AND P0, PT, R9.reuse, 0x21, PT ;  /* 0x000000210900780c */ /* 0x040fe40003f06270 */
[C---:B------:R-:W-:Y:S02]  /*2ab0*/  ISETP.GE.AND P2, PT, R9.reuse, 0x41, PT ;  /* 0x000000410900780c */ /* 0x040fe40003f46270 */
[C---:B------:R-:W-:Y:S02]  /*2ac0*/  ISETP.GE.AND P3, PT, R9.reuse, 0x61, PT ;  /* 0x000000610900780c */ /* 0x040fe40003f66270 */
[----:B------:R-:W-:-:S07]  /*2ad0*/  ISETP.GE.AND P4, PT, R9, 0x81, PT ;  /* 0x000000810900780c */ /* 0x000fce0003f86270 */
[----:B------:R-:W-:Y:S06]  /*2ae0*/  @!P0 BRA `(.L_x_102) ;  /* 0x00000000003c8947 */ /* 0x000fec0003800000 */
[----:B------:R-:W5:Y:S01]  /*2af0*/  S2UR UR5, SR_CgaCtaId ;  /* 0x00000000000579c3 */ /* 0x000f620000008800 */
[----:B------:R-:W-:Y:S01]  /*2b00*/  UMOV UR4, 0x400 ;  /* 0x0000040000047882 */ /* 0x000fe20000000000 */
[----:B------:R-:W-:Y:S01]  /*2b10*/  LOP3.LUT P5, RZ, R4, 0xff, RZ, 0xc0, !PT ;  /* 0x000000ff04ff7812 */ /* 0x000fe200078ac0ff */
[----:B-----5:R-:W-:-:S09]  /*2b20*/  ULEA UR4, UR5, UR4, 0x18 ;  /* 0x0000000405047291 */ /* 0x020fd2000f8ec0ff */
[----:B----4-:R-:W4:Y:S04]  /*2b30*/  LDS.U8 R5, [UR4+0x18] ;  /* 0x00001804ff057984 */ /* 0x010f280008000000 */
[----:B012---:R-:W0:Y:S01]  /*2b40*/  LDS.64 R2, [UR4+0x20] ;  /* 0x00002004ff027984 */ /* 0x007e220008000a00 */
[----:B----4-:R-:W-:Y:S02]  /*2b50*/  ISETP.NE.AND P6, PT, R5, RZ, PT ;  /* 0x000000ff0500720c */ /* 0x010fe40003fc5270 */
        /* <DEDUP_REMOVED lines=8> */
.L_x_102:
[----:B------:R-:W-:Y:S01]  /*2be0*/  ISETP.GE.AND P5, PT, R9, 0xa1, PT ;  /* 0x000000a10900780c */ /* 0x000fe20003fa6270 */
[----:B------:R-:W-:-:S12]  /*2bf0*/  @!P2 BRA `(.L_x_103) ;  /* 0x00000000003ca947 */ /* 0x000fd80003800000 */
        /* <DEDUP_REMOVED lines=15> */
.L_x_103:
        /* <DEDUP_REMOVED lines=17> */
.L_x_104:
        /* <DEDUP_REMOVED lines=17> */
.L_x_105:
[----:B------:R-:W-:Y:S05]  /*2f10*/  @!P5 BRA `(.L_x_106) ;  /* 0x00000000003cd947 */ /* 0x000fea0003800000 */
        /* <DEDUP_REMOVED lines=15> */
.L_x_106:
        /* <DEDUP_REMOVED lines=16> */
.L_x_107:
        /* <DEDUP_REMOVED lines=17> */
.L_x_65:
[----:B------:R-:W0:Y:S01]  /*3220*/  S2R R8, SR_TID.X ;  /* 0x0000000000087919 */ /* 0x000e220000002100 */
[----:B------:R-:W1:Y:S01]  /*3230*/  LDCU.64 UR8, c[0x0][0x380] ;  /* 0x00007000ff0877ac */ /* 0x000e620008000a00 */
[----:B------:R-:W2:Y:S01]  /*3240*/  LDCU UR13, c[0x0][0x38c] ;  /* 0x00007180ff0d77ac */ /* 0x000ea20008000800 */
[----:B------:R-:W3:Y:S01]  /*3250*/  LDCU.64 UR6, c[0x0][0x390] ;  /* 0x00007200ff0677ac */ /* 0x000ee20008000a00 */
[----:B0-----:R-:W-:-:S05]  /*3260*/  IADD3 R4, P0, PT, R5, R8, RZ ;  /* 0x0000000805047210 */ /* 0x001fca0007f1e0ff */
[----:B------:R-:W-:Y:S01]  /*3270*/  IMAD.X R7, RZ, RZ, RZ, P0 ;  /* 0x000000ffff077224 */ /* 0x000fe200000e06ff */
[----:B-1----:R-:W-:-:S04]  /*3280*/  LEA R6, P0, R4, UR8, 0x2 ;  /* 0x0000000804067c11 */ /* 0x002fc8000f8010ff */
[----:B------:R-:W-:-:S05]  /*3290*/  LEA.HI.X R7, R4, UR9, R7, 0x2, P0 ;  /* 0x0000000904077c11 */ /* 0x000fca00080f1407 */
[----:B------:R-:W4:Y:S04]  /*32a0*/  LDG.E R4, desc[UR10][R6.64] ;  /* 0x0000000a06047981 */ /* 0x000f28000c1e1900 */
[----:B------:R-:W5:Y:S04]  /*32b0*/  LDG.E R14, desc[UR10][R6.64+0x800] ;  /* 0x0008000a060e7981 */ /* 0x000f68000c1e1900 */
[----:B------:R-:W5:Y:S04]  /*32c0*/  LDG.E R12, desc[UR10][R6.64+0x400] ;  /* 0x0004000a060c7981 */ /* 0x000f68000c1e1900 */
[----:B------:R0:W5:Y:S01]  /*32d0*/  LDG.E R16, desc[UR10][R6.64+0xc00] ;  /* 0x000c000a06107981 */ /* 0x000162000c1e1900 */
[----:B--2---:R-:W-:Y:S01]  /*32e0*/  I2FP.F32.S32 R9, UR13 ;  /* 0x0000000d00097c45 */ /* 0x004fe20008201400 */
[----:B------:R-:W-:Y:S01]  /*32f0*/  VIADD R11, R8, 0x100 ;  /* 0x00000100080b7836 */ /* 0x000fe20000000000 */
[----:B---3--:R-:W-:Y:S01]  /*3300*/  IADD3 R15, P1, PT, R5, UR6, RZ ;  /* 0x00000006050f7c10 */ /* 0x008fe2000ff3e0ff */
[----:B------:R-:W-:-:S04]  /*3310*/  IMAD.U32 R10, RZ, RZ, UR7 ;  /* 0x00000007ff0a7e24 */ /* 0x000fc8000f8e00ff */
[----:B0-----:R-:W-:Y:S01]  /*3320*/  IMAD.X R7, RZ, RZ, R10, P1 ;  /* 0x000000ffff077224 */ /* 0x001fe200008e060a */
[----:B----4-:R-:W-:Y:S01]  /*3330*/  FSETP.NEU.AND P0, PT, R4, R9, PT ;  /* 0x000000090400720b */ /* 0x010fe20003f0d000 */
[----:B------:R-:W-:-:S03]  /*3340*/  VIADD R4, R8, 0x200 ;  /* 0x0000020008047836 */ /* 0x000fc60000000000 */
[----:B------:R-:W-:Y:S02]  /*3350*/  SEL R11, R11, R8, !P0 ;  /* 0x000000080b0b7207 */ /* 0x000fe40004000000 */
[-C--:B------:R-:W-:Y:S02]  /*3360*/  IADD3 R13, P3, PT, R4, R15.reuse, RZ ;  /* 0x0000000f040d7210 */ /* 0x080fe40007f7e0ff */
[----:B------:R-:W-:Y:S02]  /*3370*/  IADD3 R6, P4, PT, R11, R15, RZ ;  /* 0x0000000f0b067210 */ /* 0x000fe40007f9e0ff */
[-C--:B-----5:R-:W-:Y:S01]  /*3380*/  FSETP.NEU.AND P2, PT, R14, R9.reuse, PT ;  /* 0x000000090e00720b */ /* 0x0a0fe20003f4d000 */
[--C-:B------:R-:W-:Y:S01]  /*3390*/  IMAD.X R4, RZ, RZ, R7.reuse, P3 ;  /* 0x000000ffff047224 */ /* 0x100fe200018e0607 */
[----:B------:R-:W-:Y:S01]  /*33a0*/  ISETP.LT.U32.AND P1, PT, R13, R6, PT ;  /* 0x000000060d00720c */ /* 0x000fe20003f21070 */
[----:B------:R-:W-:Y:S01]  /*33b0*/  IMAD.X R7, RZ, RZ, R7, P4 ;  /* 0x000000ffff077224 */ /* 0x000fe200020e0607 */
[----:B------:R-:W-:-:S02]  /*33c0*/  FSETP.EQ.AND P0, PT, R12, R9, !P0 ;  /* 0x000000090c00720b */ /* 0x000fc40004702000 */
[C---:B------:R-:W-:Y:S02]  /*33d0*/  IADD3 R11, P4, PT, R13.reuse, 0x100, RZ ;  /* 0x000001000d0b7810 */ /* 0x040fe40007f9e0ff */
[----:B------:R-:W-:Y:S02]  /*33e0*/  ISETP.LT.AND.EX P1, PT, R4, R7, PT, P1 ;  /* 0x000000070400720c */ /* 0x000fe40003f21310 */
[----:B------:R-:W-:Y:S01]  /*33f0*/  FSETP.NEU.AND P3, PT, R16, R9, PT ;  /* 0x000000091000720b */ /* 0x000fe20003f6d000 */
[----:B------:R-:W-:Y:S02]  /*3400*/  IMAD.X R12, RZ, RZ, R4, P4 ;  /* 0x000000ffff0c7224 */ /* 0x000fe400020e0604 */
[----:B------:R-:W-:Y:S02]  /*3410*/  @P2 SEL R6, R13, R6, P1 ;  /* 0x000000060d062207 */ /* 0x000fe40000800000 */
[----:B------:R-:W-:Y:S02]  /*3420*/  @P2 SEL R7, R4, R7, P1 ;  /* 0x0000000704072207 */ /* 0x000fe40000800000 */
[----:B------:R-:W-:-:S02]  /*3430*/  ISETP.GE.U32.AND P1, PT, R17, UR4, PT ;  /* 0x0000000411007c0c */ /* 0x000fc4000bf26070 */
[----:B------:R-:W-:Y:S02]  /*3440*/  SEL R6, R13, R6, P0 ;  /* 0x000000060d067207 */ /* 0x000fe40000000000 */
[----:B------:R-:W-:Y:S02]  /*3450*/  ISETP.GE.U32.AND.EX P1, PT, R18, UR12, PT, P1 ;  /* 0x0000000c12007c0c */ /* 0x000fe4000bf26110 */
[----:B------:R-:W-:Y:S02]  /*3460*/  SEL R7, R4, R7, P0 ;  /* 0x0000000704077207 */ /* 0x000fe40000000000 */
[----:B------:R-:W-:Y:S02]  /*3470*/  ISETP.LT.U32.AND P2, PT, R11, R6, PT ;  /* 0x000000060b00720c */ /* 0x000fe40003f41070 */
[----:B------:R-:W-:Y:S02]  /*3480*/  FSETP.EQ.AND P0, PT, R14, R9, P0 ;  /* 0x000000090e00720b */ /* 0x000fe40000702000 */
[----:B------:R-:W-:-:S02]  /*3490*/  ISETP.LT.AND.EX P2, PT, R12, R7, PT, P2 ;  /* 0x000000070c00720c */ /* 0x000fc40003f41320 */
[----:B------:R-:W-:Y:S02]  /*34a0*/  FSETP.NEU.OR P4, PT, R16, R9, !P0 ;  /* 0x000000091000720b */ /* 0x000fe4000478d400 */
[C---:B------:R-:W-:Y:S02]  /*34b0*/  @P3 SEL R6, R11.reuse, R6, P2 ;  /* 0x000000060b063207 */ /* 0x040fe40001000000 */
[C---:B------:R-:W-:Y:S02]  /*34c0*/  @P3 SEL R7, R12.reuse, R7, P2 ;  /* 0x000000070c073207 */ /* 0x040fe40001000000 */
[----:B------:R-:W-:Y:S02]  /*34d0*/  SEL R4, RZ, 0x1, !P4 ;  /* 0x00000001ff047807 */ /* 0x000fe40006000000 */
[----:B------:R-:W-:Y:S02]  /*34e0*/  SEL R6, R11, R6, P0 ;  /* 0x000000060b067207 */ /* 0x000fe40000000000 */
[----:B------:R-:W-:Y:S01]  /*34f0*/  SEL R7, R12, R7, P0 ;  /* 0x000000070c077207 */ /* 0x000fe20000000000 */
[----:B------:R-:W-:Y:S06]  /*3500*/  @!P1 BRA `(.L_x_108) ;  /* 0x0000001400cc9947 */ /* 0x000fec0003800000 */
[----:B------:R-:W-:Y:S01]  /*3510*/  IADD3 R11, P1, PT, R5, UR4, RZ ;  /* 0x00000004050b7c10 */ /* 0x000fe2000ff3e0ff */
[----:B------:R-:W-:Y:S01]  /*3520*/  IMAD.MOV.U32 R12, RZ, RZ, RZ ;  /* 0x000000ffff0c7224 */ /* 0x000fe200078e00ff */
[C---:B------:R-:W-:Y:S02]  /*3530*/  IADD3 R16, P2, PT, R2.reuse, -0x400, RZ ;  /* 0xfffffc0002107810 */ /* 0x040fe40007f5e0ff */
[----:B------:R-:W-:Y:S01]  /*3540*/  LOP3.LUT R15, RZ, R8, RZ, 0x33, !PT ;  /* 0x00000008ff0f7212 */ /* 0x000fe200078e33ff */
[----:B------:R-:W-:Y:S01]  /*3550*/  IMAD.X R13, RZ, RZ, UR12, P1 ;  /* 0x0000000cff0d7e24 */ /* 0x000fe200088e06ff */
[----:B------:R-:W-:Y:S02]  /*3560*/  ISETP.GT.U32.AND P0, PT, R11, R16, PT ;  /* 0x000000100b00720c */ /* 0x000fe40003f04070 */
[----:B------:R-:W-:Y:S02]  /*3570*/  IADD3.X R18, PT, PT, R3, -0x1, RZ, P2, !PT ;  /* 0xffffffff03127810 */ /* 0x000fe400017fe4ff */
[----:B------:R-:W-:-:S02]  /*3580*/  IADD3 R14, PT, PT, R2, -UR4, R15 ;  /* 0x80000004020e7c10 */ /* 0x000fc4000fffe00f */
[----:B------:R-:W-:-:S03]  /*3590*/  ISETP.GT.U32.AND.EX P0, PT, R13, R18, PT, P0 ;  /* 0x000000120d00720c */ /* 0x000fc60003f04100 */
[----:B------:R-:W-:-:S10]  /*35a0*/  IMAD.IADD R14, R14, 0x1, -R5 ;  /* 0x000000010e0e7824 */ /* 0x000fd400078e0a05 */
[----:B------:R-:W-:Y:S05]  /*35b0*/  @P0 BRA `(.L_x_109) ;  /* 0x00000004004c0947 */ /* 0x000fea0003800000 */
[----:B------:R-:W0:Y:S01]  /*35c0*/  LDCU UR5, c[0x0][0x3d0] ;  /* 0x00007a00ff0577ac */ /* 0x000e220008000800 */
[----:B------:R-:W1:Y:S01]  /*35d0*/  LDCU.64 UR8, c[0x0][0x380] ;  /* 0x00007000ff0877ac */ /* 0x000e620008000a00 */
[----:B------:R-:W2:Y:S02]  /*35e0*/  LDCU.64 UR6, c[0x0][0x390] ;  /* 0x00007200ff0677ac */ /* 0x000ea40008000a00 */
.L_x_113:
[----:B------:R-:W-:-:S05]  /*35f0*/  IADD3 R5, P0, PT, R8, R11, RZ ;  /* 0x0000000b08057210 */ /* 0x000fca0007f1e0ff */
[----:B------:R-:W-:Y:S01]  /*3600*/  IMAD.X R20, RZ, RZ, R13, P0 ;  /* 0x000000ffff147224 */ /* 0x000fe200000e060d */
[----:B-1----:R-:W-:-:S04]  /*3610*/  LEA R2, P0, R5, UR8, 0x2 ;  /* 0x0000000805027c11 */ /* 0x002fc8000f8010ff */
[----:B------:R-:W-:-:S05]  /*3620*/  LEA.HI.X R3, R5, UR9, R20, 0x2, P0 ;  /* 0x0000000905037c11 */ /* 0x000fca00080f1414 */
[----:B------:R1:W5:Y:S04]  /*3630*/  LDG.E R24, desc[UR10][R2.64] ;  /* 0x0000000a02187981 */ /* 0x000368000c1e1900 */
[----:B------:R1:W5:Y:S04]  /*3640*/  LDG.E R26, desc[UR10][R2.64+0x400] ;  /* 0x0004000a021a7981 */ /* 0x000368000c1e1900 */
[----:B------:R1:W5:Y:S04]  /*3650*/  LDG.E R28, desc[UR10][R2.64+0x800] ;  /* 0x0008000a021c7981 */ /* 0x000368000c1e1900 */
[----:B------:R1:W5:Y:S01]  /*3660*/  LDG.E R22, desc[UR10][R2.64+0xc00] ;  /* 0x000c000a02167981 */ /* 0x000362000c1e1900 */
[----:B------:R-:W-:Y:S01]  /*3670*/  LOP3.LUT P1, RZ, R4, 0xff, RZ, 0xc0, !PT ;  /* 0x000000ff04ff7812 */ /* 0x000fe2000782c0ff */
[----:B--2---:R-:W-:Y:S01]  /*3680*/  IMAD.U32 R10, RZ, RZ, UR7 ;  /* 0x00000007ff0a7e24 */ /* 0x004fe2000f8e00ff */
[----:B------:R-:W-:Y:S01]  /*3690*/  IADD3 R5, P0, PT, R5, UR6, RZ ;  /* 0x0000000605057c10 */ /* 0x000fe2000ff1e0ff */
[----:B------:R-:W-:Y:S04]  /*36a0*/  BSSY.RECONVERGENT B1, `(.L_x_110) ;  /* 0x000000f000017945 */ /* 0x000fe80003800200 */
[----:B------:R-:W-:-:S06]  /*36b0*/  IMAD.X R20, R20, 0x1, R10, P0 ;  /* 0x0000000114147824 */ /* 0x000fcc00000e060a */
[----:B-1----:R-:W-:Y:S05]  /*36c0*/  @!P1 BRA `(.L_x_111) ;  /* 0x0000000000209947 */ /* 0x002fea0003800000 */
[----:B-----5:R-:W-:-:S13]  /*36d0*/  FSETP.NEU.AND P0, PT, R24, R9, PT ;  /* 0x000000091800720b */ /* 0x020fda0003f0d000 */
[----:B------:R-:W-:Y:S05]  /*36e0*/  @!P0 BRA `(.L_x_112) ;  /* 0x0000000000288947 */ /* 0x000fea0003800000 */
[----:B------:R-:W-:Y:S01]  /*36f0*/  ISETP.LT.U32.AND P0, PT, R5, R6, PT ;  /* 0x000000060500720c */ /* 0x000fe20003f01070 */
[----:B------:R-:W-:-:S03]  /*3700*/  IMAD.MOV.U32 R4, RZ, RZ, 0x1 ;  /* 0x00000001ff047424 */ /* 0x000fc600078e00ff */
[----:B------:R-:W-:-:S04]  /*3710*/  ISETP.LT.AND.EX P0, PT, R20, R7, PT, P0 ;  /* 0x000000071400720c */ /* 0x000fc80003f01300 */
[----:B------:R-:W-:Y:S02]  /*3720*/  SEL R6, R5, R6, P0 ;  /* 0x0000000605067207 */ /* 0x000fe40000000000 */
[----:B------:R-:W-:Y:S01]  /*3730*/  SEL R7, R20, R7, P0 ;  /* 0x0000000714077207 */ /* 0x000fe20000000000 */
[----:B------:R-:W-:Y:S06]  /*3740*/  BRA `(.L_x_112) ;  /* 0x0000000000107947 */ /* 0x000fec0003800000 */
.L_x_111:
[----:B-----5:R-:W-:Y:S01]  /*3750*/  FSETP.NEU.AND P0, PT, R24, R9, PT ;  /* 0x000000091800720b */ /* 0x020fe20003f0d000 */
[----:B------:R-:W-:Y:S02]  /*3760*/  IMAD.MOV.U32 R6, RZ, RZ, R5 ;  /* 0x000000ffff067224 */ /* 0x000fe400078e0005 */
[----:B------:R-:W-:Y:S01]  /*3770*/  IMAD.MOV.U32 R7, RZ, RZ, R20 ;  /* 0x000000ffff077224 */ /* 0x000fe200078e0014 */
[----:B------:R-:W-:-:S09]  /*3780*/  SEL R4, RZ, 0x1, !P0 ;  /* 0x00000001ff047807 */ /* 0x000fd20004000000 */
.L_x_112:
[----:B0-----:R-:W-:Y:S05]  /*3790*/  BSYNC.RECONVERGENT B1 ;  /* 0x0000000000017941 */ /* 0x001fea0003800200 */
.L_x_110:
[----:B------:R-:W-:Y:S01]  /*37a0*/  IMAD.MOV.U32 R17, RZ, RZ, R6 ;  /* 0x000000ffff117224 */ /* 0x000fe200078e0006 */
[C---:B------:R-:W-:Y:S01]  /*37b0*/  IADD3 R6, P1, PT, R5.reuse, 0x100, RZ ;  /* 0x0000010005067810 */ /* 0x040fe20007f3e0ff */
[----:B------:R-:W-:Y:S01]  /*37c0*/  IMAD.MOV.U32 R24, RZ, RZ, R7 ;  /* 0x000000ffff187224 */ /* 0x000fe200078e0007 */
[----:B------:R-:W-:Y:S01]  /*37d0*/  FSETP.NEU.AND P2, PT, R26, R9, PT ;  /* 0x000000091a00720b */ /* 0x000fe20003f4d000 */
[----:B------:R-:W0:Y:S01]  /*37e0*/  LDC.64 R2, c[0x0][0x3c8] ;  /* 0x0000f200ff027b82 */ /* 0x000e220000000a00 */
[----:B------:R-:W-:Y:S01]  /*37f0*/  ISETP.LT.U32.AND P0, PT, R6, R17, PT ;  /* 0x000000110600720c */ /* 0x000fe20003f01070 */
[----:B------:R-:W-:Y:S01]  /*3800*/  IMAD.X R7, RZ, RZ, R20, P1 ;  /* 0x000000ffff077224 */ /* 0x000fe200008e0614 */
[----:B------:R-:W-:Y:S01]  /*3810*/  LOP3.LUT P4, RZ, R4, 0xff, RZ, 0xc0, !PT ;  /* 0x000000ff04ff7812 */ /* 0x000fe2000788c0ff */
[----:B------:R-:W-:Y:S01]  /*3820*/  USHF.L.U32 UR4, UR5, 0xa, URZ ;  /* 0x0000000a05047899 */ /* 0x000fe200080006ff */
[----:B------:R-:W-:Y:S02]  /*3830*/  IADD3 R15, P3, PT, R5, 0x200, RZ ;  /* 0x00000200050f7810 */ /* 0x000fe40007f7e0ff */
[----:B------:R-:W-:Y:S01]  /*3840*/  ISETP.LT.AND.EX P0, PT, R7, R24, PT, P0 ;  /* 0x000000180700720c */ /* 0x000fe20003f01300 */
[----:B------:R-:W-:Y:S01]  /*3850*/  USHF.R.S32.HI UR12, URZ, 0x1f, UR4 ;  /* 0x0000001fff0c7899 */ /* 0x000fe20008011404 */
[----:B------:R-:W-:-:S02]  /*3860*/  FSETP.NEU.AND P1, PT, R28, R9, PT ;  /* 0x000000091c00720b */ /* 0x000fc40003f2d000 */
[----:B------:R-:W-:Y:S02]  /*3870*/  SEL R4, R4, 0x1, !P2 ;  /* 0x0000000104047807 */ /* 0x000fe40005000000 */
[C---:B------:R-:W-:Y:S02]  /*3880*/  @P2 SEL R17, R6.reuse, R17, P0 ;  /* 0x0000001106112207 */ /* 0x040fe40000000000 */
[C---:B------:R-:W-:Y:S02]  /*3890*/  @P2 SEL R24, R7.reuse, R24, P0 ;  /* 0x0000001807182207 */ /* 0x040fe40000000000 */
[----:B------:R-:W-:Y:S02]  /*38a0*/  SEL R6, R6, R17, !P4 ;  /* 0x0000001106067207 */ /* 0x000fe40006000000 */
[----:B------:R-:W-:Y:S01]  /*38b0*/  SEL R7, R7, R24, !P4 ;  /* 0x0000001807077207 */ /* 0x000fe20006000000 */
[----:B------:R-:W-:Y:S01]  /*38c0*/  IMAD.X R24, RZ, RZ, R20, P3 ;  /* 0x000000ffff187224 */ /* 0x000fe200018e0614 */
[----:B------:R-:W-:-:S02]  /*38d0*/  ISETP.LT.U32.AND P0, PT, R15, R6, PT ;  /* 0x000000060f00720c */ /* 0x000fc40003f01070 */
[----:B------:R-:W-:Y:S02]  /*38e0*/  @!P4 SEL R4, RZ, 0x1, !P2 ;  /* 0x00000001ff04c807 */ /* 0x000fe40005000000 */
[-C--:B------:R-:W-:Y:S02]  /*38f0*/  ISETP.LT.AND.EX P0, PT, R24, R7.reuse, PT, P0 ;  /* 0x000000071800720c */ /* 0x080fe40003f01300 */
[----:B------:R-:W-:Y:S02]  /*3900*/  LOP3.LUT P3, RZ, R4, 0xff, RZ, 0xc0, !PT ;  /* 0x000000ff04ff7812 */ /* 0x000fe4000786c0ff */
[----:B------:R-:W-:Y:S02]  /*3910*/  @P1 SEL R6, R15, R6, P0 ;  /* 0x000000060f061207 */ /* 0x000fe40000000000 */
[----:B------:R-:W-:Y:S02]  /*3920*/  @P1 SEL R7, R24, R7, P0 ;  /* 0x0000000718071207 */ /* 0x000fe40000000000 */
[----:B------:R-:W-:-:S02]  /*3930*/  IADD3 R5, P0, PT, R5, 0x300, RZ ;  /* 0x0000030005057810 */ /* 0x000fc40007f1e0ff */
[----:B------:R-:W-:Y:S02]  /*3940*/  SEL R6, R15, R6, !P3 ;  /* 0x000000060f067207 */ /* 0x000fe40005800000 */
[----:B0-----:R-:W-:Y:S01]  /*3950*/  IADD3 R15, P4, PT, -R11, R2, RZ ;  /* 0x000000020b0f7210 */ /* 0x001fe20007f9e1ff */
[----:B------:R-:W-:Y:S01]  /*3960*/  IMAD.X R20, RZ, RZ, R20, P0 ;  /* 0x000000ffff147224 */ /* 0x000fe200000e0614 */
[----:B------:R-:W-:Y:S02]  /*3970*/  SEL R4, R4, 0x1, !P1 ;  /* 0x0000000104047807 */ /* 0x000fe40004800000 */
[----:B------:R-:W-:Y:S01]  /*3980*/  ISETP.GE.U32.AND P0, PT, R15, UR4, PT ;  /* 0x000000040f007c0c */ /* 0x000fe2000bf06070 */
[----:B------:R-:W-:Y:S01]  /*3990*/  IMAD.X R15, R3, 0x1, ~R13, P4 ;  /* 0x00000001030f7824 */ /* 0x000fe200020e0e0d */
[----:B------:R-:W-:Y:S02]  /*39a0*/  FSETP.NEU.AND P2, PT, R22, R9, PT ;  /* 0x000000091600720b */ /* 0x000fe40003f4d000 */
[----:B------:R-:W-:-:S02]  /*39b0*/  @!P3 SEL R4, RZ, 0x1, !P1 ;  /* 0x00000001ff04b807 */ /* 0x000fc40004800000 */
[----:B------:R-:W-:Y:S02]  /*39c0*/  ISETP.GE.U32.AND.EX P0, PT, R15, UR12, PT, P0 ;  /* 0x0000000c0f007c0c */ /* 0x000fe4000bf06100 */
[----:B------:R-:W-:Y:S02]  /*39d0*/  SEL R7, R24, R7, !P3 ;  /* 0x0000000718077207 */ /* 0x000fe40005800000 */
[C---:B------:R-:W-:Y:S02]  /*39e0*/  LOP3.LUT P3, RZ, R4.reuse, 0xff, RZ, 0xc0, !PT ;  /* 0x000000ff04ff7812 */ /* 0x040fe4000786c0ff */
[----:B------:R-:W-:Y:S02]  /*39f0*/  ISETP.LT.U32.AND P1, PT, R5, R6, PT ;  /* 0x000000060500720c */ /* 0x000fe40003f21070 */
[----:B------:R-:W-:Y:S02]  /*3a00*/  SEL R4, R4, 0x1, !P2 ;  /* 0x0000000104047807 */ /* 0x000fe40005000000 */
[----:B------:R-:W-:-:S04]  /*3a10*/  ISETP.LT.AND.EX P1, PT, R20, R7, PT, P1 ;  /* 0x000000071400720c */ /* 0x000fc80003f21310 */
[C---:B------:R-:W-:Y:S02]  /*3a20*/  @P2 SEL R6, R5.reuse, R6, P1 ;  /* 0x0000000605062207 */ /* 0x040fe40000800000 */
[C---:B------:R-:W-:Y:S02]  /*3a30*/  @P2 SEL R7, R20.reuse, R7, P1 ;  /* 0x0000000714072207 */ /* 0x040fe40000800000 */
[----:B------:R-:W-:Y:S02]  /*3a40*/  @!P3 SEL R4, RZ, 0x1, !P2 ;  /* 0x00000001ff04b807 */ /* 0x000fe40005000000 */
[----:B------:R-:W-:Y:S02]  /*3a50*/  SEL R6, R5, R6, !P3 ;  /* 0x0000000605067207 */ /* 0x000fe40005800000 */
[----:B------:R-:W-:Y:S01]  /*3a60*/  SEL R7, R20, R7, !P3 ;  /* 0x0000000714077207 */ /* 0x000fe20005800000 */
[----:B------:R-:W-:Y:S06]  /*3a70*/  @!P0 BRA `(.L_x_108) ;  /* 0x0000001000708947 */ /* 0x000fec0003800000 */
[----:B------:R-:W-:Y:S01]  /*3a80*/  IADD3 R11, P0, PT, R11, UR4, RZ ;  /* 0x000000040b0b7c10 */ /* 0x000fe2000ff1e0ff */
[----:B------:R-:W-:Y:S02]  /*3a90*/  VIADD R14, R14, -UR4 ;  /* 0x800000040e0e7c36 */ /* 0x000fe40008000000 */
[----:B------:R-:W-:Y:S01]  /*3aa0*/  VIADD R12, R12, 0x1 ;  /* 0x000000010c0c7836 */ /* 0x000fe20000000000 */
[----:B------:R-:W-:Y:S02]  /*3ab0*/  IADD3.X R13, PT, PT, R13, UR12, RZ, P0, !PT ;  /* 0x0000000c0d0d7c10 */ /* 0x000fe400087fe4ff */
[----:B------:R-:W-:-:S04]  /*3ac0*/  ISETP.GT.U32.AND P0, PT, R11, R16, PT ;  /* 0x000000100b00720c */ /* 0x000fc80003f04070 */
[----:B------:R-:W-:-:S13]  /*3ad0*/  ISETP.GT.U32.AND.EX P0, PT, R13, R18, PT, P0 ;  /* 0x000000120d00720c */ /* 0x000fda0003f04100 */
[----:B------:R-:W-:Y:S05]  /*3ae0*/  @!P0 BRA `(.L_x_113) ;  /* 0xfffffff800c08947 */ /* 0x000fea000383ffff */
.L_x_109:
[----:B------:R-:W-:Y:S01]  /*3af0*/  IMAD.IADD R5, R2, 0x1, -R11 ;  /* 0x0000000102057824 */ /* 0x000fe200078e0a0b */
[----:B------:R-:W-:Y:S01]  /*3b00*/  ISETP.GE.U32.AND P1, PT, R11, R2, PT ;  /* 0x000000020b00720c */ /* 0x000fe20003f26070 */
[----:B------:R-:W-:Y:S03]  /*3b10*/  BSSY.RECONVERGENT B1, `(.L_x_108) ;  /* 0x0000112000017945 */ /* 0x000fe60003800200 */
[----:B------:R-:W-:-:S04]  /*3b20*/  ISETP.GE.AND P0, PT, R8, R5, PT ;  /* 0x000000050800720c */ /* 0x000fc80003f06270 */
[----:B------:R-:W-:-:S13]  /*3b30*/  ISETP.GE.U32.OR.EX P0, PT, R13, R3, P0, P1 ;  /* 0x000000030d00720c */ /* 0x000fda0000706510 */
[----:B------:R-:W-:Y:S05]  /*3b40*/  @P0 BRA `(.L_x_114) ;  /* 0x0000001000380947 */ /* 0x000fea0003800000 */
[----:B------:R-:W-:Y:S01]  /*3b50*/  LOP3.LUT R5, RZ, R8, RZ, 0x33, !PT ;  /* 0x00000008ff057212 */ /* 0x000fe200078e33ff */
[----:B------:R-:W-:Y:S01]  /*3b60*/  IMAD.SHL.U32 R16, R0, 0x400, RZ ;  /* 0x0000040000107824 */ /* 0x000fe200078e00ff */
[----:B------:R-:W-:Y:S01]  /*3b70*/  BSSY.RECONVERGENT B2, `(.L_x_115) ;  /* 0x0000088000027945 */ /* 0x000fe20003800200 */
[----:B------:R-:W-:Y:S02]  /*3b80*/  IMAD R3, R12, UR5, RZ ;  /* 0x000000050c037c24 */ /* 0x000fe4000f8e02ff */
[----:B------:R-:W-:Y:S02]  /*3b90*/  IMAD.IADD R5, R5, 0x1, R2 ;  /* 0x0000000105057824 */ /* 0x000fe400078e0202 */
[----:B------:R-:W-:-:S03]  /*3ba0*/  IMAD.MOV.U32 R12, RZ, RZ, R8 ;  /* 0x000000ffff0c7224 */ /* 0x000fc600078e0008 */
[----:B------:R-:W-:-:S05]  /*3bb0*/  IADD3 R2, PT, PT, R5, -UR4, -R16 ;  /* 0x8000000405027c10 */ /* 0x000fca000fffe810 */
[----:B------:R-:W-:-:S05]  /*3bc0*/  IMAD R2, R3, -0x400, R2 ;  /* 0xfffffc0003027824 */ /* 0x000fca00078e0202 */
[C---:B------:R-:W-:Y:S02]  /*3bd0*/  ISETP.GE.U32.AND P0, PT, R2.reuse, 0x700, PT ;  /* 0x000007000200780c */ /* 0x040fe40003f06070 */
[----:B------:R-:W-:-:S04]  /*3be0*/  LEA.HI R15, R2, 0x1, RZ, 0x18 ;  /* 0x00000001020f7811 */ /* 0x000fc800078fc0ff */
[----:B------:R-:W-:-:S04]  /*3bf0*/  LOP3.LUT R19, R15, 0x7, RZ, 0xc0, !PT ;  /* 0x000000070f137812 */ /* 0x000fc800078ec0ff */
[----:B------:R-:W-:-:S03]  /*3c00*/  ISETP.NE.AND P1, PT, R19, RZ, PT ;  /* 0x000000ff1300720c */ /* 0x000fc60003f25270 */
[----:B------:R-:W-:Y:S10]  /*3c10*/  @!P0 BRA `(.L_x_116) ;  /* 0x0000000400f48947 */ /* 0x000ff40003800000 */
[----:B------:R-:W-:Y:S01]  /*3c20*/  LEA.HI R14, R14, 0x1, RZ, 0x18 ;  /* 0x000000010e0e7811 */ /* 0x000fe200078fc0ff */
[----:B------:R-:W-:-:S03]  /*3c30*/  IMAD.MOV.U32 R12, RZ, RZ, R8 ;  /* 0x000000ffff0c7224 */ /* 0x000fc600078e0008 */
[----:B------:R-:W-:-:S05]  /*3c40*/  LOP3.LUT R14, R14, 0x1fffff8, RZ, 0xc0, !PT ;  /* 0x01fffff80e0e7812 */ /* 0x000fca00078ec0ff */
[----:B------:R-:W-:-:S07]  /*3c50*/  IMAD.MOV R16, RZ, RZ, -R14 ;  /* 0x000000ffff107224 */ /* 0x000fce00078e0a0e */
.L_x_117:
[----:B------:R-:W-:-:S05]  /*3c60*/  IADD3 R17, P0, PT, R12, R11, RZ ;  /* 0x0000000b0c117210 */ /* 0x000fca0007f1e0ff */
[----:B------:R-:W-:Y:S01]  /*3c70*/  IMAD.X R23, RZ, RZ, R13, P0 ;  /* 0x000000ffff177224 */ /* 0x000fe200000e060d */
        /* <DEDUP_REMOVED lines=10> */
[----:B------:R-:W-:Y:S01]  /*3d20*/  PRMT R25, R4, 0x7610, R25 ;  /* 0x0000761004197816 */ /* 0x000fe20000000019 */
[----:B------:R-:W-:Y:S01]  /*3d30*/  VIADD R16, R16, 0x8 ;  /* 0x0000000810107836 */ /* 0x000fe20000000000 */
[----:B------:R-:W-:Y:S01]  /*3d40*/  IADD3 R17, P2, PT, R17, UR6, RZ ;  /* 0x0000000611117c10 */ /* 0x000fe2000ff5e0ff */
[----:B------:R-:W-:Y:S01]  /*3d50*/  VIADD R12, R12, 0x800 ;  /* 0x000008000c0c7836 */ /* 0x000fe20000000000 */
[----:B------:R-:W-:-:S03]  /*3d60*/  LOP3.LUT P4, RZ, R25, 0xff, RZ, 0xc0, !PT ;  /* 0x000000ff19ff7812 */ /* 0x000fc6000788c0ff */
[----:B------:R-:W-:Y:S01]  /*3d70*/  IMAD.X R4, R23, 0x1, R10, P2 ;  /* 0x0000000117047824 */ /* 0x000fe200010e060a */
[CC--:B--2---:R-:W-:Y:S02]  /*3d80*/  FSETP.NEU.AND P0, PT, R21.reuse, R9.reuse, PT ;  /* 0x000000091500720b */ /* 0x0c4fe40003f0d000 */
[----:B------:R-:W-:-:S07]  /*3d90*/  FSETP.NEU.AND P5, PT, R21, R9, P4 ;  /* 0x000000091500720b */ /* 0x000fce00027ad000 */
[----:B------:R-:W-:Y:S02]  /*3da0*/  @!P4 SEL R25, RZ, 0x1, !P0 ;  /* 0x00000001ff19c807 */ /* 0x000fe40004000000 */
[----:B---3--:R-:W-:Y:S02]  /*3db0*/  FSETP.NEU.AND P6, PT, R28, R9, PT ;  /* 0x000000091c00720b */ /* 0x008fe40003fcd000 */
[----:B------:R-:W-:Y:S02]  /*3dc0*/  SEL R21, R25, 0x1, !P5 ;  /* 0x0000000119157807 */ /* 0x000fe40006800000 */
[----:B------:R-:W-:Y:S02]  /*3dd0*/  ISETP.LT.U32.AND P0, PT, R17, R6, PT ;  /* 0x000000061100720c */ /* 0x000fe40003f01070 */
[----:B------:R-:W-:Y:S02]  /*3de0*/  LOP3.LUT P2, RZ, R21, 0xff, RZ, 0xc0, !PT ;  /* 0x000000ff15ff7812 */ /* 0x000fe4000784c0ff */
[----:B------:R-:W-:-:S02]  /*3df0*/  ISETP.LT.AND.EX P0, PT, R4, R7, PT, P0 ;  /* 0x000000070400720c */ /* 0x000fc40003f01300 */
[----:B------:R-:W-:Y:S02]  /*3e00*/  FSETP.NEU.AND P3, PT, R28, R9, P2 ;  /* 0x000000091c00720b */ /* 0x000fe4000176d000 */
[CC--:B------:R-:W-:Y:S02]  /*3e10*/  SEL R23, R17.reuse, R6.reuse, P0 ;  /* 0x0000000611177207 */ /* 0x0c0fe40000000000 */
[CC--:B------:R-:W-:Y:S02]  /*3e20*/  SEL R25, R4.reuse, R7.reuse, P0 ;  /* 0x0000000704197207 */ /* 0x0c0fe40000000000 */
[----:B------:R-:W-:Y:S02]  /*3e30*/  @!P5 SEL R23, R17, R6, !P4 ;  /* 0x000000061117d207 */ /* 0x000fe40006000000 */
[----:B------:R-:W-:Y:S02]  /*3e40*/  @!P5 SEL R25, R4, R7, !P4 ;  /* 0x000000070419d207 */ /* 0x000fe40006000000 */
[----:B------:R-:W-:-:S02]  /*3e50*/  @!P2 SEL R21, RZ, 0x1, !P6 ;  /* 0x00000001ff15a807 */ /* 0x000fc40007000000 */
[----:B0-----:R-:W-:Y:S02]  /*3e60*/  IADD3 R3, P0, PT, R17, 0x100, RZ ;  /* 0x0000010011037810 */ /* 0x001fe40007f1e0ff */
[----:B------:R-:W-:Y:S02]  /*3e70*/  SEL R21, R21, 0x1, !P3 ;  /* 0x0000000115157807 */ /* 0x000fe40005800000 */
[C---:B----4-:R-:W-:Y:S01]  /*3e80*/  FSETP.NEU.AND P6, PT, R26.reuse, R9, PT ;  /* 0x000000091a00720b */ /* 0x050fe20003fcd000 */
[----:B------:R-:W-:Y:S01]  /*3e90*/  IMAD.X R6, RZ, RZ, R4, P0 ;  /* 0x000000ffff067224 */ /* 0x000fe200000e0604 */
[----:B------:R-:W-:Y:S02]  /*3ea0*/  LOP3.LUT P4, RZ, R21, 0xff, RZ, 0xc0, !PT ;  /* 0x000000ff15ff7812 */ /* 0x000fe4000788c0ff */
[----:B------:R-:W-:Y:S02]  /*3eb0*/  ISETP.LT.U32.AND P0, PT, R3, R23, PT ;  /* 0x000000170300720c */ /* 0x000fe40003f01070 */
[----:B------:R-:W-:-:S02]  /*3ec0*/  FSETP.NEU.AND P5, PT, R26, R9, P4 ;  /* 0x000000091a00720b */ /* 0x000fc400027ad000 */
[----:B------:R-:W-:-:S04]  /*3ed0*/  ISETP.LT.AND.EX P0, PT, R6, R25, PT, P0 ;  /* 0x000000190600720c */ /* 0x000fc80003f01300 */
[C---:B------:R-:W-:Y:S02]  /*3ee0*/  SEL R2, R3.reuse, R23, P0 ;  /* 0x0000001703027207 */ /* 0x040fe40000000000 */
[C---:B------:R-:W-:Y:S02]  /*3ef0*/  SEL R26, R6.reuse, R25, P0 ;  /* 0x00000019061a7207 */ /* 0x040fe40000000000 */
[----:B------:R-:W-:Y:S02]  /*3f00*/  @!P4 SEL R21, RZ, 0x1, !P6 ;  /* 0x00000001ff15c807 */ /* 0x000fe40007000000 */
[----:B------:R-:W-:Y:S02]  /*3f10*/  @!P3 SEL R2, R3, R23, !P2 ;  /* 0x000000170302b207 */ /* 0x000fe40005000000 */
[----:B------:R-:W-:Y:S02]  /*3f20*/  SEL R21, R21, 0x1, !P5 ;  /* 0x0000000115157807 */ /* 0x000fe40006800000 */
[----:B------:R-:W-:-:S02]  /*3f30*/  @!P3 SEL R26, R6, R25, !P2 ;  /* 0x00000019061ab207 */ /* 0x000fc40005000000 */
[----:B------:R-:W-:Y:S02]  /*3f40*/  LOP3.LUT P2, RZ, R21, 0xff, RZ, 0xc0, !PT ;  /* 0x000000ff15ff7812 */ /* 0x000fe4000784c0ff */
[----:B------:R-:W-:Y:S02]  /*3f50*/  IADD3 R3, P0, PT, R17, 0x200, RZ ;  /* 0x0000020011037810 */ /* 0x000fe40007f1e0ff */
[CC--:B-----5:R-:W-:Y:S02]  /*3f60*/  FSETP.NEU.AND P6, PT, R22.reuse, R9.reuse, PT ;  /* 0x000000091600720b */ /* 0x0e0fe40003fcd000 */
[----:B------:R-:W-:Y:S01]  /*3f70*/  FSETP.NEU.AND P3, PT, R22, R9, P2 ;  /* 0x000000091600720b */ /* 0x000fe2000176d000 */
[----:B------:R-:W-:Y:S01]  /*3f80*/  IMAD.X R7, RZ, RZ, R4, P0 ;  /* 0x000000ffff077224 */ /* 0x000fe200000e0604 */
[----:B------:R-:W-:-:S04]  /*3f90*/  ISETP.LT.U32.AND P0, PT, R3, R2, PT ;  /* 0x000000020300720c */ /* 0x000fc80003f01070 */
[----:B------:R-:W-:Y:S02]  /*3fa0*/  ISETP.LT.AND.EX P0, PT, R7, R26, PT, P0 ;  /* 0x0000001a0700720c */ /* 0x000fe40003f01300 */
[----:B------:R-:W-:Y:S02]  /*3fb0*/  @!P2 SEL R21, RZ, 0x1, !P6 ;  /* 0x00000001ff15a807 */ /* 0x000fe40007000000 */
[-C--:B------:R-:W-:Y:S02]  /*3fc0*/  SEL R23, R3, R2.reuse, P0 ;  /* 0x0000000203177207 */ /* 0x080fe40000000000 */
[----:B------:R-:W-:Y:S02]  /*3fd0*/  SEL R21, R21, 0x1, !P3 ;  /* 0x0000000115157807 */ /* 0x000fe40005800000 */
[----:B------:R-:W-:Y:S02]  /*3fe0*/  @!P5 SEL R23, R3, R2, !P4 ;  /* 0x000000020317d207 */ /* 0x000fe40006000000 */
[----:B------:R-:W-:-:S02]  /*3ff0*/  SEL R6, R7, R26, P0 ;  /* 0x0000001a07067207 */ /* 0x000fc40000000000 */
[----:B------:R-:W-:Y:S02]  /*4000*/  IADD3 R2, P0, PT, R17, 0x300, RZ ;  /* 0x0000030011027810 */ /* 0x000fe40007f1e0ff */
[----:B------:R-:W-:Y:S02]  /*4010*/  @!P5 SEL R6, R7, R26, !P4 ;  /* 0x0000001a0706d207 */ /* 0x000fe40006000000 */
[----:B------:R-:W-:Y:S01]  /*4020*/  LOP3.LUT P4, RZ, R21, 0xff, RZ, 0xc0, !PT ;  /* 0x000000ff15ff7812 */ /* 0x000fe2000788c0ff */
[----:B------:R-:W-:Y:S01]  /*4030*/  IMAD.X R3, RZ, RZ, R4, P0 ;  /* 0x000000ffff037224 */ /* 0x000fe200000e0604 */
[----:B------:R-:W-:Y:S02]  /*4040*/  ISETP.LT.U32.AND P0, PT, R2, R23, PT ;  /* 0x000000170200720c */ /* 0x000fe40003f01070 */
[----:B------:R-:W-:Y:S02]  /*4050*/  FSETP.NEU.AND P6, PT, R14, R9, PT ;  /* 0x000000090e00720b */ /* 0x000fe40003fcd000 */
[----:B------:R-:W-:-:S02]  /*4060*/  ISETP.LT.AND.EX P0, PT, R3, R6, PT, P0 ;  /* 0x000000060300720c */ /* 0x000fc40003f01300 */
[----:B------:R-:W-:Y:S02]  /*4070*/  FSETP.NEU.AND P5, PT, R14, R9, P4 ;  /* 0x000000090e00720b */ /* 0x000fe400027ad000 */
[CC--:B------:R-:W-:Y:S02]  /*4080*/  SEL R7, R2.reuse, R23.reuse, P0 ;  /* 0x0000001702077207 */ /* 0x0c0fe40000000000 */
[----:B------:R-:W-:Y:S02]  /*4090*/  @!P3 SEL R7, R2, R23, !P2 ;  /* 0x000000170207b207 */ /* 0x000fe40005000000 */
[----:B------:R-:W-:Y:S02]  /*40a0*/  @!P4 SEL R21, RZ, 0x1, !P6 ;  /* 0x00000001ff15c807 */ /* 0x000fe40007000000 */
[----:B------:R-:W-:Y:S02]  /*40b0*/  SEL R22, R3, R6, P0 ;  /* 0x0000000603167207 */ /* 0x000fe40000000000 */
[----:B------:R-:W-:-:S02]  /*40c0*/  IADD3 R2, P0, PT, R17, 0x400, RZ ;  /* 0x0000040011027810 */ /* 0x000fc40007f1e0ff */
[----:B------:R-:W-:Y:S02]  /*40d0*/  SEL R21, R21, 0x1, !P5 ;  /* 0x0000000115157807 */ /* 0x000fe40006800000 */
[----:B------:R-:W-:Y:S01]  /*40e0*/  @!P3 SEL R22, R3, R6, !P2 ;  /* 0x000000060316b207 */ /* 0x000fe20005000000 */
[----:B------:R-:W-:Y:S01]  /*40f0*/  IMAD.X R3, RZ, RZ, R4, P0 ;  /* 0x000000ffff037224 */ /* 0x000fe200000e0604 */
[----:B------:R-:W-:Y:S02]  /*4100*/  ISETP.LT.U32.AND P0, PT, R2, R7, PT ;  /* 0x000000070200720c */ /* 0x000fe40003f01070 */
[----:B------:R-:W-:Y:S02]  /*4110*/  LOP3.LUT P2, RZ, R21, 0xff, RZ, 0xc0, !PT ;  /* 0x000000ff15ff7812 */ /* 0x000fe4000784c0ff */
[----:B------:R-:W-:-:S04]  /*4120*/  ISETP.LT.AND.EX P0, PT, R3, R22, PT, P0 ;  /* 0x000000160300720c */ /* 0x000fc80003f01300 */
[----:B------:R-:W-:Y:S02]  /*4130*/  SEL R25, R2, R7, P0 ;  /* 0x0000000702197207 */ /* 0x000fe40000000000 */
[-C--:B------:R-:W-:Y:S02]  /*4140*/  SEL R6, R3, R22.reuse, P0 ;  /* 0x0000001603067207 */ /* 0x080fe40000000000 */
[----:B------:R-:W-:Y:S02]  /*4150*/  FSETP.NEU.AND P0, PT, R20, R9, PT ;  /* 0x000000091400720b */ /* 0x000fe40003f0d000 */
[----:B------:R-:W-:Y:S02]  /*4160*/  @!P5 SEL R25, R2, R7, !P4 ;  /* 0x000000070219d207 */ /* 0x000fe40006000000 */
[----:B------:R-:W-:Y:S02]  /*4170*/  IADD3 R2, P3, PT, R17, 0x500, RZ ;  /* 0x0000050011027810 */ /* 0x000fe40007f7e0ff */
[----:B------:R-:W-:-:S02]  /*4180*/  @!P5 SEL R6, R3, R22, !P4 ;  /* 0x000000160306d207 */ /* 0x000fc40006000000 */
[----:B------:R-:W-:Y:S01]  /*4190*/  FSETP.NEU.AND P4, PT, R20, R9, P2 ;  /* 0x000000091400720b */ /* 0x000fe2000178d000 */
[----:B------:R-:W-:Y:S01]  /*41a0*/  IMAD.X R3, RZ, RZ, R4, P3 ;  /* 0x000000ffff037224 */ /* 0x000fe200018e0604 */
[----:B------:R-:W-:Y:S02]  /*41b0*/  @!P2 SEL R21, RZ, 0x1, !P0 ;  /* 0x00000001ff15a807 */ /* 0x000fe40004000000 */
[----:B------:R-:W-:Y:S02]  /*41c0*/  ISETP.LT.U32.AND P0, PT, R2, R25, PT ;  /* 0x000000190200720c */ /* 0x000fe40003f01070 */
[----:B------:R-:W-:Y:S02]  /*41d0*/  SEL R21, R21, 0x1, !P4 ;  /* 0x0000000115157807 */ /* 0x000fe40006000000 */
[----:B------:R-:W-:Y:S02]  /*41e0*/  ISETP.LT.AND.EX P0, PT, R3, R6, PT, P0 ;  /* 0x000000060300720c */ /* 0x000fe40003f01300 */
[----:B------:R-:W-:-:S02]  /*41f0*/  LOP3.LUT P3, RZ, R21, 0xff, RZ, 0xc0, !PT ;  /* 0x000000ff15ff7812 */ /* 0x000fc4000786c0ff */
[CC--:B------:R-:W-:Y:S02]  /*4200*/  SEL R7, R2.reuse, R25.reuse, P0 ;  /* 0x0000001902077207 */ /* 0x0c0fe40000000000 */
[-C--:B------:R-:W-:Y:S02]  /*4210*/  SEL R23, R3, R6.reuse, P0 ;  /* 0x0000000603177207 */ /* 0x080fe40000000000 */
[----:B------:R-:W-:Y:S02]  /*4220*/  @!P4 SEL R7, R2, R25, !P2 ;  /* 0x000000190207c207 */ /* 0x000fe40005000000 */
[----:B------:R-:W-:Y:S02]  /*4230*/  IADD3 R2, P0, PT, R17, 0x600, RZ ;  /* 0x0000060011027810 */ /* 0x000fe40007f1e0ff */
[----:B------:R-:W-:Y:S02]  /*4240*/  @!P4 SEL R23, R3, R6, !P2 ;  /* 0x000000060317c207 */ /* 0x000fe40005000000 */
[CC--:B------:R-:W-:Y:S01]  /*4250*/  FSETP.NEU.AND P4, PT, R18.reuse, R9.reuse, P3 ;  /* 0x000000091200720b */ /* 0x0c0fe20001f8d000 */
[----:B------:R-:W-:Y:S01]  /*4260*/  IMAD.X R6, RZ, RZ, R4, P0 ;  /* 0x000000ffff067224 */ /* 0x000fe200000e0604 */
[----:B------:R-:W-:-:S02]  /*4270*/  FSETP.NEU.AND P2, PT, R18, R9, PT ;  /* 0x000000091200720b */ /* 0x000fc40003f4d000 */
[----:B------:R-:W-:Y:S02]  /*4280*/  ISETP.LT.U32.AND P0, PT, R2, R7, PT ;  /* 0x000000070200720c */ /* 0x000fe40003f01070 */
[----:B------:R-:W-:Y:S02]  /*4290*/  @!P3 SEL R21, RZ, 0x1, !P2 ;  /* 0x00000001ff15b807 */ /* 0x000fe40005000000 */
[----:B------:R-:W-:Y:S02]  /*42a0*/  ISETP.LT.AND.EX P0, PT, R6, R23, PT, P0 ;  /* 0x000000170600720c */ /* 0x000fe40003f01300 */
[----:B------:R-:W-:Y:S02]  /*42b0*/  SEL R21, R21, 0x1, !P4 ;  /* 0x0000000115157807 */ /* 0x000fe40006000000 */
[----:B------:R-:W-:Y:S02]  /*42c0*/  IADD3 R17, P5, PT, R17, 0x700, RZ ;  /* 0x0000070011117810 */ /* 0x000fe40007fbe0ff */
[----:B------:R-:W-:-:S02]  /*42d0*/  SEL R14, R2, R7, P0 ;  /* 0x00000007020e7207 */ /* 0x000fc40000000000 */
[----:B------:R-:W-:Y:S02]  /*42e0*/  LOP3.LUT P2, RZ, R21, 0xff, RZ, 0xc0, !PT ;  /* 0x000000ff15ff7812 */ /* 0x000fe4000784c0ff */
[----:B------:R-:W-:Y:S01]  /*42f0*/  @!P4 SEL R14, R2, R7, !P3 ;  /* 0x00000007020ec207 */ /* 0x000fe20005800000 */
[----:B------:R-:W-:Y:S01]  /*4300*/  IMAD.X R2, RZ, RZ, R4, P5 ;  /* 0x000000ffff027224 */ /* 0x000fe200028e0604 */
[-C--:B------:R-:W-:Y:S02]  /*4310*/  SEL R3, R6, R23.reuse, P0 ;  /* 0x0000001706037207 */ /* 0x080fe40000000000 */
[----:B------:R-:W-:Y:S02]  /*4320*/  ISETP.NE.AND P5, PT, R16, RZ, PT ;  /* 0x000000ff1000720c */ /* 0x000fe40003fa5270 */
[----:B------:R-:W-:Y:S02]  /*4330*/  @!P4 SEL R3, R6, R23, !P3 ;  /* 0x000000170603c207 */ /* 0x000fe40005800000 */
[----:B------:R-:W-:-:S02]  /*4340*/  FSETP.NEU.AND P4, PT, R24, R9, P2 ;  /* 0x000000091800720b */ /* 0x000fc4000178d000 */
[CC--:B------:R-:W-:Y:S02]  /*4350*/  ISETP.LT.U32.AND P0, PT, R17.reuse, R14.reuse, PT ;  /* 0x0000000e1100720c */ /* 0x0c0fe40003f01070 */
[----:B------:R-:W-:Y:S02]  /*4360*/  FSETP.NEU.AND P3, PT, R24, R9, PT ;  /* 0x000000091800720b */ /* 0x000fe40003f6d000 */
[CC--:B------:R-:W-:Y:S02]  /*4370*/  ISETP.LT.AND.EX P0, PT, R2.reuse, R3.reuse, PT, P0 ;  /* 0x000000030200720c */ /* 0x0c0fe40003f01300 */
[----:B------:R-:W-:Y:S02]  /*4380*/  @!P2 SEL R21, RZ, 0x1, !P3 ;  /* 0x00000001ff15a807 */ /* 0x000fe40005800000 */
[----:B------:R-:W-:Y:S02]  /*4390*/  SEL R6, R17, R14, P0 ;  /* 0x0000000e11067207 */ /* 0x000fe40000000000 */
[----:B------:R-:W-:-:S02]  /*43a0*/  SEL R7, R2, R3, P0 ;  /* 0x0000000302077207 */ /* 0x000fc40000000000 */
[----:B------:R-:W-:Y:S02]  /*43b0*/  SEL R4, R21, 0x1, !P4 ;  /* 0x0000000115047807 */ /* 0x000fe40006000000 */
[----:B------:R-:W-:Y:S02]  /*43c0*/  @!P4 SEL R6, R17, R14, !P2 ;  /* 0x0000000e1106c207 */ /* 0x000fe40005000000 */
[----:B------:R-:W-:Y:S01]  /*43d0*/  @!P4 SEL R7, R2, R3, !P2 ;  /* 0x000000030207c207 */ /* 0x000fe20005000000 */
[----:B------:R-:W-:Y:S06]  /*43e0*/  @P5 BRA `(.L_x_117) ;  /* 0xfffffff8001c5947 */ /* 0x000fec000383ffff */
.L_x_116:
[----:B------:R-:W-:Y:S05]  /*43f0*/  BSYNC.RECONVERGENT B2 ;  /* 0x0000000000027941 */ /* 0x000fea0003800200 */
.L_x_115:
[----:B------:R-:W-:Y:S05]  /*4400*/  @!P1 BRA `(.L_x_114) ;  /* 0x0000000800089947 */ /* 0x000fea0003800000 */
[----:B------:R-:W-:Y:S01]  /*4410*/  ISETP.GE.U32.AND P0, PT, R19, 0x4, PT ;  /* 0x000000041300780c */ /* 0x000fe20003f06070 */
[----:B------:R-:W-:Y:S01]  /*4420*/  BSSY.RECONVERGENT B2, `(.L_x_118) ;  /* 0x0000043000027945 */ /* 0x000fe20003800200 */
[----:B------:R-:W-:-:S11]  /*4430*/  LOP3.LUT P1, R15, R15, 0x3, RZ, 0xc0, !PT ;  /* 0x000000030f0f7812 */ /* 0x000fd6000782c0ff */
[----:B------:R-:W-:Y:S05]  /*4440*/  @!P0 BRA `(.L_x_119) ;  /* 0x0000000400008947 */ /* 0x000fea0003800000 */
[----:B------:R-:W-:-:S05]  /*4450*/  IADD3 R19, P0, PT, R12, R11, RZ ;  /* 0x0000000b0c137210 */ /* 0x000fca0007f1e0ff */
[----:B------:R-:W-:Y:S01]  /*4460*/  IMAD.X R17, RZ, RZ, R13, P0 ;  /* 0x000000ffff117224 */ /* 0x000fe200000e060d */
[----:B------:R-:W-:-:S04]  /*4470*/  LEA R2, P0, R19, UR8, 0x2 ;  /* 0x0000000813027c11 */ /* 0x000fc8000f8010ff */
[----:B------:R-:W-:-:S05]  /*4480*/  LEA.HI.X R3, R19, UR9, R17, 0x2, P0 ;  /* 0x0000000913037c11 */ /* 0x000fca00080f1411 */
[----:B------:R-:W2:Y:S04]  /*4490*/  LDG.E R18, desc[UR10][R2.64] ;  /* 0x0000000a02127981 */ /* 0x000ea8000c1e1900 */
[----:B------:R-:W3:Y:S04]  /*44a0*/  LDG.E R20, desc[UR10][R2.64+0x400] ;  /* 0x0004000a02147981 */ /* 0x000ee8000c1e1900 */
[----:B------:R-:W4:Y:S04]  /*44b0*/  LDG.E R16, desc[UR10][R2.64+0x800] ;  /* 0x0008000a02107981 */ /* 0x000f28000c1e1900 */
[----:B------:R0:W5:Y:S01]  /*44c0*/  LDG.E R14, desc[UR10][R2.64+0xc00] ;  /* 0x000c000a020e7981 */ /* 0x000162000c1e1900 */
[----:B------:R-:W-:-:S02]  /*44d0*/  LOP3.LUT P4, RZ, R4, 0xff, RZ, 0xc0, !PT ;  /* 0x000000ff04ff7812 */ /* 0x000fc4000788c0ff */
[----:B------:R-:W-:Y:S01]  /*44e0*/  IADD3 R19, P2, PT, R19, UR6, RZ ;  /* 0x0000000613137c10 */ /* 0x000fe2000ff5e0ff */
[----:B0-----:R-:W-:-:S05]  /*44f0*/  VIADD R2, R12, 0x100 ;  /* 0x000001000c027836 */ /* 0x001fca0000000000 */
[----:B------:R-:W-:Y:S01]  /*4500*/  IADD3 R3, P5, P6, R11, UR6, R2 ;  /* 0x000000060b037c10 */ /* 0x000fe2000febe002 */
[----:B------:R-:W-:Y:S01]  /*4510*/  VIADD R2, R12, 0x200 ;  /* 0x000002000c027836 */ /* 0x000fe20000000000 */
[CC--:B--2---:R-:W-:Y:S02]  /*4520*/  FSETP.NEU.AND P0, PT, R18.reuse, R9.reuse, PT ;  /* 0x000000091200720b */ /* 0x0c4fe40003f0d000 */
[----:B------:R-:W-:Y:S01]  /*4530*/  FSETP.NEU.AND P3, PT, R18, R9, P4 ;  /* 0x000000091200720b */ /* 0x000fe2000276d000 */
[----:B------:R-:W-:Y:S01]  /*4540*/  IMAD.X R18, R17, 0x1, R10, P2 ;  /* 0x0000000111127824 */ /* 0x000fe200010e060a */
[----:B------:R-:W-:Y:S02]  /*4550*/  @!P4 SEL R4, RZ, 0x1, !P0 ;  /* 0x00000001ff04c807 */ /* 0x000fe40004000000 */
[----:B------:R-:W-:Y:S02]  /*4560*/  ISETP.LT.U32.AND P0, PT, R19, R6, PT ;  /* 0x000000061300720c */ /* 0x000fe40003f01070 */
[----:B------:R-:W-:-:S02]  /*4570*/  SEL R4, R4, 0x1, !P3 ;  /* 0x0000000104047807 */ /* 0x000fc40005800000 */
[-C--:B------:R-:W-:Y:S02]  /*4580*/  ISETP.LT.AND.EX P0, PT, R18, R7.reuse, PT, P0 ;  /* 0x000000071200720c */ /* 0x080fe40003f01300 */
[----:B------:R-:W-:Y:S02]  /*4590*/  LOP3.LUT P2, RZ, R4, 0xff, RZ, 0xc0, !PT ;  /* 0x000000ff04ff7812 */ /* 0x000fe4000784c0ff */
[CC--:B------:R-:W-:Y:S02]  /*45a0*/  SEL R22, R19.reuse, R6.reuse, P0 ;  /* 0x0000000613167207 */ /* 0x0c0fe40000000000 */
[----:B------:R-:W-:Y:S02]  /*45b0*/  SEL R17, R18, R7, P0 ;  /* 0x0000000712117207 */ /* 0x000fe40000000000 */
[----:B---3--:R-:W-:Y:S02]  /*45c0*/  FSETP.NEU.AND P0, PT, R20, R9, PT ;  /* 0x000000091400720b */ /* 0x008fe40003f0d000 */
[----:B------:R-:W-:-:S02]  /*45d0*/  @!P3 SEL R22, R19, R6, !P4 ;  /* 0x000000061316b207 */ /* 0x000fc40006000000 */
[----:B------:R-:W-:Y:S02]  /*45e0*/  @!P3 SEL R17, R18, R7, !P4 ;  /* 0x000000071211b207 */ /* 0x000fe40006000000 */
[----:B------:R-:W-:Y:S02]  /*45f0*/  FSETP.NEU.AND P3, PT, R20, R9, P2 ;  /* 0x000000091400720b */ /* 0x000fe4000176d000 */
[----:B------:R-:W-:Y:S02]  /*4600*/  @!P2 SEL R4, RZ, 0x1, !P0 ;  /* 0x00000001ff04a807 */ /* 0x000fe40004000000 */
[----:B------:R-:W-:Y:S02]  /*4610*/  IADD3.X R6, PT, PT, R13, R10, RZ, P5, P6 ;  /* 0x0000000a0d067210 */ /* 0x000fe40002fec4ff */
[----:B------:R-:W-:Y:S02]  /*4620*/  SEL R4, R4, 0x1, !P3 ;  /* 0x0000000104047807 */ /* 0x000fe40005800000 */
[----:B------:R-:W-:-:S02]  /*4630*/  ISETP.LT.U32.AND P0, PT, R3, R22, PT ;  /* 0x000000160300720c */ /* 0x000fc40003f01070 */
[----:B------:R-:W-:Y:S02]  /*4640*/  LOP3.LUT P4, RZ, R4, 0xff, RZ, 0xc0, !PT ;  /* 0x000000ff04ff7812 */ /* 0x000fe4000788c0ff */
[----:B------:R-:W-:-:S04]  /*4650*/  ISETP.LT.AND.EX P0, PT, R6, R17, PT, P0 ;  /* 0x000000110600720c */ /* 0x000fc80003f01300 */
[CC--:B------:R-:W-:Y:S02]  /*4660*/  SEL R18, R3.reuse, R22.reuse, P0 ;  /* 0x0000001603127207 */ /* 0x0c0fe40000000000 */
[CC--:B------:R-:W-:Y:S02]  /*4670*/  SEL R7, R6.reuse, R17.reuse, P0 ;  /* 0x0000001106077207 */ /* 0x0c0fe40000000000 */
[----:B------:R-:W-:Y:S02]  /*4680*/  @!P3 SEL R18, R3, R22, !P2 ;  /* 0x000000160312b207 */ /* 0x000fe40005000000 */
[----:B------:R-:W-:Y:S02]  /*4690*/  @!P3 SEL R7, R6, R17, !P2 ;  /* 0x000000110607b207 */ /* 0x000fe40005000000 */
[-C--:B----4-:R-:W-:Y:S02]  /*46a0*/  FSETP.NEU.AND P3, PT, R16, R9.reuse, PT ;  /* 0x000000091000720b */ /* 0x090fe40003f6d000 */
[----:B------:R-:W-:Y:S01]  /*46b0*/  IADD3 R3, P5, P0, R11, UR6, R2 ;  /* 0x000000060b037c10 */ /* 0x000fe2000f8be002 */
[----:B------:R-:W-:Y:S01]  /*46c0*/  VIADD R2, R12, 0x300 ;  /* 0x000003000c027836 */ /* 0x000fe20000000000 */
[----:B------:R-:W-:Y:S01]  /*46d0*/  FSETP.NEU.AND P2, PT, R16, R9, P4 ;  /* 0x000000091000720b */ /* 0x000fe2000274d000 */
[----:B------:R-:W-:Y:S01]  /*46e0*/  VIADD R12, R12, 0x400 ;  /* 0x000004000c0c7836 */ /* 0x000fe20000000000 */
[----:B------:R-:W-:-:S02]  /*46f0*/  @!P4 SEL R4, RZ, 0x1, !P3 ;  /* 0x00000001ff04c807 */ /* 0x000fc40005800000 */
[----:B------:R-:W-:Y:S02]  /*4700*/  IADD3.X R6, PT, PT, R13, R10, RZ, P5, P0 ;  /* 0x0000000a0d067210 */ /* 0x000fe40002fe04ff */
[CC--:B------:R-:W-:Y:S02]  /*4710*/  ISETP.LT.U32.AND P0, PT, R3.reuse, R18.reuse, PT ;  /* 0x000000120300720c */ /* 0x0c0fe40003f01070 */
[----:B------:R-:W-:Y:S02]  /*4720*/  SEL R4, R4, 0x1, !P2 ;  /* 0x0000000104047807 */ /* 0x000fe40005000000 */
[----:B------:R-:W-:Y:S02]  /*4730*/  ISETP.LT.AND.EX P0, PT, R6, R7, PT, P0 ;  /* 0x000000070600720c */ /* 0x000fe40003f01300 */
[----:B------:R-:W-:Y:S02]  /*4740*/  LOP3.LUT P3, RZ, R4, 0xff, RZ, 0xc0, !PT ;  /* 0x000000ff04ff7812 */ /* 0x000fe4000786c0ff */
[----:B------:R-:W-:-:S02]  /*4750*/  SEL R17, R3, R18, P0 ;  /* 0x0000001203117207 */ /* 0x000fc40000000000 */
[CC--:B------:R-:W-:Y:S02]  /*4760*/  SEL R16, R6.reuse, R7.reuse, P0 ;  /* 0x0000000706107207 */ /* 0x0c0fe40000000000 */
[----:B------:R-:W-:Y:S02]  /*4770*/  @!P2 SEL R17, R3, R18, !P4 ;  /* 0x000000120311a207 */ /* 0x000fe40006000000 */
[----:B------:R-:W-:Y:S02]  /*4780*/  @!P2 SEL R16, R6, R7, !P4 ;  /* 0x000000070610a207 */ /* 0x000fe40006000000 */
[----:B------:R-:W-:Y:S02]  /*4790*/  IADD3 R2, P5, P6, R11, UR6, R2 ;  /* 0x000000060b027c10 */ /* 0x000fe4000febe002 */
[----:B-----5:R-:W-:Y:S02]  /*47a0*/  FSETP.NEU.AND P4, PT, R14, R9, P3 ;  /* 0x000000090e00720b */ /* 0x020fe40001f8d000 */
[----:B------:R-:W-:-:S02]  /*47b0*/  IADD3.X R3, PT, PT, R13, R10, RZ, P5, P6 ;  /* 0x0000000a0d037210 */ /* 0x000fc40002fec4ff */
[----:B------:R-:W-:Y:S02]  /*47c0*/  ISETP.LT.U32.AND P0, PT, R2, R17, PT ;  /* 0x000000110200720c */ /* 0x000fe40003f01070 */
[----:B------:R-:W-:Y:S02]  /*47d0*/  FSETP.NEU.AND P2, PT, R14, R9, PT ;  /* 0x000000090e00720b */ /* 0x000fe40003f4d000 */
[CC--:B------:R-:W-:Y:S02]  /*47e0*/  ISETP.LT.AND.EX P0, PT, R3.reuse, R16.reuse, PT, P0 ;  /* 0x000000100300720c */ /* 0x0c0fe40003f01300 */
[----:B------:R-:W-:Y:S02]  /*47f0*/  @!P3 SEL R4, RZ, 0x1, !P2 ;  /* 0x00000001ff04b807 */ /* 0x000fe40005000000 */
[----:B------:R-:W-:Y:S02]  /*4800*/  SEL R6, R2, R17, P0 ;  /* 0x0000001102067207 */ /* 0x000fe40000000000 */
[----:B------:R-:W-:-:S02]  /*4810*/  SEL R7, R3, R16, P0 ;  /* 0x0000001003077207 */ /* 0x000fc40000000000 */
[----:B------:R-:W-:Y:S02]  /*4820*/  SEL R4, R4, 0x1, !P4 ;  /* 0x0000000104047807 */ /* 0x000fe40006000000 */
[----:B------:R-:W-:Y:S02]  /*4830*/  @!P4 SEL R6, R2, R17, !P3 ;  /* 0x000000110206c207 */ /* 0x000fe40005800000 */
[----:B------:R-:W-:-:S07]  /*4840*/  @!P4 SEL R7, R3, R16, !P3 ;  /* 0x000000100307c207 */ /* 0x000fce0005800000 */
.L_x_119:
[----:B------:R-:W-:Y:S05]  /*4850*/  BSYNC.RECONVERGENT B2 ;  /* 0x0000000000027941 */ /* 0x000fea0003800200 */
.L_x_118:
[----:B------:R-:W-:Y:S05]  /*4860*/  @!P1 BRA `(.L_x_114) ;  /* 0x0000000000f09947 */ /* 0x000fea0003800000 */
[----:B------:R-:W-:Y:S01]  /*4870*/  ISETP.NE.AND P0, PT, R15, 0x1, PT ;  /* 0x000000010f00780c */ /* 0x000fe20003f05270 */
[----:B------:R-:W-:Y:S01]  /*4880*/  BSSY.RECONVERGENT B2, `(.L_x_120) ;  /* 0x0000025000027945 */ /* 0x000fe20003800200 */
[----:B------:R-:W-:-:S11]  /*4890*/  LOP3.LUT P1, RZ, R5, 0x100, RZ, 0xc0, !PT ;  /* 0x0000010005ff7812 */ /* 0x000fd6000782c0ff */
[----:B------:R-:W-:Y:S05]  /*48a0*/  @!P0 BRA `(.L_x_121) ;  /* 0x0000000000888947 */ /* 0x000fea0003800000 */
[----:B------:R-:W-:-:S05]  /*48b0*/  IADD3 R5, P0, PT, R12, R11, RZ ;  /* 0x0000000b0c057210 */ /* 0x000fca0007f1e0ff */
[----:B------:R-:W-:Y:S01]  /*48c0*/  IMAD.X R14, RZ, RZ, R13, P0 ;  /* 0x000000ffff0e7224 */ /* 0x000fe200000e060d */
[----:B------:R-:W-:-:S04]  /*48d0*/  LEA R2, P0, R5, UR8, 0x2 ;  /* 0x0000000805027c11 */ /* 0x000fc8000f8010ff */
[----:B------:R-:W-:-:S05]  /*48e0*/  LEA.HI.X R3, R5, UR9, R14, 0x2, P0 ;  /* 0x0000000905037c11 */ /* 0x000fca00080f140e */
[----:B------:R-:W2:Y:S04]  /*48f0*/  LDG.E R16, desc[UR10][R2.64] ;  /* 0x0000000a02107981 */ /* 0x000ea8000c1e1900 */
[----:B------:R0:W3:Y:S01]  /*4900*/  LDG.E R18, desc[UR10][R2.64+0x400] ;  /* 0x0004000a02127981 */ /* 0x0000e2000c1e1900 */
[----:B------:R-:W-:Y:S02]  /*4910*/  LOP3.LUT P2, RZ, R4, 0xff, RZ, 0xc0, !PT ;  /* 0x000000ff04ff7812 */ /* 0x000fe4000784c0ff */
[----:B------:R-:W-:-:S05]  /*4920*/  IADD3 R5, P0, PT, R5, UR6, RZ ;  /* 0x0000000605057c10 */ /* 0x000fca000ff1e0ff */
[----:B------:R-:W-:Y:S01]  /*4930*/  IMAD.X R14, R14, 0x1, R10, P0 ;  /* 0x000000010e0e7824 */ /* 0x000fe200000e060a */
[----:B------:R-:W-:-:S04]  /*4940*/  ISETP.LT.U32.AND P0, PT, R5, R6, PT ;  /* 0x000000060500720c */ /* 0x000fc80003f01070 */
[----:B------:R-:W-:-:S04]  /*4950*/  ISETP.LT.AND.EX P0, PT, R14, R7, PT, P0 ;  /* 0x000000070e00720c */ /* 0x000fc80003f01300 */
[----:B0-----:R-:W-:Y:S02]  /*4960*/  SEL R2, R5, R6, P0 ;  /* 0x0000000605027207 */ /* 0x001fe40000000000 */
[----:B------:R-:W-:Y:S02]  /*4970*/  SEL R3, R14, R7, P0 ;  /* 0x000000070e037207 */ /* 0x000fe40000000000 */
[CC--:B--2---:R-:W-:Y:S02]  /*4980*/  FSETP.NEU.AND P4, PT, R16.reuse, R9.reuse, PT ;  /* 0x000000091000720b */ /* 0x0c4fe40003f8d000 */
[----:B------:R-:W-:Y:S01]  /*4990*/  FSETP.NEU.AND P3, PT, R16, R9, P2 ;  /* 0x000000091000720b */ /* 0x000fe2000176d000 */
[C---:B------:R-:W-:Y:S01]  /*49a0*/  VIADD R16, R12.reuse, 0x100 ;  /* 0x000001000c107836 */ /* 0x040fe20000000000 */
[----:B------:R-:W-:Y:S01]  /*49b0*/  @!P2 SEL R4, RZ, 0x1, !P4 ;  /* 0x00000001ff04a807 */ /* 0x000fe20006000000 */
[----:B------:R-:W-:-:S03]  /*49c0*/  VIADD R12, R12, 0x200 ;  /* 0x000002000c0c7836 */ /* 0x000fc60000000000 */
[----:B------:R-:W-:Y:S02]  /*49d0*/  SEL R4, R4, 0x1, !P3 ;  /* 0x0000000104047807 */ /* 0x000fe40005800000 */
[----:B------:R-:W-:Y:S02]  /*49e0*/  IADD3 R15, P5, P6, R11, UR6, R16 ;  /* 0x000000060b0f7c10 */ /* 0x000fe4000febe010 */
[----:B------:R-:W-:-:S03]  /*49f0*/  LOP3.LUT P4, RZ, R4, 0xff, RZ, 0xc0, !PT ;  /* 0x000000ff04ff7812 */ /* 0x000fc6000788c0ff */
[----:B------:R-:W-:Y:S02]  /*4a00*/  @!P3 SEL R2, R5, R6, !P2 ;  /* 0x000000060502b207 */ /* 0x000fe40005000000 */
[----:B------:R-:W-:Y:S02]  /*4a10*/  @!P3 SEL R3, R14, R7, !P2 ;  /* 0x000000070e03b207 */ /* 0x000fe40005000000 */
[CC--:B---3--:R-:W-:Y:S02]  /*4a20*/  FSETP.NEU.AND P3, PT, R18.reuse, R9.reuse, P4 ;  /* 0x000000091200720b */ /* 0x0c8fe4000276d000 */
[----:B------:R-:W-:Y:S02]  /*4a30*/  IADD3.X R14, PT, PT, R13, R10, RZ, P5, P6 ;  /* 0x0000000a0d0e7210 */ /* 0x000fe40002fec4ff */
[----:B------:R-:W-:Y:S02]  /*4a40*/  ISETP.LT.U32.AND P0, PT, R15, R2, PT ;  /* 0x000000020f00720c */ /* 0x000fe40003f01070 */
[----:B------:R-:W-:-:S02]  /*4a50*/  FSETP.NEU.AND P2, PT, R18, R9, PT ;  /* 0x000000091200720b */ /* 0x000fc40003f4d000 */
[CC--:B------:R-:W-:Y:S02]  /*4a60*/  ISETP.LT.AND.EX P0, PT, R14.reuse, R3.reuse, PT, P0 ;  /* 0x000000030e00720c */ /* 0x0c0fe40003f01300 */
[----:B------:R-:W-:Y:S02]  /*4a70*/  @!P4 SEL R4, RZ, 0x1, !P2 ;  /* 0x00000001ff04c807 */ /* 0x000fe40005000000 */
[CC--:B------:R-:W-:Y:S02]  /*4a80*/  SEL R6, R15.reuse, R2.reuse, P0 ;  /* 0x000000020f067207 */ /* 0x0c0fe40000000000 */
[----:B------:R-:W-:Y:S02]  /*4a90*/  SEL R7, R14, R3, P0 ;  /* 0x000000030e077207 */ /* 0x000fe40000000000 */
[----:B------:R-:W-:Y:S02]  /*4aa0*/  SEL R4, R4, 0x1, !P3 ;  /* 0x0000000104047807 */ /* 0x000fe40005800000 */
[----:B------:R-:W-:-:S02]  /*4ab0*/  @!P3 SEL R6, R15, R2, !P4 ;  /* 0x000000020f06b207 */ /* 0x000fc40006000000 */
[----:B------:R-:W-:-:S07]  /*4ac0*/  @!P3 SEL R7, R14, R3, !P4 ;  /* 0x000000030e07b207 */ /* 0x000fce0006000000 */
.L_x_121:
[----:B------:R-:W-:Y:S05]  /*4ad0*/  BSYNC.RECONVERGENT B2 ;  /* 0x0000000000027941 */ /* 0x000fea0003800200 */
.L_x_120:
[----:B------:R-:W-:Y:S05]  /*4ae0*/  @P1 BRA `(.L_x_114) ;  /* 0x0000000000501947 */ /* 0x000fea0003800000 */
[----:B------:R-:W-:-:S05]  /*4af0*/  IADD3 R11, P0, PT, R12, R11, RZ ;  /* 0x0000000b0c0b7210 */ /* 0x000fca0007f1e0ff */
[----:B------:R-:W-:Y:S01]  /*4b00*/  IMAD.X R13, RZ, RZ, R13, P0 ;  /* 0x000000ffff0d7224 */ /* 0x000fe200000e060d */
[----:B------:R-:W-:-:S04]  /*4b10*/  LEA R2, P0, R11, UR8, 0x2 ;  /* 0x000000080b027c11 */ /* 0x000fc8000f8010ff */
[----:B------:R-:W-:-:S05]  /*4b20*/  LEA.HI.X R3, R11, UR9, R13, 0x2, P0 ;  /* 0x000000090b037c11 */ /* 0x000fca00080f140d */
[----:B------:R-:W2:Y:S01]  /*4b30*/  LDG.E R2, desc[UR10][R2.64] ;  /* 0x0000000a02027981 */ /* 0x000ea2000c1e1900 */
[----:B------:R-:W-:Y:S02]  /*4b40*/  LOP3.LUT P3, RZ, R4, 0xff, RZ, 0xc0, !PT ;  /* 0x000000ff04ff7812 */ /* 0x000fe4000786c0ff */
[----:B------:R-:W-:-:S05]  /*4b50*/  IADD3 R11, P0, PT, R11, UR6, RZ ;  /* 0x000000060b0b7c10 */ /* 0x000fca000ff1e0ff */
[----:B------:R-:W-:Y:S01]  /*4b60*/  IMAD.X R10, R13, 0x1, R10, P0 ;  /* 0x000000010d0a7824 */ /* 0x000fe200000e060a */
[----:B------:R-:W-:-:S04]  /*4b70*/  ISETP.LT.U32.AND P0, PT, R11, R6, PT ;  /* 0x000000060b00720c */ /* 0x000fc80003f01070 */
[----:B------:R-:W-:-:S04]  /*4b80*/  ISETP.LT.AND.EX P0, PT, R10, R7, PT, P0 ;  /* 0x000000070a00720c */ /* 0x000fc80003f01300 */
[----:B------:R-:W-:Y:S02]  /*4b90*/  SEL R5, R11, R6, P0 ;  /* 0x000000060b057207 */ /* 0x000fe40000000000 */
[CC--:B--2---:R-:W-:Y:S02]  /*4ba0*/  FSETP.NEU.AND P2, PT, R2.reuse, R9.reuse, P3 ;  /* 0x000000090200720b */ /* 0x0c4fe40001f4d000 */
[----:B------:R-:W-:Y:S02]  /*4bb0*/  FSETP.NEU.AND P1, PT, R2, R9, PT ;  /* 0x000000090200720b */ /* 0x000fe40003f2d000 */
[----:B------:R-:W-:Y:S02]  /*4bc0*/  SEL R9, R10, R7, P0 ;  /* 0x000000070a097207 */ /* 0x000fe40000000000 */
[----:B------:R-:W-:-:S04]  /*4bd0*/  @!P3 SEL R4, RZ, 0x1, !P1 ;  /* 0x00000001ff04b807 */ /* 0x000fc80004800000 */
[----:B------:R-:W-:-:S03]  /*4be0*/  SEL R4, R4, 0x1, !P2 ;  /* 0x0000000104047807 */ /* 0x000fc60005000000 */
[----:B------:R-:W-:Y:S02]  /*4bf0*/  @!P2 SEL R5, R11, R6, !P3 ;  /* 0x000000060b05a207 */ /* 0x000fe40005800000 */
[----:B------:R-:W-:-:S03]  /*4c00*/  @!P2 SEL R9, R10, R7, !P3 ;  /* 0x000000070a09a207 */ /* 0x000fc60005800000 */
[----:B------:R-:W-:Y:S02]  /*4c10*/  IMAD.MOV.U32 R6, RZ, RZ, R5 ;  /* 0x000000ffff067224 */ /* 0x000fe400078e0005 */
[----:B------:R-:W-:-:S07]  /*4c20*/  IMAD.MOV.U32 R7, RZ, RZ, R9 ;  /* 0x000000ffff077224 */ /* 0x000fce00078e0009 */
.L_x_114:
[----:B------:R-:W-:Y:S05]  /*4c30*/  BSYNC.RECONVERGENT B1 ;  /* 0x0000000000017941 */ /* 0x000fea0003800200 */
.L_x_108:
[----:B------:R-:W0:Y:S01]  /*4c40*/  S2R R9, SR_LANEID ;  /* 0x0000000000097919 */ /* 0x000e220000000000 */
[----:B------:R-:W-:Y:S01]  /*4c50*/  LOP3.LUT R3, R4, 0xff, RZ, 0xc0, !PT ;  /* 0x000000ff04037812 */ /* 0x000fe200078ec0ff */
[----:B------:R-:W-:Y:S01]  /*4c60*/  BSSY.RECONVERGENT B1, `(.L_x_122) ;  /* 0x0000016000017945 */ /* 0x000fe20003800200 */
[----:B------:R1:W2:Y:S04]  /*4c70*/  SHFL.DOWN PT, R5, R6, 0x1, 0x1f ;  /* 0x08201f0006057f89 */ /* 0x0002a800000e0000 */
[----:B------:R1:W3:Y:S04]  /*4c80*/  SHFL.DOWN PT, R10, R7, 0x1, 0x1f ;  /* 0x08201f00070a7f89 */ /* 0x0002e800000e0000 */
[----:B------:R-:W4:Y:S01]  /*4c90*/  SHFL.DOWN PT, R3, R3, 0x1, 0x1f ;  /* 0x08201f0003037f89 */ /* 0x000f2200000e0000 */
        /* <DEDUP_REMOVED lines=18> */
.L_x_123:
[----:B------:R-:W-:Y:S05]  /*4dc0*/  BSYNC.RECONVERGENT B1 ;  /* 0x0000000000017941 */ /* 0x000fea0003800200 */
.L_x_122:
        /* <DEDUP_REMOVED lines=23> */
.L_x_125:
[----:B------:R-:W-:Y:S05]  /*4f40*/  BSYNC.RECONVERGENT B1 ;  /* 0x0000000000017941 */ /* 0x000fea0003800200 */
.L_x_124:
        /* <DEDUP_REMOVED lines=20> */
.L_x_127:
[----:B------:R-:W-:Y:S05]  /*5090*/  BSYNC.RECONVERGENT B1 ;  /* 0x0000000000017941 */ /* 0x000fea0003800200 */
.L_x_126:
        /* <DEDUP_REMOVED lines=20> */
.L_x_129:
[----:B------:R-:W-:Y:S05]  /*51e0*/  BSYNC.RECONVERGENT B1 ;  /* 0x0000000000017941 */ /* 0x000fea0003800200 */
.L_x_128:
        /* <DEDUP_REMOVED lines=20> */
.L_x_131:
[----:B------:R-:W-:Y:S05]  /*5330*/  BSYNC.RECONVERGENT B1 ;  /* 0x0000000000017941 */ /* 0x000fea0003800200 */
.L_x_130:
        /* <DEDUP_REMOVED lines=10> */
.L_x_133:
[----:B------:R-:W-:Y:S05]  /*53e0*/  BSYNC.RECONVERGENT B1 ;  /* 0x0000000000017941 */ /* 0x000fea0003800200 */
.L_x_132:
        /* <DEDUP_REMOVED lines=83> */
[----:B------:R-:W-:-:S07]  /*5920*/  SEL R7, R3, R7, !P2 ;  /* 0x0000000703077207 */ /* 0x000fce0005000000 */
.L_x_89:
[----:B------:R-:W-:Y:S05]  /*5930*/  BSYNC.RECONVERGENT B0 ;  /* 0x0000000000007941 */ /* 0x000fea0003800200 */
.L_x_64:
[----:B------:R-:W-:Y:S05]  /*5940*/  @P1 EXIT ;  /* 0x000000000000194d */ /* 0x000fea0003800000 */
[----:B012---:R-:W0:Y:S02]  /*5950*/  LDC.64 R2, c[0x0][0x398] ;  /* 0x0000e600ff027b82 */ /* 0x007e240000000a00 */
[----:B0-----:R-:W-:-:S05]  /*5960*/  IMAD.WIDE.U32 R2, R0, 0x10, R2 ;  /* 0x0000001000027825 */ /* 0x001fca00078e0002 */
[----:B------:R-:W-:Y:S04]  /*5970*/  STG.E.64 desc[UR10][R2.64+0x8], R6 ;  /* 0x0000080602007986 */ /* 0x000fe8000c101b0a */
[----:B------:R-:W-:Y:S01]  /*5980*/  STG.E.U8 desc[UR10][R2.64], R4 ;  /* 0x0000000402007986 */ /* 0x000fe2000c10110a */
[----:B------:R-:W-:Y:S05]  /*5990*/  EXIT ;  /* 0x000000000000794d */ /* 0x000fea0003800000 */
.L_x_134:
        /* <DEDUP_REMOVED lines=14> */
.L_x_423:


//--------------------- .text._ZN3cub18CUB_300001_SM_10006detail6reduce28DeviceReduceSingleTileKernelINS2_10policy_hubIN4cuda3std3__45tupleIJblEEEyN6thrust24THRUST_300001_SM_1000_NS8cuda_cub9__find_if7functorIS9_EEE10Policy1000ENSB_12zip_iteratorINS8_IJNSD_26transform_input_iterator_tIbNSB_6detail15normal_iteratorINSB_10device_ptrIfEEEENS7_10__not_fn_tINSK_10functional5actorINSQ_9compositeIJNSQ_16operator_adaptorINS7_8equal_toIvEEEENSR_INSQ_8argumentILj0EEEEENSR_INSQ_5valueIiEEEEEEEEEEEEENSB_17counting_iteratorIlNSB_11use_defaultES18_S18_EEEEEEEPS9_ySF_S9_S9_NS7_10__identityEEEvT0_T1_T2_T3_T4_T6_ --------------------------
	.section	.text._ZN3cub18CUB_300001_SM_10006detail6reduce28DeviceReduceSingleTileKernelINS2_10policy_hubIN4cuda3std3__45tupleIJblEEEyN6thrust24THRUST_300001_SM_1000_NS8cuda_cub9__find_if7functorIS9_EEE10Policy1000ENSB_12zip_iteratorINS8_IJNSD_26transform_input_iterator_tIbNSB_6detail15normal_iteratorINSB_10device_ptrIfEEEENS7_10__not_fn_tINSK_10functional5actorINSQ_9compositeIJNSQ_16operator_adaptorINS7_8equal_toIvEEEENSR_INSQ_8argumentILj0EEEEENSR_INSQ_5valueIiEEEEEEEEEEEEENSB_17counting_iteratorIlNSB_11use_defaultES18_S18_EEEEEEEPS9_ySF_S9_S9_NS7_10__identityEEEvT0_T1_T2_T3_T4_T6_,"ax",@progbits
	.align	128
        .global         _ZN3cub18CUB_300001_SM_10006detail6reduce28DeviceReduceSingleTileKernelINS2_10policy_hubIN4cuda3std3__45tupleIJblEEEyN6thrust24THRUST_300001_SM_1000_NS8cuda_cub9__find_if7functorIS9_EEE10Policy1000ENSB_12zip_iteratorINS8_IJNSD_26transform_input_iterator_tIbNSB_6detail15normal_iteratorINSB_10device_ptrIfEEEENS7_10__not_fn_tINSK_10functional5actorINSQ_9compositeIJNSQ_16operator_adaptorINS7_8equal_toIvEEEENSR_INSQ_8argumentILj0EEEEENSR_INSQ_5valueIiEEEEEEEEEEEEENSB_17counting_iteratorIlNSB_11use_defaultES18_S18_EEEEEEEPS9_ySF_S9_S9_NS7_10__identityEEEvT0_T1_T2_T3_T4_T6_
        .type           _ZN3cub18CUB_300001_SM_10006detail6reduce28DeviceReduceSingleTileKernelINS2_10policy_hubIN4cuda3std3__45tupleIJblEEEyN6thrust24THRUST_300001_SM_1000_NS8cuda_cub9__find_if7functorIS9_EEE10Policy1000ENSB_12zip_iteratorINS8_IJNSD_26transform_input_iterator_tIbNSB_6detail15normal_iteratorINSB_10device_ptrIfEEEENS7_10__not_fn_tINSK_10functional5actorINSQ_9compositeIJNSQ_16operator_adaptorINS7_8equal_toIvEEEENSR_INSQ_8argumentILj0EEEEENSR_INSQ_5valueIiEEEEEEEEEEEEENSB_17counting_iteratorIlNSB_11use_defaultES18_S18_EEEEEEEPS9_ySF_S9_S9_NS7_10__identityEEEvT0_T1_T2_T3_T4_T6_,@function
        .size           _ZN3cub18CUB_300001_SM_10006detail6reduce28DeviceReduceSingleTileKernelINS2_10policy_hubIN4cuda3std3__45tupleIJblEEEyN6thrust24THRUST_300001_SM_1000_NS8cuda_cub9__find_if7functorIS9_EEE10Policy1000ENSB_12zip_iteratorINS8_IJNSD_26transform_input_iterator_tIbNSB_6detail15normal_iteratorINSB_10device_ptrIfEEEENS7_10__not_fn_tINSK_10functional5actorINSQ_9compositeIJNSQ_16operator_adaptorINS7_8equal_toIvEEEENSR_INSQ_8argumentILj0EEEEENSR_INSQ_5valueIiEEEEEEEEEEEEENSB_17counting_iteratorIlNSB_11use_defaultES18_S18_EEEEEEEPS9_ySF_S9_S9_NS7_10__identityEEEvT0_T1_T2_T3_T4_T6_,(.L_x_424 - _ZN3cub18CUB_300001_SM_10006detail6reduce28DeviceReduceSingleTileKernelINS2_10policy_hubIN4cuda3std3__45tupleIJblEEEyN6thrust24THRUST_300001_SM_1000_NS8cuda_cub9__find_if7functorIS9_EEE10Policy1000ENSB_12zip_iteratorINS8_IJNSD_26transform_input_iterator_tIbNSB_6detail15normal_iteratorINSB_10device_ptrIfEEEENS7_10__not_fn_tINSK_10functional5actorINSQ_9compositeIJNSQ_16operator_adaptorINS7_8equal_toIvEEEENSR_INSQ_8argumentILj0EEEEENSR_INSQ_5valueIiEEEEEEEEEEEEENSB_17counting_iteratorIlNSB_11use_defaultES18_S18_EEEEEEEPS9_ySF_S9_S9_NS7_10__identityEEEvT0_T1_T2_T3_T4_T6_)
        .other          _ZN3cub18CUB_300001_SM_10006detail6reduce28DeviceReduceSingleTileKernelINS2_10policy_hubIN4cuda3std3__45tupleIJblEEEyN6thrust24THRUST_300001_SM_1000_NS8cuda_cub9__find_if7functorIS9_EEE10Policy1000ENSB_12zip_iteratorINS8_IJNSD_26transform_input_iterator_tIbNSB_6detail15normal_iteratorINSB_10device_ptrIfEEEENS7_10__not_fn_tINSK_10functional5actorINSQ_9compositeIJNSQ_16operator_adaptorINS7_8equal_toIvEEEENSR_INSQ_8argumentILj0EEEEENSR_INSQ_5valueIiEEEEEEEEEEEEENSB_17counting_iteratorIlNSB_11use_defaultES18_S18_EEEEEEEPS9_ySF_S9_S9_NS7_10__identityEEEvT0_T1_T2_T3_T4_T6_,@"STO_CUDA_ENTRY STV_DEFAULT"
_ZN3cub18CUB_300001_SM_10006detail6reduce28DeviceReduceSingleTileKernelINS2_10policy_hubIN4cuda3std3__45tupleIJblEEEyN6thrust24THRUST_300001_SM_1000_NS8cuda_cub9__find_if7functorIS9_EEE10Policy1000ENSB_12zip_iteratorINS8_IJNSD_26transform_input_iterator_tIbNSB_6detail15normal_iteratorINSB_10device_ptrIfEEEENS7_10__not_fn_tINSK_10functional5actorINSQ_9compositeIJNSQ_16operator_adaptorINS7_8equal_toIvEEEENSR_INSQ_8argumentILj0EEEEENSR_INSQ_5valueIiEEEEEEEEEEEEENSB_17counting_iteratorIlNSB_11use_defaultES18_S18_EEEEEEEPS9_ySF_S9_S9_NS7_10__identityEEEvT0_T1_T2_T3_T4_T6_:
.text._ZN3cub18CUB_300001_SM_10006detail6reduce28DeviceReduceSingleTileKernelINS2_10policy_hubIN4cuda3std3__45tupleIJblEEEyN6thrust24THRUST_300001_SM_1000_NS8cuda_cub9__find_if7functorIS9_EEE10Policy1000ENSB_12zip_iteratorINS8_IJNSD_26transform_input_iterator_tIbNSB_6detail15normal_iteratorINSB_10device_ptrIfEEEENS7_10__not_fn_tINSK_10functional5actorINSQ_9compositeIJNSQ_16operator_adaptorINS7_8equal_toIvEEEENSR_INSQ_8argumentILj0EEEEENSR_INSQ_5valueIiEEEEEEEEEEEEENSB_17counting_iteratorIlNSB_11use_defaultES18_S18_EEEEEEEPS9_ySF_S9_S9_NS7_10__identityEEEvT0_T1_T2_T3_T4_T6_:
[----:B------:R-:W-:Y:S01]  /*0000*/  LDC R1, c[0x0][0x37c] ;  /* 0x0000df00ff017b82 */ /* 0x000fe20000000800 */
[----:B------:R-:W0:Y:S07]  /*0010*/  LDCU.64 UR4, c[0x0][0x3a0] ;  /* 0x00007400ff0477ac */ /* 0x000e2e0008000a00 */
[----:B------:R-:W1:Y:S01]  /*0020*/  LDC.U8 R0, c[0x0][0x3b0] ;  /* 0x0000ec00ff007b82 */ /* 0x000e620000000000 */
[----:B------:R-:W2:Y:S01]  /*0030*/  LDCU.64 UR8, c[0x0][0x358] ;  /* 0x00006b00ff0877ac */ /* 0x000ea20008000a00 */
[----:B0-----:R-:W-:-:S04]  /*0040*/  UISETP.NE.U32.AND UP0, UPT, UR4, URZ, UPT ;  /* 0x000000ff0400728c */ /* 0x001fc8000bf05070 */
[----:B------:R-:W-:-:S09]  /*0050*/  UISETP.NE.AND.EX UP0, UPT, UR5, URZ, UPT, UP0 ;  /* 0x000000ff0500728c */ /* 0x000fd2000bf05300 */
        /* <DEDUP_REMOVED lines=9> */
.L_x_135:
[----:B------:R-:W-:Y:S01]  /*00f0*/  UISETP.GT.U32.AND UP0, UPT, UR4, 0x3ff, UPT ;  /* 0x000003ff0400788c */ /* 0x000fe2000bf04070 */
[----:B------:R-:W-:Y:S03]  /*0100*/  BSSY.RECONVERGENT B0, `(.L_x_136) ;  /* 0x000055a000007945 */ /* 0x000fe60003800200 */
[----:B------:R-:W-:-:S09]  /*0110*/  UISETP.GT.U32.AND.EX UP0, UPT, UR5, URZ, UPT, UP0 ;  /* 0x000000ff0500728c */ /* 0x000fd2000bf04100 */
[----:B------:R-:W-:Y:S05]  /*0120*/  BRA.U UP0, `(.L_x_137) ;  /* 0x0000002d00e47547 */ /* 0x000fea000b800000 */
[----:B------:R-:W0:Y:S01]  /*0130*/  S2R R7, SR_TID.X ;  /* 0x0000000000077919 */ /* 0x000e220000002100 */
[----:B------:R-:W-:Y:S01]  /*0140*/  IMAD.MOV.U32 R5, RZ, RZ, RZ ;  /* 0x000000ffff057224 */ /* 0x000fe200078e00ff */
[----:B------:R-:W2:Y:S01]  /*0150*/  LDCU.64 UR10, c[0x0][0x390] ;  /* 0x00007200ff0a77ac */ /* 0x000ea20008000a00 */
[----:B0-----:R-:W-:-:S13]  /*0160*/  ISETP.GE.U32.AND P1, PT, R7, UR4, PT ;  /* 0x0000000407007c0c */ /* 0x001fda000bf26070 */
[----:B------:R-:W0:Y:S08]  /*0170*/  @!P1 LDC.64 R2, c[0x0][0x380] ;  /* 0x0000e000ff029b82 */ /* 0x000e300000000a00 */
        /* <DEDUP_REMOVED lines=8> */
[----:B------:R-:W-:Y:S01]  /*0200*/  BSSY.RECONVERGENT B1, `(.L_x_138) ;  /* 0x000010d000017945 */ /* 0x000fe20003800200 */
[----:B------:R-:W-:Y:S02]  /*0210*/  IMAD.MOV.U32 R6, RZ, RZ, RZ ;  /* 0x000000ffff067224 */ /* 0x000fe400078e00ff */
[----:B------:R-:W-:Y:S02]  /*0220*/  ISETP.GE.U32.AND P2, PT, R11, UR4, PT ;  /* 0x000000040b007c0c */ /* 0x000fe4000bf46070 */
[----:B----4-:R-:W-:-:S05]  /*0230*/  @!P1 IADD3 R5, P3, PT, R7, R12, RZ ;  /* 0x0000000c07059210 */ /* 0x010fca0007f7e0ff */
[----:B------:R-:W-:Y:S01]  /*0240*/  @!P1 IMAD.X R6, RZ, RZ, R13, P3 ;  /* 0x000000ffff069224 */ /* 0x000fe200018e060d */
[----:B-----5:R-:W-:-:S04]  /*0250*/  @!P1 FSETP.NEU.AND P0, PT, R2, R9, PT ;  /* 0x000000090200920b */ /* 0x020fc80003f0d000 */
[----:B------:R-:W-:-:S04]  /*0260*/  @!P1 SEL R2, RZ, 0x1, !P0 ;  /* 0x00000001ff029807 */ /* 0x000fc80004000000 */
[----:B------:R-:W-:Y:S01]  /*0270*/  @!P1 PRMT R4, R2, 0x7610, R4 ;  /* 0x0000761002049816 */ /* 0x000fe20000000004 */
[----:B--2---:R-:W-:Y:S06]  /*0280*/  @P2 BRA `(.L_x_139) ;  /* 0x0000001000102947 */ /* 0x004fec0003800000 */
[----:B------:R-:W-:Y:S01]  /*0290*/  LOP3.LUT R12, RZ, R11, RZ, 0x33, !PT ;  /* 0x0000000bff0c7212 */ /* 0x000fe200078e33ff */
[----:B------:R-:W0:Y:S01]  /*02a0*/  LDCU UR6, c[0x0][0x38c] ;  /* 0x00007180ff0677ac */ /* 0x000e220008000800 */
[----:B------:R-:W-:Y:S03]  /*02b0*/  BSSY.RECONVERGENT B2, `(.L_x_140) ;  /* 0x0000081000027945 */ /* 0x000fe60003800200 */
[----:B------:R-:W-:-:S05]  /*02c0*/  VIADD R12, R12, UR4 ;  /* 0x000000040c0c7c36 */ /* 0x000fca0008000000 */
[C---:B------:R-:W-:Y:S02]  /*02d0*/  ISETP.GE.U32.AND P0, PT, R12.reuse, 0x700, PT ;  /* 0x000007000c00780c */ /* 0x040fe40003f06070 */
[----:B------:R-:W-:-:S04]  /*02e0*/  LEA.HI R13, R12, 0x1, RZ, 0x18 ;  /* 0x000000010c0d7811 */ /* 0x000fc800078fc0ff */
[----:B------:R-:W-:Y:S02]  /*02f0*/  LOP3.LUT R18, R13, 0x7, RZ, 0xc0, !PT ;  /* 0x000000070d127812 */ /* 0x000fe400078ec0ff */
[----:B0-----:R-:W-:Y:S02]  /*0300*/  I2FP.F32.S32 R10, UR6 ;  /* 0x00000006000a7c45 */ /* 0x001fe40008201400 */
[----:B------:R-:W-:-:S03]  /*0310*/  ISETP.NE.AND P1, PT, R18, RZ, PT ;  /* 0x000000ff1200720c */ /* 0x000fc60003f25270 */
[----:B------:R-:W-:Y:S10]  /*0320*/  @!P0 BRA `(.L_x_141) ;  /* 0x0000000400e48947 */ /* 0x000ff40003800000 */
[----:B------:R-:W0:Y:S01]  /*0330*/  LDC.64 R2, c[0x0][0x380] ;  /* 0x0000e000ff027b82 */ /* 0x000e220000000a00 */
[----:B------:R-:W-:-:S05]  /*0340*/  LOP3.LUT R14, R13, 0x1fffff8, RZ, 0xc0, !PT ;  /* 0x01fffff80d0e7812 */ /* 0x000fca00078ec0ff */
[----:B------:R-:W-:-:S07]  /*0350*/  IMAD.MOV R14, RZ, RZ, -R14 ;  /* 0x000000ffff0e7224 */ /* 0x000fce00078e0a0e */
.L_x_142:
[----:B0-----:R-:W-:-:S05]  /*0360*/  IMAD.WIDE.U32 R8, R11, 0x4, R2 ;  /* 0x000000040b087825 */ /* 0x001fca00078e0002 */
        /* <DEDUP_REMOVED lines=10> */
[C---:B------:R-:W-:Y:S01]  /*0410*/  IADD3 R4, P3, PT, R11.reuse, UR10, RZ ;  /* 0x0000000a0b047c10 */ /* 0x040fe2000ff7e0ff */
[----:B------:R-:W-:Y:S01]  /*0420*/  VIADD R11, R11, 0x800 ;  /* 0x000008000b0b7836 */ /* 0x000fe20000000000 */
[----:B------:R-:W-:-:S02]  /*0430*/  LOP3.LUT P5, RZ, R16, 0xff, RZ, 0xc0, !PT ;  /* 0x000000ff10ff7812 */ /* 0x000fc400078ac0ff */
[CC--:B--2---:R-:W-:Y:S02]  /*0440*/  FSETP.NEU.AND P0, PT, R23.reuse, R10.reuse, PT ;  /* 0x0000000a1700720b */ /* 0x0c4fe40003f0d000 */
[----:B------:R-:W-:Y:S01]  /*0450*/  FSETP.NEU.AND P2, PT, R23, R10, P5 ;  /* 0x0000000a1700720b */ /* 0x000fe20002f4d000 */
[----:B------:R-:W-:-:S08]  /*0460*/  IMAD.X R23, RZ, RZ, UR11, P3 ;  /* 0x0000000bff177e24 */ /* 0x000fd000098e06ff */
[----:B------:R-:W-:Y:S02]  /*0470*/  @!P5 SEL R16, RZ, 0x1, !P0 ;  /* 0x00000001ff10d807 */ /* 0x000fe40004000000 */
[----:B---3--:R-:W-:Y:S02]  /*0480*/  FSETP.NEU.AND P6, PT, R29, R10, PT ;  /* 0x0000000a1d00720b */ /* 0x008fe40003fcd000 */
[----:B------:R-:W-:Y:S02]  /*0490*/  SEL R16, R16, 0x1, !P2 ;  /* 0x0000000110107807 */ /* 0x000fe40005000000 */
[----:B------:R-:W-:Y:S02]  /*04a0*/  ISETP.LT.U32.AND P0, PT, R4, R5, PT ;  /* 0x000000050400720c */ /* 0x000fe40003f01070 */
[----:B------:R-:W-:Y:S02]  /*04b0*/  LOP3.LUT P3, RZ, R16, 0xff, RZ, 0xc0, !PT ;  /* 0x000000ff10ff7812 */ /* 0x000fe4000786c0ff */
[----:B------:R-:W-:-:S02]  /*04c0*/  ISETP.LT.AND.EX P0, PT, R23, R6, PT, P0 ;  /* 0x000000061700720c */ /* 0x000fc40003f01300 */
[----:B------:R-:W-:Y:S02]  /*04d0*/  FSETP.NEU.AND P4, PT, R29, R10, P3 ;  /* 0x0000000a1d00720b */ /* 0x000fe40001f8d000 */
[CC--:B0-----:R-:W-:Y:S02]  /*04e0*/  SEL R8, R4.reuse, R5.reuse, P0 ;  /* 0x0000000504087207 */ /* 0x0c1fe40000000000 */
[CC--:B------:R-:W-:Y:S02]  /*04f0*/  SEL R9, R23.reuse, R6.reuse, P0 ;  /* 0x0000000617097207 */ /* 0x0c0fe40000000000 */
[----:B------:R-:W-:Y:S02]  /*0500*/  @!P2 SEL R8, R4, R5, !P5 ;  /* 0x000000050408a207 */ /* 0x000fe40006800000 */
[----:B------:R-:W-:Y:S02]  /*0510*/  @!P2 SEL R9, R23, R6, !P5 ;  /* 0x000000061709a207 */ /* 0x000fe40006800000 */
[----:B------:R-:W-:-:S02]  /*0520*/  @!P3 SEL R16, RZ, 0x1, !P6 ;  /* 0x00000001ff10b807 */ /* 0x000fc40007000000 */
[----:B------:R-:W-:Y:S02]  /*0530*/  IADD3 R5, P0, PT, R4, 0x100, RZ ;  /* 0x0000010004057810 */ /* 0x000fe40007f1e0ff */
[----:B------:R-:W-:Y:S02]  /*0540*/  SEL R16, R16, 0x1, !P4 ;  /* 0x0000000110107807 */ /* 0x000fe40006000000 */
[----:B----4-:R-:W-:Y:S01]  /*0550*/  FSETP.NEU.AND P6, PT, R27, R10, PT ;  /* 0x0000000a1b00720b */ /* 0x010fe20003fcd000 */
[----:B------:R-:W-:Y:S01]  /*0560*/  IMAD.X R6, RZ, RZ, R23, P0 ;  /* 0x000000ffff067224 */ /* 0x000fe200000e0617 */
[----:B------:R-:W-:Y:S02]  /*0570*/  LOP3.LUT P2, RZ, R16, 0xff, RZ, 0xc0, !PT ;  /* 0x000000ff10ff7812 */ /* 0x000fe4000784c0ff */
[----:B------:R-:W-:Y:S02]  /*0580*/  ISETP.LT.U32.AND P0, PT, R5, R8, PT ;  /* 0x000000080500720c */ /* 0x000fe40003f01070 */
[----:B------:R-:W-:-:S02]  /*0590*/  FSETP.NEU.AND P5, PT, R27, R10, P2 ;  /* 0x0000000a1b00720b */ /* 0x000fc400017ad000 */
[----:B------:R-:W-:-:S04]  /*05a0*/  ISETP.LT.AND.EX P0, PT, R6, R9, PT, P0 ;  /* 0x000000090600720c */ /* 0x000fc80003f01300 */
[CC--:B------:R-:W-:Y:S02]  /*05b0*/  SEL R20, R5.reuse, R8.reuse, P0 ;  /* 0x0000000805147207 */ /* 0x0c0fe40000000000 */
[-C--:B------:R-:W-:Y:S02]  /*05c0*/  SEL R29, R6, R9.reuse, P0 ;  /* 0x00000009061d7207 */ /* 0x080fe40000000000 */
        /* <DEDUP_REMOVED lines=10> */
[-C--:B------:R-:W-:Y:S02]  /*0670*/  ISETP.LT.AND.EX P0, PT, R6, R29.reuse, PT, P0 ;  /* 0x0000001d0600720c */ /* 0x080fe40003f01300 */
[----:B------:R-:W-:Y:S02]  /*0680*/  @!P3 SEL R16, RZ, 0x1, !P6 ;  /* 0x00000001ff10b807 */ /* 0x000fe40007000000 */
[CC--:B------:R-:W-:Y:S02]  /*0690*/  SEL R8, R5.reuse, R20.reuse, P0 ;  /* 0x0000001405087207 */ /* 0x0c0fe40000000000 */
        /* <DEDUP_REMOVED lines=21> */
[----:B------:R-:W-:Y:S02]  /*07f0*/  ISETP.LT.AND.EX P0, PT, R6, R25, PT, P0 ;  /* 0x000000190600720c */ /* 0x000fe40003f01300 */
[----:B------:R-:W-:-:S02]  /*0800*/  FSETP.NEU.AND P4, PT, R17, R10, P3 ;  /* 0x0000000a1100720b */ /* 0x000fc40001f8d000 */
[----:B------:R-:W-:Y:S02]  /*0810*/  SEL R8, R5, R20, P0 ;  /* 0x0000001405087207 */ /* 0x000fe40000000000 */
[----:B------:R-:W-:Y:S02]  /*0820*/  SEL R9, R6, R25, P0 ;  /* 0x0000001906097207 */ /* 0x000fe40000000000 */
[----:B------:R-:W-:Y:S02]  /*0830*/  FSETP.NEU.AND P0, PT, R17, R10, PT ;  /* 0x0000000a1100720b */ /* 0x000fe40003f0d000 */
[----:B------:R-:W-:Y:S02]  /*0840*/  @!P5 SEL R8, R5, R20, !P2 ;  /* 0x000000140508d207 */ /* 0x000fe40005000000 */
[----:B------:R-:W-:Y:S02]  /*0850*/  @!P3 SEL R16, RZ, 0x1, !P0 ;  /* 0x00000001ff10b807 */ /* 0x000fe40004000000 */
[----:B------:R-:W-:-:S02]  /*0860*/  IADD3 R5, P6, PT, R4, 0x500, RZ ;  /* 0x0000050004057810 */ /* 0x000fc40007fde0ff */
[----:B------:R-:W-:Y:S02]  /*0870*/  SEL R16, R16, 0x1, !P4 ;  /* 0x0000000110107807 */ /* 0x000fe40006000000 */
[----:B------:R-:W-:Y:S01]  /*0880*/  @!P5 SEL R9, R6, R25, !P2 ;  /* 0x000000190609d207 */ /* 0x000fe20005000000 */
[----:B------:R-:W-:Y:S01]  /*0890*/  IMAD.X R6, RZ, RZ, R23, P6 ;  /* 0x000000ffff067224 */ /* 0x000fe200030e0617 */
[----:B------:R-:W-:Y:S02]  /*08a0*/  ISETP.LT.U32.AND P0, PT, R5, R8, PT ;  /* 0x000000080500720c */ /* 0x000fe40003f01070 */
[----:B------:R-:W-:Y:S02]  /*08b0*/  LOP3.LUT P2, RZ, R16, 0xff, RZ, 0xc0, !PT ;  /* 0x000000ff10ff7812 */ /* 0x000fe4000784c0ff */
[----:B------:R-:W-:-:S04]  /*08c0*/  ISETP.LT.AND.EX P0, PT, R6, R9, PT, P0 ;  /* 0x000000090600720c */ /* 0x000fc80003f01300 */
[CC--:B------:R-:W-:Y:S02]  /*08d0*/  SEL R22, R5.reuse, R8.reuse, P0 ;  /* 0x0000000805167207 */ /* 0x0c0fe40000000000 */
[CC--:B------:R-:W-:Y:S02]  /*08e0*/  SEL R17, R6.reuse, R9.reuse, P0 ;  /* 0x0000000906117207 */ /* 0x0c0fe40000000000 */
[----:B------:R-:W-:Y:S02]  /*08f0*/  @!P4 SEL R22, R5, R8, !P3 ;  /* 0x000000080516c207 */ /* 0x000fe40005800000 */
[----:B------:R-:W-:Y:S02]  /*0900*/  @!P4 SEL R17, R6, R9, !P3 ;  /* 0x000000090611c207 */ /* 0x000fe40005800000 */
[----:B------:R-:W-:Y:S02]  /*0910*/  IADD3 R5, P0, PT, R4, 0x600, RZ ;  /* 0x0000060004057810 */ /* 0x000fe40007f1e0ff */
[----:B------:R-:W-:-:S02]  /*0920*/  FSETP.NEU.AND P3, PT, R15, R10, PT ;  /* 0x0000000a0f00720b */ /* 0x000fc40003f6d000 */
[----:B------:R-:W-:Y:S01]  /*0930*/  FSETP.NEU.AND P4, PT, R15, R10, P2 ;  /* 0x0000000a0f00720b */ /* 0x000fe2000178d000 */
[----:B------:R-:W-:Y:S01]  /*0940*/  IMAD.X R6, RZ, RZ, R23, P0 ;  /* 0x000000ffff067224 */ /* 0x000fe200000e0617 */
[----:B------:R-:W-:Y:S02]  /*0950*/  @!P2 SEL R16, RZ, 0x1, !P3 ;  /* 0x00000001ff10a807 */ /* 0x000fe40005800000 */
[----:B------:R-:W-:Y:S02]  /*0960*/  ISETP.LT.U32.AND P0, PT, R5, R22, PT ;  /* 0x000000160500720c */ /* 0x000fe40003f01070 */
[----:B------:R-:W-:Y:S02]  /*0970*/  SEL R16, R16, 0x1, !P4 ;  /* 0x0000000110107807 */ /* 0x000fe40006000000 */
[----:B------:R-:W-:Y:S02]  /*0980*/  IADD3 R8, P5, PT, R4, 0x700, RZ ;  /* 0x0000070004087810 */ /* 0x000fe40007fbe0ff */
[----:B------:R-:W-:-:S02]  /*0990*/  ISETP.LT.AND.EX P0, PT, R6, R17, PT, P0 ;  /* 0x000000110600720c */ /* 0x000fc40003f01300 */
[----:B------:R-:W-:Y:S01]  /*09a0*/  LOP3.LUT P3, RZ, R16, 0xff, RZ, 0xc0, !PT ;  /* 0x000000ff10ff7812 */ /* 0x000fe2000786c0ff */
[----:B------:R-:W-:Y:S01]  /*09b0*/  IMAD.X R23, RZ, RZ, R23, P5 ;  /* 0x000000ffff177224 */ /* 0x000fe200028e0617 */
[CC--:B------:R-:W-:Y:S02]  /*09c0*/  SEL R9, R5.reuse, R22.reuse, P0 ;  /* 0x0000001605097207 */ /* 0x0c0fe40000000000 */
[-C--:B------:R-:W-:Y:S02]  /*09d0*/  SEL R20, R6, R17.reuse, P0 ;  /* 0x0000001106147207 */ /* 0x080fe40000000000 */
[----:B------:R-:W-:Y:S02]  /*09e0*/  ISETP.NE.AND P5, PT, R14, RZ, PT ;  /* 0x000000ff0e00720c */ /* 0x000fe40003fa5270 */
[----:B------:R-:W-:Y:S02]  /*09f0*/  @!P4 SEL R9, R5, R22, !P2 ;  /* 0x000000160509c207 */ /* 0x000fe40005000000 */
[----:B------:R-:W-:-:S02]  /*0a00*/  @!P4 SEL R20, R6, R17, !P2 ;  /* 0x000000110614c207 */ /* 0x000fc40005000000 */
[CC--:B------:R-:W-:Y:S02]  /*0a10*/  FSETP.NEU.AND P4, PT, R19.reuse, R10.reuse, P3 ;  /* 0x0000000a1300720b */ /* 0x0c0fe40001f8d000 */
[CC--:B------:R-:W-:Y:S02]  /*0a20*/  ISETP.LT.U32.AND P0, PT, R8.reuse, R9.reuse, PT ;  /* 0x000000090800720c */ /* 0x0c0fe40003f01070 */
[----:B------:R-:W-:Y:S02]  /*0a30*/  FSETP.NEU.AND P2, PT, R19, R10, PT ;  /* 0x0000000a1300720b */ /* 0x000fe40003f4d000 */
[----:B------:R-:W-:Y:S02]  /*0a40*/  ISETP.LT.AND.EX P0, PT, R23, R20, PT, P0 ;  /* 0x000000141700720c */ /* 0x000fe40003f01300 */
[----:B------:R-:W-:Y:S02]  /*0a50*/  @!P3 SEL R16, RZ, 0x1, !P2 ;  /* 0x00000001ff10b807 */ /* 0x000fe40005000000 */
[----:B------:R-:W-:-:S02]  /*0a60*/  SEL R5, R8, R9, P0 ;  /* 0x0000000908057207 */ /* 0x000fc40000000000 */
[CC--:B------:R-:W-:Y:S02]  /*0a70*/  SEL R6, R23.reuse, R20.reuse, P0 ;  /* 0x0000001417067207 */ /* 0x0c0fe40000000000 */
[----:B------:R-:W-:Y:S02]  /*0a80*/  SEL R4, R16, 0x1, !P4 ;  /* 0x0000000110047807 */ /* 0x000fe40006000000 */
[----:B------:R-:W-:Y:S02]  /*0a90*/  @!P4 SEL R5, R8, R9, !P3 ;  /* 0x000000090805c207 */ /* 0x000fe40005800000 */
[----:B------:R-:W-:Y:S01]  /*0aa0*/  @!P4 SEL R6, R23, R20, !P3 ;  /* 0x000000141706c207 */ /* 0x000fe20005800000 */
[----:B------:R-:W-:Y:S06]  /*0ab0*/  @P5 BRA `(.L_x_142) ;  /* 0xfffffff800285947 */ /* 0x000fec000383ffff */
.L_x_141:
[----:B------:R-:W-:Y:S05]  /*0ac0*/  BSYNC.RECONVERGENT B2 ;  /* 0x0000000000027941 */ /* 0x000fea0003800200 */
.L_x_140:
[----:B------:R-:W-:Y:S05]  /*0ad0*/  @!P1 BRA `(.L_x_139) ;  /* 0x0000000400fc9947 */ /* 0x000fea0003800000 */
[----:B------:R-:W-:Y:S01]  /*0ae0*/  ISETP.GE.U32.AND P0, PT, R18, 0x4, PT ;  /* 0x000000041200780c */ /* 0x000fe20003f06070 */
[----:B------:R-:W-:Y:S01]  /*0af0*/  BSSY.RECONVERGENT B2, `(.L_x_143) ;  /* 0x0000042000027945 */ /* 0x000fe20003800200 */
[----:B------:R-:W-:-:S11]  /*0b00*/  LOP3.LUT P1, R13, R13, 0x3, RZ, 0xc0, !PT ;  /* 0x000000030d0d7812 */ /* 0x000fd6000782c0ff */
[----:B------:R-:W-:Y:S05]  /*0b10*/  @!P0 BRA `(.L_x_144) ;  /* 0x0000000000fc8947 */ /* 0x000fea0003800000 */
[----:B------:R-:W0:Y:S01]  /*0b20*/  LDC.64 R8, c[0x0][0x380] ;  /* 0x0000e000ff087b82 */ /* 0x000e220000000a00 */
[----:B------:R-:W2:Y:S01]  /*0b30*/  LDCU.64 UR6, c[0x0][0x390] ;  /* 0x00007200ff0677ac */ /* 0x000ea20008000a00 */
[----:B0-----:R-:W-:-:S05]  /*0b40*/  IMAD.WIDE.U32 R8, R11, 0x4, R8 ;  /* 0x000000040b087825 */ /* 0x001fca00078e0008 */
[----:B------:R-:W3:Y:S04]  /*0b50*/  LDG.E R15, desc[UR8][R8.64] ;  /* 0x00000008080f7981 */ /* 0x000ee8000c1e1900 */
[----:B------:R-:W4:Y:S04]  /*0b60*/  LDG.E R17, desc[UR8][R8.64+0x400] ;  /* 0x0004000808117981 */ /* 0x000f28000c1e1900 */
[----:B------:R-:W5:Y:S04]  /*0b70*/  LDG.E R19, desc[UR8][R8.64+0x800] ;  /* 0x0008000808137981 */ /* 0x000f68000c1e1900 */
[----:B------:R0:W5:Y:S01]  /*0b80*/  LDG.E R3, desc[UR8][R8.64+0xc00] ;  /* 0x000c000808037981 */ /* 0x000162000c1e1900 */
[----:B------:R-:W-:Y:S01]  /*0b90*/  LOP3.LUT P3, RZ, R4, 0xff, RZ, 0xc0, !PT ;  /* 0x000000ff04ff7812 */ /* 0x000fe2000786c0ff */
[C---:B------:R-:W-:Y:S01]  /*0ba0*/  VIADD R2, R11.reuse, 0x100 ;  /* 0x000001000b027836 */ /* 0x040fe20000000000 */
[----:B--2---:R-:W-:-:S02]  /*0bb0*/  IADD3 R16, P2, PT, R11, UR6, RZ ;  /* 0x000000060b107c10 */ /* 0x004fc4000ff5e0ff */
[CC--:B---3--:R-:W-:Y:S02]  /*0bc0*/  FSETP.NEU.AND P0, PT, R15.reuse, R10.reuse, PT ;  /* 0x0000000a0f00720b */ /* 0x0c8fe40003f0d000 */
[----:B------:R-:W-:Y:S01]  /*0bd0*/  FSETP.NEU.AND P4, PT, R15, R10, P3 ;  /* 0x0000000a0f00720b */ /* 0x000fe20001f8d000 */
[----:B------:R-:W-:-:S06]  /*0be0*/  IMAD.X R15, RZ, RZ, UR7, P2 ;  /* 0x00000007ff0f7e24 */ /* 0x000fcc00090e06ff */
[----:B------:R-:W-:Y:S02]  /*0bf0*/  @!P3 SEL R4, RZ, 0x1, !P0 ;  /* 0x00000001ff04b807 */ /* 0x000fe40004000000 */
[-C--:B------:R-:W-:Y:S02]  /*0c00*/  ISETP.LT.U32.AND P0, PT, R16, R5.reuse, PT ;  /* 0x000000051000720c */ /* 0x080fe40003f01070 */
[----:B------:R-:W-:Y:S02]  /*0c10*/  SEL R4, R4, 0x1, !P4 ;  /* 0x0000000104047807 */ /* 0x000fe40006000000 */
[----:B------:R-:W-:Y:S02]  /*0c20*/  ISETP.LT.AND.EX P0, PT, R15, R6, PT, P0 ;  /* 0x000000060f00720c */ /* 0x000fe40003f01300 */
[----:B------:R-:W-:Y:S02]  /*0c30*/  LOP3.LUT P2, RZ, R4, 0xff, RZ, 0xc0, !PT ;  /* 0x000000ff04ff7812 */ /* 0x000fe4000784c0ff */
[----:B------:R-:W-:-:S02]  /*0c40*/  SEL R14, R16, R5, P0 ;  /* 0x00000005100e7207 */ /* 0x000fc40000000000 */
[----:B0-----:R-:W-:Y:S02]  /*0c50*/  SEL R9, R15, R6, P0 ;  /* 0x000000060f097207 */ /* 0x001fe40000000000 */
[----:B----4-:R-:W-:Y:S02]  /*0c60*/  FSETP.NEU.AND P0, PT, R17, R10, PT ;  /* 0x0000000a1100720b */ /* 0x010fe40003f0d000 */
[----:B------:R-:W-:Y:S02]  /*0c70*/  @!P4 SEL R14, R16, R5, !P3 ;  /* 0x00000005100ec207 */ /* 0x000fe40005800000 */
[----:B------:R-:W-:Y:S02]  /*0c80*/  @!P4 SEL R9, R15, R6, !P3 ;  /* 0x000000060f09c207 */ /* 0x000fe40005800000 */
[----:B------:R-:W-:Y:S02]  /*0c90*/  FSETP.NEU.AND P4, PT, R17, R10, P2 ;  /* 0x0000000a1100720b */ /* 0x000fe4000178d000 */
[----:B------:R-:W-:-:S02]  /*0ca0*/  @!P2 SEL R4, RZ, 0x1, !P0 ;  /* 0x00000001ff04a807 */ /* 0x000fc40004000000 */
[----:B------:R-:W-:Y:S01]  /*0cb0*/  IADD3 R5, P5, PT, R2, UR6, RZ ;  /* 0x0000000602057c10 */ /* 0x000fe2000ffbe0ff */
[----:B------:R-:W-:Y:S01]  /*0cc0*/  VIADD R2, R11, 0x200 ;  /* 0x000002000b027836 */ /* 0x000fe20000000000 */
[----:B------:R-:W-:Y:S02]  /*0cd0*/  SEL R4, R4, 0x1, !P4 ;  /* 0x0000000104047807 */ /* 0x000fe40006000000 */
[----:B------:R-:W-:Y:S01]  /*0ce0*/  ISETP.LT.U32.AND P0, PT, R5, R14, PT ;  /* 0x0000000e0500720c */ /* 0x000fe20003f01070 */
[----:B------:R-:W-:Y:S01]  /*0cf0*/  IMAD.X R6, RZ, RZ, UR7, P5 ;  /* 0x00000007ff067e24 */ /* 0x000fe2000a8e06ff */
[----:B------:R-:W-:-:S04]  /*0d00*/  LOP3.LUT P3, RZ, R4, 0xff, RZ, 0xc0, !PT ;  /* 0x000000ff04ff7812 */ /* 0x000fc8000786c0ff */
[----:B------:R-:W-:-:S04]  /*0d10*/  ISETP.LT.AND.EX P0, PT, R6, R9, PT, P0 ;  /* 0x000000090600720c */ /* 0x000fc80003f01300 */
[CC--:B------:R-:W-:Y:S02]  /*0d20*/  SEL R8, R5.reuse, R14.reuse, P0 ;  /* 0x0000000e05087207 */ /* 0x0c0fe40000000000 */
[CC--:B------:R-:W-:Y:S02]  /*0d30*/  SEL R17, R6.reuse, R9.reuse, P0 ;  /* 0x0000000906117207 */ /* 0x0c0fe40000000000 */
[----:B------:R-:W-:Y:S02]  /*0d40*/  @!P4 SEL R8, R5, R14, !P2 ;  /* 0x0000000e0508c207 */ /* 0x000fe40005000000 */
[----:B------:R-:W-:Y:S02]  /*0d50*/  @!P4 SEL R17, R6, R9, !P2 ;  /* 0x000000090611c207 */ /* 0x000fe40005000000 */
[----:B------:R-:W-:Y:S01]  /*0d60*/  IADD3 R5, P0, PT, R2, UR6, RZ ;  /* 0x0000000602057c10 */ /* 0x000fe2000ff1e0ff */
[----:B------:R-:W-:Y:S01]  /*0d70*/  VIADD R2, R11, 0x300 ;  /* 0x000003000b027836 */ /* 0x000fe20000000000 */
[-C--:B-----5:R-:W-:Y:S01]  /*0d80*/  FSETP.NEU.AND P2, PT, R19, R10.reuse, PT ;  /* 0x0000000a1300720b */ /* 0x0a0fe20003f4d000 */
[----:B------:R-:W-:Y:S01]  /*0d90*/  VIADD R11, R11, 0x400 ;  /* 0x000004000b0b7836 */ /* 0x000fe20000000000 */
[----:B------:R-:W-:Y:S01]  /*0da0*/  FSETP.NEU.AND P4, PT, R19, R10, P3 ;  /* 0x0000000a1300720b */ /* 0x000fe20001f8d000 */
[----:B------:R-:W-:Y:S01]  /*0db0*/  IMAD.X R6, RZ, RZ, UR7, P0 ;  /* 0x00000007ff067e24 */ /* 0x000fe200080e06ff */
[----:B------:R-:W-:-:S02]  /*0dc0*/  @!P3 SEL R4, RZ, 0x1, !P2 ;  /* 0x00000001ff04b807 */ /* 0x000fc40005000000 */
[CC--:B------:R-:W-:Y:S02]  /*0dd0*/  ISETP.LT.U32.AND P0, PT, R5.reuse, R8.reuse, PT ;  /* 0x000000080500720c */ /* 0x0c0fe40003f01070 */
[----:B------:R-:W-:Y:S02]  /*0de0*/  SEL R4, R4, 0x1, !P4 ;  /* 0x0000000104047807 */ /* 0x000fe40006000000 */
[----:B------:R-:W-:Y:S02]  /*0df0*/  ISETP.LT.AND.EX P0, PT, R6, R17, PT, P0 ;  /* 0x000000110600720c */ /* 0x000fe40003f01300 */
[----:B------:R-:W-:Y:S02]  /*0e00*/  LOP3.LUT P2, RZ, R4, 0xff, RZ, 0xc0, !PT ;  /* 0x000000ff04ff7812 */ /* 0x000fe4000784c0ff */
[----:B------:R-:W-:Y:S02]  /*0e10*/  IADD3 R2, P5, PT, R2, UR6, RZ ;  /* 0x0000000602027c10 */ /* 0x000fe4000ffbe0ff */
[----:B------:R-:W-:-:S02]  /*0e20*/  SEL R9, R5, R8, P0 ;  /* 0x0000000805097207 */ /* 0x000fc40000000000 */
[CC--:B------:R-:W-:Y:S02]  /*0e30*/  SEL R15, R6.reuse, R17.reuse, P0 ;  /* 0x00000011060f7207 */ /* 0x0c0fe40000000000 */
[----:B------:R-:W-:Y:S01]  /*0e40*/  @!P4 SEL R9, R5, R8, !P3 ;  /* 0x000000080509c207 */ /* 0x000fe20005800000 */
[----:B------:R-:W-:Y:S01]  /*0e50*/  IMAD.X R8, RZ, RZ, UR7, P5 ;  /* 0x00000007ff087e24 */ /* 0x000fe2000a8e06ff */
[----:B------:R-:W-:Y:S02]  /*0e60*/  @!P4 SEL R15, R6, R17, !P3 ;  /* 0x00000011060fc207 */ /* 0x000fe40005800000 */
[CC--:B------:R-:W-:Y:S02]  /*0e70*/  FSETP.NEU.AND P4, PT, R3.reuse, R10.reuse, P2 ;  /* 0x0000000a0300720b */ /* 0x0c0fe4000178d000 */
[----:B------:R-:W-:Y:S02]  /*0e80*/  ISETP.LT.U32.AND P0, PT, R2, R9, PT ;  /* 0x000000090200720c */ /* 0x000fe40003f01070 */
[----:B------:R-:W-:-:S02]  /*0e90*/  FSETP.NEU.AND P3, PT, R3, R10, PT ;  /* 0x0000000a0300720b */ /* 0x000fc40003f6d000 */
[----:B------:R-:W-:Y:S02]  /*0ea0*/  ISETP.LT.AND.EX P0, PT, R8, R15, PT, P0 ;  /* 0x0000000f0800720c */ /* 0x000fe40003f01300 */
[----:B------:R-:W-:Y:S02]  /*0eb0*/  @!P2 SEL R4, RZ, 0x1, !P3 ;  /* 0x00000001ff04a807 */ /* 0x000fe40005800000 */
[----:B------:R-:W-:Y:S02]  /*0ec0*/  SEL R5, R2, R9, P0 ;  /* 0x0000000902057207 */ /* 0x000fe40000000000 */
[----:B------:R-:W-:Y:S02]  /*0ed0*/  SEL R6, R8, R15, P0 ;  /* 0x0000000f08067207 */ /* 0x000fe40000000000 */
[----:B------:R-:W-:Y:S02]  /*0ee0*/  SEL R4, R4, 0x1, !P4 ;  /* 0x0000000104047807 */ /* 0x000fe40006000000 */
[----:B------:R-:W-:-:S02]  /*0ef0*/  @!P4 SEL R5, R2, R9, !P2 ;  /* 0x000000090205c207 */ /* 0x000fc40005000000 */
[----:B------:R-:W-:-:S07]  /*0f00*/  @!P4 SEL R6, R8, R15, !P2 ;  /* 0x0000000f0806c207 */ /* 0x000fce0005000000 */
.L_x_144:
[----:B------:R-:W-:Y:S05]  /*0f10*/  BSYNC.RECONVERGENT B2 ;  /* 0x0000000000027941 */ /* 0x000fea0003800200 */
.L_x_143:
[----:B------:R-:W-:Y:S05]  /*0f20*/  @!P1 BRA `(.L_x_139) ;  /* 0x0000000000e89947 */ /* 0x000fea0003800000 */
[----:B------:R-:W-:Y:S01]  /*0f30*/  ISETP.NE.AND P0, PT, R13, 0x1, PT ;  /* 0x000000010d00780c */ /* 0x000fe20003f05270 */
[----:B------:R-:W-:Y:S01]  /*0f40*/  BSSY.RECONVERGENT B2, `(.L_x_145) ;  /* 0x0000024000027945 */ /* 0x000fe20003800200 */
[----:B------:R-:W-:-:S11]  /*0f50*/  LOP3.LUT P1, RZ, R12, 0x100, RZ, 0xc0, !PT ;  /* 0x000001000cff7812 */ /* 0x000fd6000782c0ff */
[----:B------:R-:W-:Y:S05]  /*0f60*/  @!P0 BRA `(.L_x_146) ;  /* 0x0000000000848947 */ /* 0x000fea0003800000 */
[----:B------:R-:W0:Y:S01]  /*0f70*/  LDC.64 R2, c[0x0][0x380] ;  /* 0x0000e000ff027b82 */ /* 0x000e220000000a00 */
[----:B------:R-:W2:Y:S01]  /*0f80*/  LDCU.64 UR6, c[0x0][0x390] ;  /* 0x00007200ff0677ac */ /* 0x000ea20008000a00 */
[----:B0-----:R-:W-:-:S05]  /*0f90*/  IMAD.WIDE.U32 R2, R11, 0x4, R2 ;  /* 0x000000040b027825 */ /* 0x001fca00078e0002 */
[----:B------:R-:W3:Y:S04]  /*0fa0*/  LDG.E R9, desc[UR8][R2.64] ;  /* 0x0000000802097981 */ /* 0x000ee8000c1e1900 */
[----:B------:R0:W4:Y:S01]  /*0fb0*/  LDG.E R15, desc[UR8][R2.64+0x400] ;  /* 0x00040008020f7981 */ /* 0x000122000c1e1900 */
[----:B------:R-:W-:Y:S01]  /*0fc0*/  LOP3.LUT P2, RZ, R4, 0xff, RZ, 0xc0, !PT ;  /* 0x000000ff04ff7812 */ /* 0x000fe2000784c0ff */
[C---:B------:R-:W-:Y:S01]  /*0fd0*/  VIADD R12, R11.reuse, 0x100 ;  /* 0x000001000b0c7836 */ /* 0x040fe20000000000 */
[C---:B--2---:R-:W-:Y:S01]  /*0fe0*/  IADD3 R8, P4, PT, R11.reuse, UR6, RZ ;  /* 0x000000060b087c10 */ /* 0x044fe2000ff9e0ff */
[----:B------:R-:W-:-:S03]  /*0ff0*/  VIADD R11, R11, 0x200 ;  /* 0x000002000b0b7836 */ /* 0x000fc60000000000 */
[----:B------:R-:W-:Y:S02]  /*1000*/  ISETP.LT.U32.AND P0, PT, R8, R5, PT ;  /* 0x000000050800720c */ /* 0x000fe40003f01070 */
[CC--:B---3--:R-:W-:Y:S02]  /*1010*/  FSETP.NEU.AND P5, PT, R9.reuse, R10.reuse, PT ;  /* 0x0000000a0900720b */ /* 0x0c8fe40003fad000 */
[----:B------:R-:W-:Y:S01]  /*1020*/  FSETP.NEU.AND P3, PT, R9, R10, P2 ;  /* 0x0000000a0900720b */ /* 0x000fe2000176d000 */
[----:B------:R-:W-:Y:S02]  /*1030*/  IMAD.X R9, RZ, RZ, UR7, P4 ;  /* 0x00000007ff097e24 */ /* 0x000fe4000a0e06ff */
[----:B------:R-:W-:Y:S02]  /*1040*/  @!P2 SEL R4, RZ, 0x1, !P5 ;  /* 0x00000001ff04a807 */ /* 0x000fe40006800000 */
[----:B------:R-:W-:Y:S02]  /*1050*/  IADD3 R13, P5, PT, R12, UR6, RZ ;  /* 0x000000060c0d7c10 */ /* 0x000fe4000ffbe0ff */
[----:B------:R-:W-:-:S02]  /*1060*/  SEL R4, R4, 0x1, !P3 ;  /* 0x0000000104047807 */ /* 0x000fc40005800000 */
[CC--:B------:R-:W-:Y:S02]  /*1070*/  ISETP.LT.AND.EX P0, PT, R9.reuse, R6.reuse, PT, P0 ;  /* 0x000000060900720c */ /* 0x0c0fe40003f01300 */
[----:B------:R-:W-:Y:S02]  /*1080*/  LOP3.LUT P4, RZ, R4, 0xff, RZ, 0xc0, !PT ;  /* 0x000000ff04ff7812 */ /* 0x000fe4000788c0ff */
[CC--:B0-----:R-:W-:Y:S02]  /*1090*/  SEL R2, R8.reuse, R5.reuse, P0 ;  /* 0x0000000508027207 */ /* 0x0c1fe40000000000 */
[CC--:B------:R-:W-:Y:S02]  /*10a0*/  SEL R3, R9.reuse, R6.reuse, P0 ;  /* 0x0000000609037207 */ /* 0x0c0fe40000000000 */
[----:B------:R-:W-:Y:S01]  /*10b0*/  @!P3 SEL R2, R8, R5, !P2 ;  /* 0x000000050802b207 */ /* 0x000fe20005000000 */
[----:B------:R-:W-:Y:S01]  /*10c0*/  IMAD.X R8, RZ, RZ, UR7, P5 ;  /* 0x00000007ff087e24 */ /* 0x000fe2000a8e06ff */
[----:B------:R-:W-:-:S02]  /*10d0*/  @!P3 SEL R3, R9, R6, !P2 ;  /* 0x000000060903b207 */ /* 0x000fc40005000000 */
[----:B----4-:R-:W-:Y:S02]  /*10e0*/  FSETP.NEU.AND P3, PT, R15, R10, P4 ;  /* 0x0000000a0f00720b */ /* 0x010fe4000276d000 */
[----:B------:R-:W-:Y:S02]  /*10f0*/  ISETP.LT.U32.AND P0, PT, R13, R2, PT ;  /* 0x000000020d00720c */ /* 0x000fe40003f01070 */
[----:B------:R-:W-:Y:S02]  /*1100*/  FSETP.NEU.AND P2, PT, R15, R10, PT ;  /* 0x0000000a0f00720b */ /* 0x000fe40003f4d000 */
[----:B------:R-:W-:Y:S02]  /*1110*/  ISETP.LT.AND.EX P0, PT, R8, R3, PT, P0 ;  /* 0x000000030800720c */ /* 0x000fe40003f01300 */
[----:B------:R-:W-:Y:S02]  /*1120*/  @!P4 SEL R4, RZ, 0x1, !P2 ;  /* 0x00000001ff04c807 */ /* 0x000fe40005000000 */
[----:B------:R-:W-:-:S02]  /*1130*/  SEL R5, R13, R2, P0 ;  /* 0x000000020d057207 */ /* 0x000fc40000000000 */
[-C--:B------:R-:W-:Y:S02]  /*1140*/  SEL R6, R8, R3.reuse, P0 ;  /* 0x0000000308067207 */ /* 0x080fe40000000000 */
[----:B------:R-:W-:Y:S02]  /*1150*/  SEL R4, R4, 0x1, !P3 ;  /* 0x0000000104047807 */ /* 0x000fe40005800000 */
[----:B------:R-:W-:Y:S02]  /*1160*/  @!P3 SEL R5, R13, R2, !P4 ;  /* 0x000000020d05b207 */ /* 0x000fe40006000000 */
[----:B------:R-:W-:-:S07]  /*1170*/  @!P3 SEL R6, R8, R3, !P4 ;  /* 0x000000030806b207 */ /* 0x000fce0006000000 */
.L_x_146:
[----:B------:R-:W-:Y:S05]  /*1180*/  BSYNC.RECONVERGENT B2 ;  /* 0x0000000000027941 */ /* 0x000fea0003800200 */
.L_x_145:
[----:B------:R-:W-:Y:S05]  /*1190*/  @P1 BRA `(.L_x_139) ;  /* 0x00000000004c1947 */ /* 0x000fea0003800000 */
[----:B------:R-:W0:Y:S01]  /*11a0*/  LDC.64 R2, c[0x0][0x380] ;  /* 0x0000e000ff027b82 */ /* 0x000e220000000a00 */
[----:B------:R-:W2:Y:S01]  /*11b0*/  LDCU.64 UR6, c[0x0][0x390] ;  /* 0x00007200ff0677ac */ /* 0x000ea20008000a00 */
[----:B0-----:R-:W-:-:S06]  /*11c0*/  IMAD.WIDE.U32 R2, R11, 0x4, R2 ;  /* 0x000000040b027825 */ /* 0x001fcc00078e0002 */
[----:B------:R-:W3:Y:S01]  /*11d0*/  LDG.E R3, desc[UR8][R2.64] ;  /* 0x0000000802037981 */ /* 0x000ee2000c1e1900 */
[----:B------:R-:W-:Y:S02]  /*11e0*/  LOP3.LUT P3, RZ, R4, 0xff, RZ, 0xc0, !PT ;  /* 0x000000ff04ff7812 */ /* 0x000fe4000786c0ff */
[----:B--2---:R-:W-:-:S05]  /*11f0*/  IADD3 R12, P0, PT, R11, UR6, RZ ;  /* 0x000000060b0c7c10 */ /* 0x004fca000ff1e0ff */
[----:B------:R-:W-:Y:S01]  /*1200*/  IMAD.X R11, RZ, RZ, UR7, P0 ;  /* 0x00000007ff0b7e24 */ /* 0x000fe200080e06ff */
[----:B------:R-:W-:-:S04]  /*1210*/  ISETP.LT.U32.AND P0, PT, R12, R5, PT ;  /* 0x000000050c00720c */ /* 0x000fc80003f01070 */
[----:B------:R-:W-:-:S04]  /*1220*/  ISETP.LT.AND.EX P0, PT, R11, R6, PT, P0 ;  /* 0x000000060b00720c */ /* 0x000fc80003f01300 */
[----:B------:R-:W-:Y:S02]  /*1230*/  SEL R8, R12, R5, P0 ;  /* 0x000000050c087207 */ /* 0x000fe40000000000 */
[----:B------:R-:W-:Y:S02]  /*1240*/  SEL R9, R11, R6, P0 ;  /* 0x000000060b097207 */ /* 0x000fe40000000000 */
[CC--:B---3--:R-:W-:Y:S02]  /*1250*/  FSETP.NEU.AND P2, PT, R3.reuse, R10.reuse, P3 ;  /* 0x0000000a0300720b */ /* 0x0c8fe40001f4d000 */
[----:B------:R-:W-:-:S04]  /*1260*/  FSETP.NEU.AND P1, PT, R3, R10, PT ;  /* 0x0000000a0300720b */ /* 0x000fc80003f2d000 */
[----:B------:R-:W-:-:S04]  /*1270*/  @!P3 SEL R4, RZ, 0x1, !P1 ;  /* 0x00000001ff04b807 */ /* 0x000fc80004800000 */
[----:B------:R-:W-:-:S03]  /*1280*/  SEL R4, R4, 0x1, !P2 ;  /* 0x0000000104047807 */ /* 0x000fc60005000000 */
[----:B------:R-:W-:Y:S02]  /*1290*/  @!P2 SEL R8, R12, R5, !P3 ;  /* 0x000000050c08a207 */ /* 0x000fe40005800000 */
[----:B------:R-:W-:-:S03]  /*12a0*/  @!P2 SEL R9, R11, R6, !P3 ;  /* 0x000000060b09a207 */ /* 0x000fc60005800000 */
[----:B------:R-:W-:Y:S02]  /*12b0*/  IMAD.MOV.U32 R5, RZ, RZ, R8 ;  /* 0x000000ffff057224 */ /* 0x000fe400078e0008 */
[----:B------:R-:W-:-:S07]  /*12c0*/  IMAD.MOV.U32 R6, RZ, RZ, R9 ;  /* 0x000000ffff067224 */ /* 0x000fce00078e0009 */
.L_x_139:
[----:B------:R-:W-:Y:S05]  /*12d0*/  BSYNC.RECONVERGENT B1 ;  /* 0x0000000000017941 */ /* 0x000fea0003800200 */
.L_x_138:
[----:B------:R-:W-:-:S04]  /*12e0*/  UISETP.GE.U32.AND UP0, UPT, UR4, 0x100, UPT ;  /* 0x000001000400788c */ /* 0x000fc8000bf06070 */
[----:B------:R-:W-:-:S09]  /*12f0*/  UISETP.GE.U32.AND.EX UP0, UPT, UR5, URZ, UPT, UP0 ;  /* 0x000000ff0500728c */ /* 0x000fd2000bf06100 */
[----:B------:R-:W-:Y:S05]  /*1300*/  BRA.U !UP0, `(.L_x_147) ;  /* 0x0000000d08487547 */ /* 0x000fea000b800000 */
[----:B------:R-:W0:Y:S01]  /*1310*/  S2R R10, SR_LANEID ;  /* 0x00000000000a7919 */ /* 0x000e220000000000 */
[----:B------:R-:W-:Y:S01]  /*1320*/  LOP3.LUT R2, R4, 0xff, RZ, 0xc0, !PT ;  /* 0x000000ff04027812 */ /* 0x000fe200078ec0ff */
[----:B------:R-:W-:Y:S01]  /*1330*/  BSSY.RECONVERGENT B1, `(.L_x_148) ;  /* 0x0000016000017945 */ /* 0x000fe20003800200 */
[----:B------:R2:W3:Y:S04]  /*1340*/  SHFL.DOWN PT, R8, R5, 0x1, 0x1f ;  /* 0x08201f0005087f89 */ /* 0x0004e800000e0000 */
[----:B------:R2:W4:Y:S04]  /*1350*/  SHFL.DOWN PT, R9, R6, 0x1, 0x1f ;  /* 0x08201f0006097f89 */ /* 0x00052800000e0000 */
[----:B------:R2:W1:Y:S01]  /*1360*/  SHFL.DOWN PT, R3, R2, 0x1, 0x1f ;  /* 0x08201f0002037f89 */ /* 0x00046200000e0000 */
        /* <DEDUP_REMOVED lines=8> */
[-C--:B------:R-:W-:Y:S02]  /*13f0*/  @!P0 ISETP.LT.U32.AND P1, PT, R8, R5.reuse, PT ;  /* 0x000000050800820c */ /* 0x080fe40003f21070 */
[----:B------:R-:W-:Y:S02]  /*1400*/  @P0 ISETP.NE.AND P4, PT, R2, RZ, PT ;  /* 0x000000ff0200020c */ /* 0x000fe40003f85270 */
[----:B------:R-:W-:Y:S02]  /*1410*/  @!P0 PRMT R4, R11, 0x7610, R4 ;  /* 0x000076100b048816 */ /* 0x000fe40000000004 */
[----:B------:R-:W-:Y:S02]  /*1420*/  @!P0 ISETP.LT.AND.EX P1, PT, R9, R6, PT, P1 ;  /* 0x000000060900820c */ /* 0x000fe40003f21310 */
[----:B------:R-:W-:Y:S02]  /*1430*/  @P0 SEL R2, R3, R4, !P4 ;  /* 0x0000000403020207 */ /* 0x000fe40006000000 */
[----:B------:R-:W-:-:S02]  /*1440*/  @!P0 SEL R5, R8, R5, P1 ;  /* 0x0000000508058207 */ /* 0x000fc40000800000 */
[C---:B------:R-:W-:Y:S02]  /*1450*/  @!P0 SEL R6, R9.reuse, R6, P1 ;  /* 0x0000000609068207 */ /* 0x040fe40000800000 */
[----:B------:R-:W-:Y:S02]  /*1460*/  @P0 PRMT R4, R2, 0x7610, R4 ;  /* 0x0000761002040816 */ /* 0x000fe40000000004 */
[----:B------:R-:W-:Y:S02]  /*1470*/  @P0 SEL R5, R8, R5, !P4 ;  /* 0x0000000508050207 */ /* 0x000fe40006000000 */
[----:B------:R-:W-:-:S07]  /*1480*/  @P0 SEL R6, R9, R6, !P4 ;  /* 0x0000000609060207 */ /* 0x000fce0006000000 */
.L_x_149:
[----:B------:R-:W-:Y:S05]  /*1490*/  BSYNC.RECONVERGENT B1 ;  /* 0x0000000000017941 */ /* 0x000fea0003800200 */
.L_x_148:
        /* <DEDUP_REMOVED lines=13> */
[-C--:B-1----:R-:W-:Y:S02]  /*1570*/  @!P0 ISETP.LT.U32.AND P3, PT, R8, R5.reuse, PT ;  /* 0x000000050800820c */ /* 0x082fe40003f61070 */
[----:B------:R-:W-:Y:S02]  /*1580*/  @P0 ISETP.NE.AND P6, PT, R2, RZ, PT ;  /* 0x000000ff0200020c */ /* 0x000fe40003fc5270 */
[----:B------:R-:W-:Y:S02]  /*1590*/  @!P0 PRMT R4, R10, 0x7610, R4 ;  /* 0x000076100a048816 */ /* 0x000fe40000000004 */
[----:B--2---:R-:W-:Y:S02]  /*15a0*/  @!P0 ISETP.LT.AND.EX P3, PT, R9, R6, PT, P3 ;  /* 0x000000060900820c */ /* 0x004fe40003f61330 */
[----:B------:R-:W-:Y:S02]  /*15b0*/  @P0 SEL R2, R3, R4, !P6 ;  /* 0x0000000403020207 */ /* 0x000fe40007000000 */
[----:B0-----:R-:W-:-:S02]  /*15c0*/  @!P0 SEL R5, R8, R5, P3 ;  /* 0x0000000508058207 */ /* 0x001fc40001800000 */
[C---:B------:R-:W-:Y:S02]  /*15d0*/  @!P0 SEL R6, R9.reuse, R6, P3 ;  /* 0x0000000609068207 */ /* 0x040fe40001800000 */
[----:B------:R-:W-:Y:S02]  /*15e0*/  @P0 PRMT R4, R2, 0x7610, R4 ;  /* 0x0000761002040816 */ /* 0x000fe40000000004 */
[----:B------:R-:W-:Y:S02]  /*15f0*/  @P0 SEL R5, R8, R5, !P6 ;  /* 0x0000000508050207 */ /* 0x000fe40007000000 */
[----:B------:R-:W-:-:S07]  /*1600*/  @P0 SEL R6, R9, R6, !P6 ;  /* 0x0000000609060207 */ /* 0x000fce0007000000 */
.L_x_151:
[----:B------:R-:W-:Y:S05]  /*1610*/  BSYNC.RECONVERGENT B1 ;  /* 0x0000000000017941 */ /* 0x000fea0003800200 */
.L_x_150:
        /* <DEDUP_REMOVED lines=10> */
[-C--:B---3--:R-:W-:Y:S02]  /*16c0*/  @!P0 ISETP.LT.U32.AND P2, PT, R8, R5.reuse, PT ;  /* 0x000000050800820c */ /* 0x088fe40003f41070 */
[----:B------:R-:W-:Y:S02]  /*16d0*/  @P0 ISETP.NE.AND P3, PT, R2, RZ, PT ;  /* 0x000000ff0200020c */ /* 0x000fe40003f65270 */
[----:B------:R-:W-:Y:S02]  /*16e0*/  @!P0 PRMT R4, R10, 0x7610, R4 ;  /* 0x000076100a048816 */ /* 0x000fe40000000004 */
[----:B--2---:R-:W-:Y:S02]  /*16f0*/  @!P0 ISETP.LT.AND.EX P2, PT, R9, R6, PT, P2 ;  /* 0x000000060900820c */ /* 0x004fe40003f41320 */
[----:B------:R-:W-:Y:S02]  /*1700*/  @P0 SEL R2, R3, R4, !P3 ;  /* 0x0000000403020207 */ /* 0x000fe40005800000 */
[----:B01----:R-:W-:-:S02]  /*1710*/  @!P0 SEL R5, R8, R5, P2 ;  /* 0x0000000508058207 */ /* 0x003fc40001000000 */
[C---:B------:R-:W-:Y:S02]  /*1720*/  @!P0 SEL R6, R9.reuse, R6, P2 ;  /* 0x0000000609068207 */ /* 0x040fe40001000000 */
[----:B------:R-:W-:Y:S02]  /*1730*/  @P0 PRMT R4, R2, 0x7610, R4 ;  /* 0x0000761002040816 */ /* 0x000fe40000000004 */
[----:B------:R-:W-:Y:S02]  /*1740*/  @P0 SEL R5, R8, R5, !P3 ;  /* 0x0000000508050207 */ /* 0x000fe40005800000 */
[----:B------:R-:W-:-:S07]  /*1750*/  @P0 SEL R6, R9, R6, !P3 ;  /* 0x0000000609060207 */ /* 0x000fce0005800000 */
.L_x_153:
[----:B------:R-:W-:Y:S05]  /*1760*/  BSYNC.RECONVERGENT B1 ;  /* 0x0000000000017941 */ /* 0x000fea0003800200 */
.L_x_152:
        /* <DEDUP_REMOVED lines=10> */
[-C--:B----4-:R-:W-:Y:S02]  /*1810*/  @!P0 ISETP.LT.U32.AND P2, PT, R8, R5.reuse, PT ;  /* 0x000000050800820c */ /* 0x090fe40003f41070 */
[----:B------:R-:W-:Y:S02]  /*1820*/  @P0 ISETP.NE.AND P3, PT, R2, RZ, PT ;  /* 0x000000ff0200020c */ /* 0x000fe40003f65270 */
[----:B------:R-:W-:Y:S02]  /*1830*/  @!P0 PRMT R4, R10, 0x7610, R4 ;  /* 0x000076100a048816 */ /* 0x000fe40000000004 */
[----:B--2---:R-:W-:Y:S02]  /*1840*/  @!P0 ISETP.LT.AND.EX P2, PT, R9, R6, PT, P2 ;  /* 0x000000060900820c */ /* 0x004fe40003f41320 */
[----:B------:R-:W-:Y:S02]  /*1850*/  @P0 SEL R2, R3, R4, !P3 ;  /* 0x0000000403020207 */ /* 0x000fe40005800000 */
[----:B-1-3--:R-:W-:-:S02]  /*1860*/  @!P0 SEL R5, R8, R5, P2 ;  /* 0x0000000508058207 */ /* 0x00afc40001000000 */
[C---:B------:R-:W-:Y:S02]  /*1870*/  @!P0 SEL R6, R9.reuse, R6, P2 ;  /* 0x0000000609068207 */ /* 0x040fe40001000000 */
[----:B------:R-:W-:Y:S02]  /*1880*/  @P0 PRMT R4, R2, 0x7610, R4 ;  /* 0x0000761002040816 */ /* 0x000fe40000000004 */
[----:B------:R-:W-:Y:S02]  /*1890*/  @P0 SEL R5, R8, R5, !P3 ;  /* 0x0000000508050207 */ /* 0x000fe40005800000 */
[----:B------:R-:W-:-:S07]  /*18a0*/  @P0 SEL R6, R9, R6, !P3 ;  /* 0x0000000609060207 */ /* 0x000fce0005800000 */
.L_x_155:
[----:B------:R-:W-:Y:S05]  /*18b0*/  BSYNC.RECONVERGENT B1 ;  /* 0x0000000000017941 */ /* 0x000fea0003800200 */
.L_x_154:
        /* <DEDUP_REMOVED lines=20> */
.L_x_157:
[----:B------:R-:W-:Y:S05]  /*1a00*/  BSYNC.RECONVERGENT B1 ;  /* 0x0000000000017941 */ /* 0x000fea0003800200 */
.L_x_156:
[----:B------:R-:W-:Y:S04]  /*1a10*/  BSSY.RECONVERGENT B1, `(.L_x_158) ;  /* 0x000000c000017945 */ /* 0x000fe80003800200 */
[----:B------:R-:W-:Y:S05]  /*1a20*/  @P1 BRA `(.L_x_159) ;  /* 0x0000000000281947 */ /* 0x000fea0003800000 */
[----:B----4-:R-:W4:Y:S01]  /*1a30*/  S2R R8, SR_CgaCtaId ;  /* 0x0000000000087919 */ /* 0x010f220000008800 */
[----:B0-----:R-:W-:Y:S02]  /*1a40*/  MOV R3, 0x400 ;  /* 0x0000040000037802 */ /* 0x001fe40000000f00 */
[----:B------:R-:W-:-:S04]  /*1a50*/  SHF.R.U32.HI R2, RZ, 0x1, R7 ;  /* 0x00000001ff027819 */ /* 0x000fc80000011607 */
[----:B------:R-:W-:Y:S02]  /*1a60*/  LOP3.LUT R2, R2, 0x1f0, RZ, 0xc0, !PT ;  /* 0x000001f002027812 */ /* 0x000fe400078ec0ff */
[----:B----4-:R-:W-:-:S05]  /*1a70*/  LEA R3, R8, R3, 0x18 ;  /* 0x0000000308037211 */ /* 0x010fca00078ec0ff */
[----:B--2---:R-:W-:Y:S02]  /*1a80*/  IMAD.IADD R9, R2, 0x1, R3 ;  /* 0x0000000102097824 */ /* 0x004fe400078e0203 */
[----:B------:R-:W-:Y:S02]  /*1a90*/  IMAD.MOV.U32 R2, RZ, RZ, R5 ;  /* 0x000000ffff027224 */ /* 0x000fe400078e0005 */
[----:B------:R-:W-:Y:S01]  /*1aa0*/  IMAD.MOV.U32 R3, RZ, RZ, R6 ;  /* 0x000000ffff037224 */ /* 0x000fe200078e0006 */
[----:B------:R0:W-:Y:S04]  /*1ab0*/  STS.U8 [R9+0x8], R4 ;  /* 0x0000080409007388 */ /* 0x0001e80000000000 */
[----:B------:R0:W-:Y:S02]  /*1ac0*/  STS.64 [R9+0x10], R2 ;  /* 0x0000100209007388 */ /* 0x0001e40000000a00 */
.L_x_159:
[----:B------:R-:W-:Y:S05]  /*1ad0*/  BSYNC.RECONVERGENT B1 ;  /* 0x0000000000017941 */ /* 0x000fea0003800200 */
.L_x_158:
        /* <DEDUP_REMOVED lines=8> */
[----:B0-2-4-:R-:W0:Y:S04]  /*1b60*/  LDS.64 R8, [UR6+0x20] ;  /* 0x00002006ff087984 */ /* 0x015e280008000a00 */
[----:B------:R-:W2:Y:S04]  /*1b70*/  LDS.U8 R16, [UR6+0x28] ;  /* 0x00002806ff107984 */ /* 0x000ea80008000000 */
[----:B------:R-:W4:Y:S04]  /*1b80*/  LDS.64 R12, [UR6+0x30] ;  /* 0x00003006ff0c7984 */ /* 0x000f280008000a00 */
[----:B------:R-:W4:Y:S04]  /*1b90*/  LDS.U8 R17, [UR6+0x38] ;  /* 0x00003806ff117984 */ /* 0x000f280008000000 */
[----:B------:R-:W4:Y:S04]  /*1ba0*/  LDS.64 R10, [UR6+0x40] ;  /* 0x00004006ff0a7984 */ /* 0x000f280008000a00 */
[----:B------:R-:W4:Y:S04]  /*1bb0*/  LDS.U8 R14, [UR6+0x48] ;  /* 0x00004806ff0e7984 */ /* 0x000f280008000000 */
[----:B------:R-:W4:Y:S04]  /*1bc0*/  LDS.64 R2, [UR6+0x50] ;  /* 0x00005006ff027984 */ /* 0x000f280008000a00 */
[----:B------:R-:W4:Y:S01]  /*1bd0*/  LDS.U8 R18, [UR6+0x58] ;  /* 0x00005806ff127984 */ /* 0x000f220008000000 */
[----:B-----5:R-:W-:-:S02]  /*1be0*/  ISETP.NE.AND P2, PT, R7, RZ, PT ;  /* 0x000000ff0700720c */ /* 0x020fc40003f45270 */
[----:B0-----:R-:W-:Y:S02]  /*1bf0*/  ISETP.LT.U32.AND P0, PT, R8, R5, PT ;  /* 0x000000050800720c */ /* 0x001fe40003f01070 */
[----:B------:R-:W-:Y:S02]  /*1c00*/  @P4 SEL R7, R4, 0x1, !P2 ;  /* 0x0000000104074807 */ /* 0x000fe40005000000 */
[----:B------:R-:W-:Y:S02]  /*1c10*/  ISETP.LT.AND.EX P0, PT, R9, R6, PT, P0 ;  /* 0x000000060900720c */ /* 0x000fe40003f01300 */
[----:B------:R-:W-:Y:S02]  /*1c20*/  LOP3.LUT P3, RZ, R7, 0xff, RZ, 0xc0, !PT ;  /* 0x000000ff07ff7812 */ /* 0x000fe4000786c0ff */
[----:B--2---:R-:W-:-:S03]  /*1c30*/  ISETP.NE.AND P5, PT, R16, RZ, PT ;  /* 0x000000ff1000720c */ /* 0x004fc60003fa5270 */
[C---:B-1-3--:R-:W-:Y:S02]  /*1c40*/  @P2 SEL R5, R8.reuse, R5, P0 ;  /* 0x0000000508052207 */ /* 0x04afe40000000000 */
[C---:B------:R-:W-:Y:S02]  /*1c50*/  @P2 SEL R6, R9.reuse, R6, P0 ;  /* 0x0000000609062207 */ /* 0x040fe40000000000 */
[----:B------:R-:W-:Y:S02]  /*1c60*/  SEL R5, R8, R5, !P4 ;  /* 0x0000000508057207 */ /* 0x000fe40006000000 */
[----:B------:R-:W-:Y:S02]  /*1c70*/  SEL R15, R9, R6, !P4 ;  /* 0x00000006090f7207 */ /* 0x000fe40006000000 */
[----:B----4-:R-:W-:Y:S01]  /*1c80*/  ISETP.LT.U32.AND P0, PT, R12, R5, PT ;  /* 0x000000050c00720c */ /* 0x010fe20003f01070 */
[----:B------:R-:W0:Y:S01]  /*1c90*/  LDS.64 R8, [UR6+0x60] ;  /* 0x00006006ff087984 */ /* 0x000e220008000a00 */
[----:B------:R-:W-:-:S02]  /*1ca0*/  @P3 SEL R16, R7, 0x1, !P5 ;  /* 0x0000000107103807 */ /* 0x000fc40006800000 */
[----:B------:R-:W-:Y:S02]  /*1cb0*/  ISETP.LT.AND.EX P0, PT, R13, R15, PT, P0 ;  /* 0x0000000f0d00720c */ /* 0x000fe40003f01300 */
[----:B------:R-:W-:Y:S02]  /*1cc0*/  LOP3.LUT P2, RZ, R16, 0xff, RZ, 0xc0, !PT ;  /* 0x000000ff10ff7812 */ /* 0x000fe4000784c0ff */
[C---:B------:R-:W-:Y:S02]  /*1cd0*/  @P5 SEL R5, R12.reuse, R5, P0 ;  /* 0x000000050c055207 */ /* 0x040fe40000000000 */
        /* <DEDUP_REMOVED lines=15> */
[----:B------:R-:W3:Y:S01]  /*1dd0*/  LDS.U8 R10, [UR6+0x78] ;  /* 0x00007806ff0a7984 */ /* 0x000ee20008000000 */
[----:B------:R-:W-:Y:S02]  /*1de0*/  ISETP.LT.U32.AND P0, PT, R2, R13, PT ;  /* 0x0000000d0200720c */ /* 0x000fe40003f01070 */
[----:B------:R-:W-:Y:S01]  /*1df0*/  @P5 SEL R14, R17, 0x1, !P3 ;  /* 0x00000001110e5807 */ /* 0x000fe20005800000 */
[----:B------:R-:W4:Y:S01]  /*1e00*/  LDS.64 R6, [UR6+0x80] ;  /* 0x00008006ff067984 */ /* 0x000f220008000a00 */
[----:B------:R-:W-:-:S02]  /*1e10*/  ISETP.LT.AND.EX P0, PT, R3, R15, PT, P0 ;  /* 0x0000000f0300720c */ /* 0x000fc40003f01300 */
[----:B------:R-:W-:Y:S02]  /*1e20*/  LOP3.LUT P4, RZ, R14, 0xff, RZ, 0xc0, !PT ;  /* 0x000000ff0eff7812 */ /* 0x000fe4000788c0ff */
[----:B------:R-:W-:Y:S02]  /*1e30*/  @P3 SEL R13, R2, R13, P0 ;  /* 0x0000000d020d3207 */ /* 0x000fe40000000000 */
[----:B------:R-:W-:Y:S02]  /*1e40*/  ISETP.NE.AND P2, PT, R18, RZ, PT ;  /* 0x000000ff1200720c */ /* 0x000fe40003f45270 */
[C---:B------:R-:W-:Y:S02]  /*1e50*/  @P3 SEL R15, R3.reuse, R15, P0 ;  /* 0x0000000f030f3207 */ /* 0x040fe40000000000 */
[----:B------:R-:W-:Y:S02]  /*1e60*/  SEL R11, R2, R13, !P5 ;  /* 0x0000000d020b7207 */ /* 0x000fe40006800000 */
[----:B------:R-:W-:-:S02]  /*1e70*/  SEL R13, R3, R15, !P5 ;  /* 0x0000000f030d7207 */ /* 0x000fc40006800000 */
[----:B0-----:R-:W-:Y:S02]  /*1e80*/  ISETP.LT.U32.AND P0, PT, R8, R11, PT ;  /* 0x0000000b0800720c */ /* 0x001fe40003f01070 */
        /* <DEDUP_REMOVED lines=11> */
[----:B---3--:R-:W-:Y:S02]  /*1f40*/  ISETP.NE.AND P4, PT, R10, RZ, PT ;  /* 0x000000ff0a00720c */ /* 0x008fe40003f85270 */
[----:B------:R-:W-:Y:S02]  /*1f50*/  @P3 SEL R3, R4, R3, P0 ;  /* 0x0000000304033207 */ /* 0x000fe40000000000 */
[----:B------:R-:W-:Y:S02]  /*1f60*/  LOP3.LUT P2, RZ, R12, 0xff, RZ, 0xc0, !PT ;  /* 0x000000ff0cff7812 */ /* 0x000fe4000784c0ff */
[C---:B------:R-:W-:Y:S02]  /*1f70*/  @P3 SEL R9, R5.reuse, R9, P0 ;  /* 0x0000000905093207 */ /* 0x040fe40000000000 */
[----:B------:R-:W-:Y:S02]  /*1f80*/  SEL R3, R4, R3, !P5 ;  /* 0x0000000304037207 */ /* 0x000fe40006800000 */
[----:B------:R-:W-:-:S02]  /*1f90*/  SEL R9, R5, R9, !P5 ;  /* 0x0000000905097207 */ /* 0x000fc40006800000 */
[----:B----4-:R-:W-:-:S04]  /*1fa0*/  ISETP.LT.U32.AND P0, PT, R6, R3, PT ;  /* 0x000000030600720c */ /* 0x010fc80003f01070 */
[C---:B------:R-:W-:Y:S02]  /*1fb0*/  ISETP.LT.AND.EX P0, PT, R7.reuse, R9, PT, P0 ;  /* 0x000000090700720c */ /* 0x040fe40003f01300 */
[----:B------:R-:W-:Y:S02]  /*1fc0*/  @P2 SEL R10, R12, 0x1, !P4 ;  /* 0x000000010c0a2807 */ /* 0x000fe40006000000 */
[C---:B------:R-:W-:Y:S02]  /*1fd0*/  @P4 SEL R3, R6.reuse, R3, P0 ;  /* 0x0000000306034207 */ /* 0x040fe40000000000 */
[----:B------:R-:W-:Y:S02]  /*1fe0*/  @P4 SEL R9, R7, R9, P0 ;  /* 0x0000000907094207 */ /* 0x000fe40000000000 */
[----:B------:R-:W-:Y:S02]  /*1ff0*/  SEL R5, R6, R3, !P2 ;  /* 0x0000000306057207 */ /* 0x000fe40005000000 */
[----:B------:R-:W-:-:S02]  /*2000*/  PRMT R4, R10, 0x7610, R4 ;  /* 0x000076100a047816 */ /* 0x000fc40000000004 */
[----:B------:R-:W-:Y:S01]  /*2010*/  SEL R6, R7, R9, !P2 ;  /* 0x0000000907067207 */ /* 0x000fe20005000000 */
[----:B------:R-:W-:Y:S06]  /*2020*/  BRA `(.L_x_160) ;  /* 0x00000034009c7947 */ /* 0x000fec0003800000 */
.L_x_147:
[----:B------:R-:W0:Y:S01]  /*2030*/  S2R R13, SR_LANEID ;  /* 0x00000000000d7919 */ /* 0x000e220000000000 */
[----:B------:R-:W-:Y:S01]  /*2040*/  LOP3.LUT R2, R7, 0x3e0, RZ, 0xc0, !PT ;  /* 0x000003e007027812 */ /* 0x000fe200078ec0ff */
[----:B------:R-:W-:Y:S04]  /*2050*/  BSSY.RECONVERGENT B1, `(.L_x_161) ;  /* 0x0000022000017945 */ /* 0x000fe80003800200 */
[----:B------:R-:W-:Y:S01]  /*2060*/  VIADD R3, R2, 0x20 ;  /* 0x0000002002037836 */ /* 0x000fe20000000000 */
[----:B------:R-:W-:-:S04]  /*2070*/  LOP3.LUT R2, RZ, R2, RZ, 0x33, !PT ;  /* 0x00000002ff027212 */ /* 0x000fc800078e33ff */
[----:B------:R-:W-:Y:S01]  /*2080*/  ISETP.GT.U32.AND P0, PT, R3, UR4, PT ;  /* 0x0000000403007c0c */ /* 0x000fe2000bf04070 */
[----:B------:R-:W-:-:S05]  /*2090*/  VIADD R2, R2, UR4 ;  /* 0x0000000402027c36 */ /* 0x000fca0008000000 */
[----:B------:R-:W-:-:S05]  /*20a0*/  SEL R2, R2, 0x1f, P0 ;  /* 0x0000001f02027807 */ /* 0x000fca0000000000 */
[----:B------:R2:W3:Y:S01]  /*20b0*/  SHFL.DOWN PT, R8, R5, 0x1, R2 ;  /* 0x0820000005087989 */ /* 0x0004e200000e0002 */
        /* <DEDUP_REMOVED lines=17> */
[-C--:B------:R-:W-:Y:S02]  /*21d0*/  @!P0 ISETP.LT.U32.AND P4, PT, R8, R5.reuse, PT ;  /* 0x000000050800820c */ /* 0x080fe40003f81070 */
[----:B------:R-:W-:Y:S02]  /*21e0*/  @P0 ISETP.NE.AND P6, PT, R10, RZ, PT ;  /* 0x000000ff0a00020c */ /* 0x000fe40003fc5270 */
[----:B------:R-:W-:Y:S02]  /*21f0*/  @!P0 PRMT R4, R12, 0x7610, R4 ;  /* 0x000076100c048816 */ /* 0x000fe40000000004 */
[----:B0-----:R-:W-:Y:S02]  /*2200*/  @!P0 ISETP.LT.AND.EX P4, PT, R11, R6, PT, P4 ;  /* 0x000000060b00820c */ /* 0x001fe40003f81340 */
[----:B------:R-:W-:Y:S02]  /*2210*/  @P0 SEL R3, R3, R4, !P6 ;  /* 0x0000000403030207 */ /* 0x000fe40007000000 */
[----:B--2---:R-:W-:-:S02]  /*2220*/  @!P0 SEL R5, R8, R5, P4 ;  /* 0x0000000508058207 */ /* 0x004fc40002000000 */
[----:B------:R-:W-:Y:S02]  /*2230*/  @!P0 SEL R6, R11, R6, P4 ;  /* 0x000000060b068207 */ /* 0x000fe40002000000 */
[----:B------:R-:W-:Y:S02]  /*2240*/  @P0 PRMT R4, R3, 0x7610, R4 ;  /* 0x0000761003040816 */ /* 0x000fe40000000004 */
[----:B------:R-:W-:Y:S02]  /*2250*/  @P0 SEL R5, R8, R5, !P6 ;  /* 0x0000000508050207 */ /* 0x000fe40007000000 */
[----:B------:R-:W-:-:S07]  /*2260*/  @P0 SEL R6, R11, R6, !P6 ;  /* 0x000000060b060207 */ /* 0x000fce0007000000 */
.L_x_162:
[----:B------:R-:W-:Y:S05]  /*2270*/  BSYNC.RECONVERGENT B1 ;  /* 0x0000000000017941 */ /* 0x000fea0003800200 */
.L_x_161:
        /* <DEDUP_REMOVED lines=14> */
[----:B------:R-:W-:Y:S02]  /*2360*/  @!P0 ISETP.LT.AND.EX P5, PT, R9, R6, PT, P5 ;  /* 0x000000060900820c */ /* 0x000fe40003fa1350 */
[----:B------:R-:W-:Y:S02]  /*2370*/  @P0 SEL R3, R3, R4, !P6 ;  /* 0x0000000403030207 */ /* 0x000fe40007000000 */
[----:B--23--:R-:W-:-:S02]  /*2380*/  @!P0 SEL R5, R8, R5, P5 ;  /* 0x0000000508058207 */ /* 0x00cfc40002800000 */
[----:B------:R-:W-:Y:S02]  /*2390*/  @!P0 SEL R6, R9, R6, P5 ;  /* 0x0000000609068207 */ /* 0x000fe40002800000 */
[----:B------:R-:W-:Y:S02]  /*23a0*/  @P0 PRMT R4, R3, 0x7610, R4 ;  /* 0x0000761003040816 */ /* 0x000fe40000000004 */
[----:B------:R-:W-:Y:S02]  /*23b0*/  @P0 SEL R5, R8, R5, !P6 ;  /* 0x0000000508050207 */ /* 0x000fe40007000000 */
[----:B------:R-:W-:-:S07]  /*23c0*/  @P0 SEL R6, R9, R6, !P6 ;  /* 0x0000000609060207 */ /* 0x000fce0007000000 */
.L_x_164:
[----:B------:R-:W-:Y:S05]  /*23d0*/  BSYNC.RECONVERGENT B1 ;  /* 0x0000000000017941 */ /* 0x000fea0003800200 */
.L_x_163:
[----:B0-----:R-:W-:Y:S01]  /*23e0*/  LOP3.LUT R3, R4, 0xff, RZ, 0xc0, !PT ;  /* 0x000000ff04037812 */ /* 0x001fe200078ec0ff */
[----:B----4-:R0:W4:Y:S01]  /*23f0*/  SHFL.DOWN PT, R8, R5, 0x4, R2 ;  /* 0x0880000005087989 */ /* 0x01012200000e0002 */
[----:B------:R-:W-:Y:S03]  /*2400*/  BSSY.RECONVERGENT B1, `(.L_x_165) ;  /* 0x0000012000017945 */ /* 0x000fe60003800200 */
        /* <DEDUP_REMOVED lines=17> */
.L_x_166:
[----:B------:R-:W-:Y:S05]  /*2520*/  BSYNC.RECONVERGENT B1 ;  /* 0x0000000000017941 */ /* 0x000fea0003800200 */
.L_x_165:
        /* <DEDUP_REMOVED lines=20> */
.L_x_168:
[----:B------:R-:W-:Y:S05]  /*2670*/  BSYNC.RECONVERGENT B1 ;  /* 0x0000000000017941 */ /* 0x000fea0003800200 */
.L_x_167:
        /* <DEDUP_REMOVED lines=8> */
[----:B--23--:R-:W-:-:S04]  /*2700*/  LOP3.LUT P2, R2, R4, 0xff, RZ, 0xc0, !PT ;  /* 0x000000ff04027812 */ /* 0x00cfc8000784c0ff */
[----:B------:R-:W-:-:S13]  /*2710*/  PLOP3.LUT P0, PT, P2, P0, PT, 0x2f, 0xf2 ;  /* 0x0000000000f2781c */ /* 0x000fda0001700577 */
[-C--:B----4-:R-:W-:Y:S02]  /*2720*/  @!P0 ISETP.LT.U32.AND P2, PT, R8, R5.reuse, PT ;  /* 0x000000050800820c */ /* 0x090fe40003f41070 */
        /* <DEDUP_REMOVED lines=9> */
.L_x_170:
[----:B------:R-:W-:Y:S05]  /*27c0*/  BSYNC.RECONVERGENT B1 ;  /* 0x0000000000017941 */ /* 0x000fea0003800200 */
.L_x_169:
[----:B------:R-:W-:Y:S04]  /*27d0*/  BSSY.RECONVERGENT B1, `(.L_x_171) ;  /* 0x000000c000017945 */ /* 0x000fe80003800200 */
[----:B------:R-:W-:Y:S05]  /*27e0*/  @P1 BRA `(.L_x_172) ;  /* 0x0000000000281947 */ /* 0x000fea0003800000 */
[----:B----4-:R-:W4:Y:S01]  /*27f0*/  S2R R8, SR_CgaCtaId ;  /* 0x0000000000087919 */ /* 0x010f220000008800 */
[----:B0-----:R-:W-:Y:S02]  /*2800*/  MOV R3, 0x400 ;  /* 0x0000040000037802 */ /* 0x001fe40000000f00 */
[----:B--23--:R-:W-:-:S04]  /*2810*/  SHF.R.U32.HI R2, RZ, 0x1, R7 ;  /* 0x00000001ff027819 */ /* 0x00cfc80000011607 */
[----:B------:R-:W-:Y:S02]  /*2820*/  LOP3.LUT R2, R2, 0x1f0, RZ, 0xc0, !PT ;  /* 0x000001f002027812 */ /* 0x000fe400078ec0ff */
[----:B----4-:R-:W-:-:S05]  /*2830*/  LEA R3, R8, R3, 0x18 ;  /* 0x0000000308037211 */ /* 0x010fca00078ec0ff */
[----:B------:R-:W-:Y:S02]  /*2840*/  IMAD.IADD R9, R2, 0x1, R3 ;  /* 0x0000000102097824 */ /* 0x000fe400078e0203 */
[----:B------:R-:W-:Y:S02]  /*2850*/  IMAD.MOV.U32 R2, RZ, RZ, R5 ;  /* 0x000000ffff027224 */ /* 0x000fe400078e0005 */
[----:B------:R-:W-:Y:S01]  /*2860*/  IMAD.MOV.U32 R3, RZ, RZ, R6 ;  /* 0x000000ffff037224 */ /* 0x000fe200078e0006 */
[----:B------:R0:W-:Y:S04]  /*2870*/  STS.U8 [R9+0x8], R4 ;  /* 0x0000080409007388 */ /* 0x0001e80000000000 */
[----:B------:R0:W-:Y:S02]  /*2880*/  STS.64 [R9+0x10], R2 ;  /* 0x0000100209007388 */ /* 0x0001e40000000a00 */
.L_x_172:
[----:B------:R-:W-:Y:S05]  /*2890*/  BSYNC.RECONVERGENT B1 ;  /* 0x0000000000017941 */ /* 0x000fea0003800200 */
.L_x_171:
[----:B------:R-:W-:Y:S01]  /*28a0*/  BAR.SYNC.DEFER_BLOCKING 0x0 ;  /* 0x0000000000007b1d */ /* 0x000fe20000010000 */
[----:B------:R-:W-:-:S13]  /*28b0*/  ISETP.NE.AND P1, PT, R7, RZ, PT ;  /* 0x000000ff0700720c */ /* 0x000fda0003f25270 */
[----:B------:R-:W-:Y:S05]  /*28c0*/  @P1 BRA `(.L_x_160) ;  /* 0x0000002c00741947 */ /* 0x000fea0003800000 */
[----:B------:R-:W-:Y:S02]  /*28d0*/  UISETP.GE.U32.AND UP3, UPT, UR4, 0x21, UPT ;  /* 0x000000210400788c */ /* 0x000fe4000bf66070 */
[----:B------:R-:W-:Y:S02]  /*28e0*/  UISETP.GE.U32.AND UP2, UPT, UR4, 0x41, UPT ;  /* 0x000000410400788c */ /* 0x000fe4000bf46070 */
[----:B------:R-:W-:Y:S02]  /*28f0*/  UISETP.GE.U32.AND.EX UP3, UPT, UR5, URZ, UPT, UP3 ;  /* 0x000000ff0500728c */ /* 0x000fe4000bf66130 */
[----:B------:R-:W-:Y:S02]  /*2900*/  UISETP.GE.U32.AND UP1, UPT, UR4, 0x61, UPT ;  /* 0x000000610400788c */ /* 0x000fe4000bf26070 */
[----:B------:R-:W-:Y:S02]  /*2910*/  UISETP.GE.U32.AND UP0, UPT, UR4, 0x81, UPT ;  /* 0x000000810400788c */ /* 0x000fe4000bf06070 */
[----:B------:R-:W-:-:S02]  /*2920*/  UISETP.GE.U32.AND UP6, UPT, UR4, 0xa1, UPT ;  /* 0x000000a10400788c */ /* 0x000fc4000bfc6070 */
[----:B------:R-:W-:Y:S02]  /*2930*/  UISETP.GE.U32.AND UP4, UPT, UR4, 0xc1, UPT ;  /* 0x000000c10400788c */ /* 0x000fe4000bf86070 */
[----:B------:R-:W-:Y:S02]  /*2940*/  UISETP.GE.U32.AND UP5, UPT, UR4, 0xe1, UPT ;  /* 0x000000e10400788c */ /* 0x000fe4000bfa6070 */
[----:B------:R-:W-:Y:S02]  /*2950*/  UISETP.GE.U32.AND.EX UP2, UPT, UR5, URZ, UPT, UP2 ;  /* 0x000000ff0500728c */ /* 0x000fe4000bf46120 */
[----:B------:R-:W-:Y:S02]  /*2960*/  UISETP.GE.U32.AND.EX UP1, UPT, UR5, URZ, UPT, UP1 ;  /* 0x000000ff0500728c */ /* 0x000fe4000bf26110 */
[----:B------:R-:W-:Y:S02]  /*2970*/  UISETP.GE.U32.AND.EX UP0, UPT, UR5, URZ, UPT, UP0 ;  /* 0x000000ff0500728c */ /* 0x000fe4000bf06100 */
[----:B------:R-:W-:-:S02]  /*2980*/  UISETP.GE.U32.AND.EX UP6, UPT, UR5, URZ, UPT, UP6 ;  /* 0x000000ff0500728c */ /* 0x000fc4000bfc6160 */
[----:B------:R-:W-:Y:S02]  /*2990*/  UISETP.GE.U32.AND.EX UP4, UPT, UR5, URZ, UPT, UP4 ;  /* 0x000000ff0500728c */ /* 0x000fe4000bf86140 */
[----:B------:R-:W-:Y:S01]  /*29a0*/  UISETP.GE.U32.AND.EX UP5, UPT, UR5, URZ, UPT, UP5 ;  /* 0x000000ff0500728c */ /* 0x000fe2000bfa6150 */
[----:B------:R-:W-:Y:S10]  /*29b0*/  BRA.U !UP3, `(.L_x_173) ;  /* 0x000000010b3c7547 */ /* 0x000ff4000b800000 */
[----:B------:R-:W5:Y:S01]  /*29c0*/  S2UR UR7, SR_CgaCtaId ;  /* 0x00000000000779c3 */ /* 0x000f620000008800 */
[----:B------:R-:W-:Y:S01]  /*29d0*/  UMOV UR6, 0x400 ;  /* 0x0000040000067882 */ /* 0x000fe20000000000 */
[----:B------:R-:W-:Y:S01]  /*29e0*/  LOP3.LUT P3, RZ, R4, 0xff, RZ, 0xc0, !PT ;  /* 0x000000ff04ff7812 */ /* 0x000fe2000786c0ff */
[----:B-----5:R-:W-:-:S09]  /*29f0*/  ULEA UR6, UR7, UR6, 0x18 ;  /* 0x0000000607067291 */ /* 0x020fd2000f8ec0ff */
[----:B------:R-:W5:Y:S04]  /*2a00*/  LDS.U8 R7, [UR6+0x18] ;  /* 0x00001806ff077984 */ /* 0x000f680008000000 */
[----:B0-23--:R-:W0:Y:S01]  /*2a10*/  LDS.64 R2, [UR6+0x20] ;  /* 0x00002006ff027984 */ /* 0x00de220008000a00 */
        /* <DEDUP_REMOVED lines=9> */
.L_x_173:
[----:B------:R-:W-:Y:S05]  /*2ab0*/  BRA.U !UP2, `(.L_x_174) ;  /* 0x000000010a3c7547 */ /* 0x000fea000b800000 */
        /* <DEDUP_REMOVED lines=15> */
.L_x_174:
        /* <DEDUP_REMOVED lines=16> */
.L_x_175:
        /* <DEDUP_REMOVED lines=16> */
.L_x_176:
        /* <DEDUP_REMOVED lines=16> */
.L_x_177:
        /* <DEDUP_REMOVED lines=16> */
.L_x_178:
        /* <DEDUP_REMOVED lines=17> */
.L_x_137:
[----:B------:R-:W0:Y:S01]  /*30c0*/  S2R R7, SR_TID.X ;  /* 0x0000000000077919 */ /* 0x000e220000002100 */
[----:B------:R-:W0:Y:S01]  /*30d0*/  LDC.64 R2, c[0x0][0x380] ;  /* 0x0000e000ff027b82 */ /* 0x000e220000000a00 */
[----:B------:R-:W2:Y:S01]  /*30e0*/  LDCU UR10, c[0x0][0x38c] ;  /* 0x00007180ff0a77ac */ /* 0x000ea20008000800 */
[----:B------:R-:W3:Y:S01]  /*30f0*/  LDCU.64 UR6, c[0x0][0x390] ;  /* 0x00007200ff0677ac */ /* 0x000ee20008000a00 */
[----:B0-----:R-:W-:-:S05]  /*3100*/  IMAD.WIDE.U32 R2, R7, 0x4, R2 ;  /* 0x0000000407027825 */ /* 0x001fca00078e0002 */
[----:B------:R-:W4:Y:S04]  /*3110*/  LDG.E R5, desc[UR8][R2.64] ;  /* 0x0000000802057981 */ /* 0x000f28000c1e1900 */
[----:B------:R-:W5:Y:S04]  /*3120*/  LDG.E R11, desc[UR8][R2.64+0x800] ;  /* 0x00080008020b7981 */ /* 0x000f68000c1e1900 */
[----:B------:R-:W5:Y:S04]  /*3130*/  LDG.E R9, desc[UR8][R2.64+0x400] ;  /* 0x0004000802097981 */ /* 0x000f68000c1e1900 */
[----:B------:R-:W5:Y:S01]  /*3140*/  LDG.E R13, desc[UR8][R2.64+0xc00] ;  /* 0x000c0008020d7981 */ /* 0x000f62000c1e1900 */
[----:B--2---:R-:W-:Y:S01]  /*3150*/  I2FP.F32.S32 R8, UR10 ;  /* 0x0000000a00087c45 */ /* 0x004fe20008201400 */
[C---:B------:R-:W-:Y:S01]  /*3160*/  VIADD R6, R7.reuse, 0x100 ;  /* 0x0000010007067836 */ /* 0x040fe20000000000 */
[----:B------:R-:W-:Y:S01]  /*3170*/  UIADD3 UR10, UP0, UPT, UR4, -0x400, URZ ;  /* 0xfffffc00040a7890 */ /* 0x000fe2000ff1e0ff */
[----:B------:R-:W-:-:S03]  /*3180*/  VIADD R4, R7, 0x200 ;  /* 0x0000020007047836 */ /* 0x000fc60000000000 */
[----:B------:R-:W-:Y:S02]  /*3190*/  UIADD3.X UR11, UPT, UPT, UR5, -0x1, URZ, UP0, !UPT ;  /* 0xffffffff050b7890 */ /* 0x000fe400087fe4ff */
[----:B---3--:R-:W-:Y:S01]  /*31a0*/  IADD3 R10, P1, PT, R4, UR6, RZ ;  /* 0x00000006040a7c10 */ /* 0x008fe2000ff3e0ff */
[----:B------:R-:W-:-:S04]  /*31b0*/  UISETP.GE.U32.AND UP0, UPT, UR10, 0x400, UPT ;  /* 0x000004000a00788c */ /* 0x000fc8000bf06070 */
[----:B------:R-:W-:Y:S01]  /*31c0*/  IMAD.X R15, RZ, RZ, UR7, P1 ;  /* 0x00000007ff0f7e24 */ /* 0x000fe200088e06ff */
[----:B------:R-:W-:Y:S01]  /*31d0*/  UISETP.GE.U32.AND.EX UP0, UPT, UR11, URZ, UPT, UP0 ;  /* 0x000000ff0b00728c */ /* 0x000fe2000bf06100 */
[----:B----4-:R-:W-:-:S04]  /*31e0*/  FSETP.NEU.AND P0, PT, R5, R8, PT ;  /* 0x000000080500720b */ /* 0x010fc80003f0d000 */
[----:B------:R-:W-:Y:S02]  /*31f0*/  SEL R5, R6, R7, !P0 ;  /* 0x0000000706057207 */ /* 0x000fe40004000000 */
[-C--:B-----5:R-:W-:Y:S02]  /*3200*/  FSETP.NEU.AND P2, PT, R11, R8.reuse, PT ;  /* 0x000000080b00720b */ /* 0x0a0fe40003f4d000 */
[----:B------:R-:W-:Y:S02]  /*3210*/  IADD3 R5, P3, PT, R5, UR6, RZ ;  /* 0x0000000605057c10 */ /* 0x000fe4000ff7e0ff */
[----:B------:R-:W-:Y:S02]  /*3220*/  FSETP.EQ.AND P0, PT, R9, R8, !P0 ;  /* 0x000000080900720b */ /* 0x000fe40004702000 */
[C---:B------:R-:W-:Y:S01]  /*3230*/  ISETP.LT.U32.AND P1, PT, R10.reuse, R5, PT ;  /* 0x000000050a00720c */ /* 0x040fe20003f21070 */
[----:B------:R-:W-:Y:S01]  /*3240*/  IMAD.X R6, RZ, RZ, UR7, P3 ;  /* 0x00000007ff067e24 */ /* 0x000fe200098e06ff */
[----:B------:R-:W-:-:S04]  /*3250*/  IADD3 R4, P3, PT, R10, 0x100, RZ ;  /* 0x000001000a047810 */ /* 0x000fc80007f7e0ff */
[----:B------:R-:W-:Y:S01]  /*3260*/  ISETP.LT.AND.EX P1, PT, R15, R6, PT, P1 ;  /* 0x000000060f00720c */ /* 0x000fe20003f21310 */
[----:B------:R-:W-:-:S03]  /*3270*/  IMAD.X R9, RZ, RZ, R15, P3 ;  /* 0x000000ffff097224 */ /* 0x000fc600018e060f */
[C---:B------:R-:W-:Y:S02]  /*3280*/  @P2 SEL R5, R10.reuse, R5, P1 ;  /* 0x000000050a052207 */ /* 0x040fe40000800000 */
[----:B------:R-:W-:Y:S02]  /*3290*/  @P2 SEL R6, R15, R6, P1 ;  /* 0x000000060f062207 */ /* 0x000fe40000800000 */
[----:B------:R-:W-:Y:S02]  /*32a0*/  FSETP.NEU.AND P2, PT, R13, R8, PT ;  /* 0x000000080d00720b */ /* 0x000fe40003f4d000 */
[----:B------:R-:W-:Y:S01]  /*32b0*/  SEL R5, R10, R5, P0 ;  /* 0x000000050a057207 */ /* 0x000fe20000000000 */
[----:B------:R-:W-:Y:S01]  /*32c0*/  IMAD.MOV.U32 R10, RZ, RZ, 0x400 ;  /* 0x00000400ff0a7424 */ /* 0x000fe200078e00ff */
[----:B------:R-:W-:Y:S02]  /*32d0*/  SEL R6, R15, R6, P0 ;  /* 0x000000060f067207 */ /* 0x000fe40000000000 */
[----:B------:R-:W-:-:S02]  /*32e0*/  ISETP.LT.U32.AND P1, PT, R4, R5, PT ;  /* 0x000000050400720c */ /* 0x000fc40003f21070 */
[----:B------:R-:W-:Y:S02]  /*32f0*/  FSETP.EQ.AND P0, PT, R11, R8, P0 ;  /* 0x000000080b00720b */ /* 0x000fe40000702000 */
[----:B------:R-:W-:Y:S02]  /*3300*/  ISETP.LT.AND.EX P1, PT, R9, R6, PT, P1 ;  /* 0x000000060900720c */ /* 0x000fe40003f21310 */
[----:B------:R-:W-:Y:S02]  /*3310*/  FSETP.NEU.OR P3, PT, R13, R8, !P0 ;  /* 0x000000080d00720b */ /* 0x000fe4000476d400 */
[C---:B------:R-:W-:Y:S02]  /*3320*/  @P2 SEL R5, R4.reuse, R5, P1 ;  /* 0x0000000504052207 */ /* 0x040fe40000800000 */
[----:B------:R-:W-:Y:S02]  /*3330*/  @P2 SEL R6, R9, R6, P1 ;  /* 0x0000000609062207 */ /* 0x000fe40000800000 */
[----:B------:R-:W-:-:S02]  /*3340*/  SEL R5, R4, R5, P0 ;  /* 0x0000000504057207 */ /* 0x000fc40000000000 */
[----:B------:R-:W-:Y:S01]  /*3350*/  SEL R6, R9, R6, P0 ;  /* 0x0000000609067207 */ /* 0x000fe20000000000 */
[----:B------:R-:W-:Y:S01]  /*3360*/  IMAD.MOV.U32 R9, RZ, RZ, RZ ;  /* 0x000000ffff097224 */ /* 0x000fe200078e00ff */
[----:B------:R-:W-:Y:S01]  /*3370*/  SEL R4, RZ, 0x1, !P3 ;  /* 0x00000001ff047807 */ /* 0x000fe20005800000 */
[----:B------:R-:W-:Y:S06]  /*3380*/  BRA.U !UP0, `(.L_x_179) ;  /* 0x0000000508307547 */ /* 0x000fec000b800000 */
[----:B------:R-:W-:Y:S01]  /*3390*/  IMAD.MOV.U32 R10, RZ, RZ, 0x400 ;  /* 0x00000400ff0a7424 */ /* 0x000fe200078e00ff */
[----:B------:R-:W0:Y:S01]  /*33a0*/  LDCU.64 UR6, c[0x0][0x390] ;  /* 0x00007200ff0677ac */ /* 0x000e220008000a00 */
[----:B------:R-:W-:Y:S01]  /*33b0*/  IMAD.MOV.U32 R9, RZ, RZ, RZ ;  /* 0x000000ffff097224 */ /* 0x000fe200078e00ff */
[----:B------:R-:W2:Y:S06]  /*33c0*/  LDCU.64 UR4, c[0x0][0x3a0] ;  /* 0x00007400ff0477ac */ /* 0x000eac0008000a00 */
.L_x_184:
[----:B------:R-:W-:-:S04]  /*33d0*/  LEA R14, P0, R10, R2, 0x2 ;  /* 0x000000020a0e7211 */ /* 0x000fc800078010ff */
[----:B------:R-:W-:-:S05]  /*33e0*/  LEA.HI.X R15, R10, R3, R9, 0x2, P0 ;  /* 0x000000030a0f7211 */ /* 0x000fca00000f1409 */
[----:B------:R3:W5:Y:S04]  /*33f0*/  LDG.E R13, desc[UR8][R14.64] ;  /* 0x000000080e0d7981 */ /* 0x000768000c1e1900 */
[----:B------:R3:W5:Y:S04]  /*3400*/  LDG.E R17, desc[UR8][R14.64+0x400] ;  /* 0x000400080e117981 */ /* 0x000768000c1e1900 */
[----:B------:R3:W5:Y:S04]  /*3410*/  LDG.E R19, desc[UR8][R14.64+0x800] ;  /* 0x000800080e137981 */ /* 0x000768000c1e1900 */
[----:B------:R3:W5:Y:S01]  /*3420*/  LDG.E R21, desc[UR8][R14.64+0xc00] ;  /* 0x000c00080e157981 */ /* 0x000762000c1e1900 */
[----:B------:R-:W-:Y:S01]  /*3430*/  LOP3.LUT P2, RZ, R4, 0xff, RZ, 0xc0, !PT ;  /* 0x000000ff04ff7812 */ /* 0x000fe2000784c0ff */
[----:B------:R-:W-:Y:S01]  /*3440*/  BSSY.RECONVERGENT B1, `(.L_x_180) ;  /* 0x0000010000017945 */ /* 0x000fe20003800200 */
[----:B0-----:R-:W-:-:S04]  /*3450*/  IADD3 R12, P0, P1, R10, UR6, R7 ;  /* 0x000000060a0c7c10 */ /* 0x001fc8000f91e007 */
[----:B------:R-:W-:-:S07]  /*3460*/  IADD3.X R11, PT, PT, R9, UR7, RZ, P0, P1 ;  /* 0x00000007090b7c10 */ /* 0x000fce00087e24ff */
[----:B---3--:R-:W-:Y:S05]  /*3470*/  @!P2 BRA `(.L_x_181) ;  /* 0x000000000020a947 */ /* 0x008fea0003800000 */
        /* <DEDUP_REMOVED lines=8> */
.L_x_181:
[----:B-----5:R-:W-:Y:S01]  /*3500*/  FSETP.NEU.AND P0, PT, R13, R8, PT ;  /* 0x000000080d00720b */ /* 0x020fe20003f0d000 */
[----:B------:R-:W-:Y:S02]  /*3510*/  IMAD.MOV.U32 R5, RZ, RZ, R12 ;  /* 0x000000ffff057224 */ /* 0x000fe400078e000c */
[----:B------:R-:W-:Y:S01]  /*3520*/  IMAD.MOV.U32 R6, RZ, RZ, R11 ;  /* 0x000000ffff067224 */ /* 0x000fe200078e000b */
[----:B------:R-:W-:-:S09]  /*3530*/  SEL R4, RZ, 0x1, !P0 ;  /* 0x00000001ff047807 */ /* 0x000fd20004000000 */
.L_x_182:
[----:B--2---:R-:W-:Y:S05]  /*3540*/  BSYNC.RECONVERGENT B1 ;  /* 0x0000000000017941 */ /* 0x004fea0003800200 */
.L_x_180:
[----:B------:R-:W-:Y:S01]  /*3550*/  IMAD.MOV.U32 R16, RZ, RZ, R5 ;  /* 0x000000ffff107224 */ /* 0x000fe200078e0005 */
[----:B------:R-:W-:Y:S01]  /*3560*/  IADD3 R5, P1, PT, R12, 0x100, RZ ;  /* 0x000001000c057810 */ /* 0x000fe20007f3e0ff */
[----:B------:R-:W-:Y:S01]  /*3570*/  IMAD.MOV.U32 R13, RZ, RZ, R6 ;  /* 0x000000ffff0d7224 */ /* 0x000fe200078e0006 */
[----:B------:R-:W-:Y:S02]  /*3580*/  FSETP.NEU.AND P2, PT, R17, R8, PT ;  /* 0x000000081100720b */ /* 0x000fe40003f4d000 */
[----:B------:R-:W-:Y:S01]  /*3590*/  ISETP.LT.U32.AND P0, PT, R5, R16, PT ;  /* 0x000000100500720c */ /* 0x000fe20003f01070 */
[----:B------:R-:W-:Y:S01]  /*35a0*/  IMAD.X R6, RZ, RZ, R11, P1 ;  /* 0x000000ffff067224 */ /* 0x000fe200008e060b */
[----:B------:R-:W-:Y:S02]  /*35b0*/  LOP3.LUT P3, RZ, R4, 0xff, RZ, 0xc0, !PT ;  /* 0x000000ff04ff7812 */ /* 0x000fe4000786c0ff */
[----:B------:R-:W-:Y:S02]  /*35c0*/  FSETP.NEU.AND P1, PT, R19, R8, PT ;  /* 0x000000081300720b */ /* 0x000fe40003f2d000 */
[----:B------:R-:W-:-:S02]  /*35d0*/  ISETP.LT.AND.EX P0, PT, R6, R13, PT, P0 ;  /* 0x0000000d0600720c */ /* 0x000fc40003f01300 */
[----:B------:R-:W-:-:S03]  /*35e0*/  SEL R4, R4, 0x1, !P2 ;  /* 0x0000000104047807 */ /* 0x000fc60005000000 */
[C---:B------:R-:W-:Y:S02]  /*35f0*/  @P2 SEL R16, R5.reuse, R16, P0 ;  /* 0x0000001005102207 */ /* 0x040fe40000000000 */
[----:B------:R-:W-:Y:S02]  /*3600*/  @P2 SEL R13, R6, R13, P0 ;  /* 0x0000000d060d2207 */ /* 0x000fe40000000000 */
[----:B------:R-:W-:Y:S02]  /*3610*/  IADD3 R14, P0, PT, R12, 0x200, RZ ;  /* 0x000002000c0e7810 */ /* 0x000fe40007f1e0ff */
[----:B------:R-:W-:Y:S02]  /*3620*/  SEL R5, R5, R16, !P3 ;  /* 0x0000001005057207 */ /* 0x000fe40005800000 */
[----:B------:R-:W-:Y:S01]  /*3630*/  SEL R6, R6, R13, !P3 ;  /* 0x0000000d06067207 */ /* 0x000fe20005800000 */
[----:B------:R-:W-:Y:S01]  /*3640*/  IMAD.X R13, RZ, RZ, R11, P0 ;  /* 0x000000ffff0d7224 */ /* 0x000fe200000e060b */
[----:B------:R-:W-:-:S02]  /*3650*/  ISETP.LT.U32.AND P0, PT, R14, R5, PT ;  /* 0x000000050e00720c */ /* 0x000fc40003f01070 */
[----:B------:R-:W-:Y:S02]  /*3660*/  @!P3 SEL R4, RZ, 0x1, !P2 ;  /* 0x00000001ff04b807 */ /* 0x000fe40005000000 */
[CC--:B------:R-:W-:Y:S02]  /*3670*/  ISETP.LT.AND.EX P0, PT, R13.reuse, R6.reuse, PT, P0 ;  /* 0x000000060d00720c */ /* 0x0c0fe40003f01300 */
[----:B------:R-:W-:Y:S02]  /*3680*/  LOP3.LUT P3, RZ, R4, 0xff, RZ, 0xc0, !PT ;  /* 0x000000ff04ff7812 */ /* 0x000fe4000786c0ff */
[----:B------:R-:W-:Y:S02]  /*3690*/  @P1 SEL R6, R13, R6, P0 ;  /* 0x000000060d061207 */ /* 0x000fe40000000000 */
[----:B------:R-:W-:Y:S02]  /*36a0*/  @P1 SEL R5, R14, R5, P0 ;  /* 0x000000050e051207 */ /* 0x000fe40000000000 */
[----:B------:R-:W-:-:S02]  /*36b0*/  IADD3 R12, P0, PT, R12, 0x300, RZ ;  /* 0x000003000c0c7810 */ /* 0x000fc40007f1e0ff */
[----:B------:R-:W-:Y:S02]  /*36c0*/  SEL R6, R13, R6, !P3 ;  /* 0x000000060d067207 */ /* 0x000fe40005800000 */
[----:B------:R-:W-:Y:S01]  /*36d0*/  IADD3 R13, P4, PT, -R10, UR4, RZ ;  /* 0x000000040a0d7c10 */ /* 0x000fe2000ff9e1ff */
[----:B------:R-:W-:Y:S01]  /*36e0*/  IMAD.X R11, RZ, RZ, R11, P0 ;  /* 0x000000ffff0b7224 */ /* 0x000fe200000e060b */
[----:B------:R-:W-:Y:S02]  /*36f0*/  SEL R4, R4, 0x1, !P1 ;  /* 0x0000000104047807 */ /* 0x000fe40004800000 */
[----:B------:R-:W-:Y:S02]  /*3700*/  ISETP.GE.U32.AND P0, PT, R13, 0x400, PT ;  /* 0x000004000d00780c */ /* 0x000fe40003f06070 */
[----:B------:R-:W-:Y:S02]  /*3710*/  IADD3.X R13, PT, PT, ~R9, UR5, RZ, P4, !PT ;  /* 0x00000005090d7c10 */ /* 0x000fe4000a7fe5ff */
[----:B------:R-:W-:-:S02]  /*3720*/  FSETP.NEU.AND P2, PT, R21, R8, PT ;  /* 0x000000081500720b */ /* 0x000fc40003f4d000 */
[----:B------:R-:W-:Y:S02]  /*3730*/  @!P3 SEL R4, RZ, 0x1, !P1 ;  /* 0x00000001ff04b807 */ /* 0x000fe40004800000 */
[----:B------:R-:W-:Y:S02]  /*3740*/  SEL R5, R14, R5, !P3 ;  /* 0x000000050e057207 */ /* 0x000fe40005800000 */
[----:B------:R-:W-:Y:S02]  /*3750*/  ISETP.GE.U32.AND.EX P0, PT, R13, RZ, PT, P0 ;  /* 0x000000ff0d00720c */ /* 0x000fe40003f06100 */
[----:B------:R-:W-:Y:S02]  /*3760*/  LOP3.LUT P3, RZ, R4, 0xff, RZ, 0xc0, !PT ;  /* 0x000000ff04ff7812 */ /* 0x000fe4000786c0ff */
[----:B------:R-:W-:Y:S02]  /*3770*/  ISETP.LT.U32.AND P1, PT, R12, R5, PT ;  /* 0x000000050c00720c */ /* 0x000fe40003f21070 */
[----:B------:R-:W-:-:S02]  /*3780*/  SEL R4, R4, 0x1, !P2 ;  /* 0x0000000104047807 */ /* 0x000fc40005000000 */
[----:B------:R-:W-:-:S04]  /*3790*/  ISETP.LT.AND.EX P1, PT, R11, R6, PT, P1 ;  /* 0x000000060b00720c */ /* 0x000fc80003f21310 */
[C---:B------:R-:W-:Y:S02]  /*37a0*/  @P2 SEL R5, R12.reuse, R5, P1 ;  /* 0x000000050c052207 */ /* 0x040fe40000800000 */
[C---:B------:R-:W-:Y:S02]  /*37b0*/  @P2 SEL R6, R11.reuse, R6, P1 ;  /* 0x000000060b062207 */ /* 0x040fe40000800000 */
[----:B------:R-:W-:Y:S02]  /*37c0*/  @!P3 SEL R4, RZ, 0x1, !P2 ;  /* 0x00000001ff04b807 */ /* 0x000fe40005000000 */
[----:B------:R-:W-:Y:S02]  /*37d0*/  SEL R5, R12, R5, !P3 ;  /* 0x000000050c057207 */ /* 0x000fe40005800000 */
[----:B------:R-:W-:Y:S01]  /*37e0*/  SEL R6, R11, R6, !P3 ;  /* 0x000000060b067207 */ /* 0x000fe20005800000 */
[----:B------:R-:W-:Y:S06]  /*37f0*/  @!P0 BRA `(.L_x_183) ;  /* 0x0000001000648947 */ /* 0x000fec0003800000 */
[----:B------:R-:W-:-:S05]  /*3800*/  IADD3 R10, P0, PT, R10, 0x400, RZ ;  /* 0x000004000a0a7810 */ /* 0x000fca0007f1e0ff */
[----:B------:R-:W-:Y:S01]  /*3810*/  IMAD.X R9, RZ, RZ, R9, P0 ;  /* 0x000000ffff097224 */ /* 0x000fe200000e0609 */
[----:B------:R-:W-:-:S04]  /*3820*/  ISETP.GT.U32.AND P0, PT, R10, UR10, PT ;  /* 0x0000000a0a007c0c */ /* 0x000fc8000bf04070 */
[----:B------:R-:W-:-:S13]  /*3830*/  ISETP.GT.U32.AND.EX P0, PT, R9, UR11, PT, P0 ;  /* 0x0000000b09007c0c */ /* 0x000fda000bf04100 */
[----:B------:R-:W-:Y:S05]  /*3840*/  @!P0 BRA `(.L_x_184) ;  /* 0xfffffff800e08947 */ /* 0x000fea000383ffff */
.L_x_179:
[C---:B------:R-:W-:Y:S01]  /*3850*/  IADD3 R2, PT, PT, -R10.reuse, UR4, RZ ;  /* 0x000000040a027c10 */ /* 0x040fe2000fffe1ff */
[----:B------:R-:W0:Y:S01]  /*3860*/  LDCU.64 UR10, c[0x0][0x380] ;  /* 0x00007000ff0a77ac */ /* 0x000e220008000a00 */
[----:B------:R-:W-:Y:S01]  /*3870*/  ISETP.GE.U32.AND P1, PT, R10, UR4, PT ;  /* 0x000000040a007c0c */ /* 0x000fe2000bf26070 */
[----:B------:R-:W-:Y:S01]  /*3880*/  BSSY.RECONVERGENT B1, `(.L_x_183) ;  /* 0x0000110000017945 */ /* 0x000fe20003800200 */
[----:B------:R-:W-:-:S04]  /*3890*/  ISETP.GE.AND P0, PT, R7, R2, PT ;  /* 0x000000020700720c */ /* 0x000fc80003f06270 */
[----:B------:R-:W-:-:S13]  /*38a0*/  ISETP.GE.U32.OR.EX P0, PT, R9, UR5, P0, P1 ;  /* 0x0000000509007c0c */ /* 0x000fda0008706510 */
[----:B0-----:R-:W-:Y:S05]  /*38b0*/  @P0 BRA `(.L_x_185) ;  /* 0x0000001000300947 */ /* 0x001fea0003800000 */
[----:B------:R-:W-:Y:S01]  /*38c0*/  LOP3.LUT R3, RZ, R7, RZ, 0x33, !PT ;  /* 0x00000007ff037212 */ /* 0x000fe200078e33ff */
[----:B------:R-:W-:Y:S01]  /*38d0*/  BSSY.RECONVERGENT B2, `(.L_x_186) ;  /* 0x0000084000027945 */ /* 0x000fe20003800200 */
[----:B------:R-:W-:Y:S02]  /*38e0*/  IMAD.MOV.U32 R11, RZ, RZ, R7 ;  /* 0x000000ffff0b7224 */ /* 0x000fe400078e0007 */
[----:B------:R-:W-:-:S04]  /*38f0*/  IADD3 R12, PT, PT, -R10, UR4, R3 ;  /* 0x000000040a0c7c10 */ /* 0x000fc8000fffe103 */
[C---:B------:R-:W-:Y:S02]  /*3900*/  ISETP.GE.U32.AND P0, PT, R12.reuse, 0x700, PT ;  /* 0x000007000c00780c */ /* 0x040fe40003f06070 */
[----:B------:R-:W-:-:S04]  /*3910*/  LEA.HI R13, R12, 0x1, RZ, 0x18 ;  /* 0x000000010c0d7811 */ /* 0x000fc800078fc0ff */
[----:B------:R-:W-:-:S04]  /*3920*/  LOP3.LUT R18, R13, 0x7, RZ, 0xc0, !PT ;  /* 0x000000070d127812 */ /* 0x000fc800078ec0ff */
[----:B------:R-:W-:-:S03]  /*3930*/  ISETP.NE.AND P1, PT, R18, RZ, PT ;  /* 0x000000ff1200720c */ /* 0x000fc60003f25270 */
[----:B------:R-:W-:Y:S10]  /*3940*/  @!P0 BRA `(.L_x_187) ;  /* 0x0000000400f08947 */ /* 0x000ff40003800000 */
[----:B------:R-:W-:Y:S01]  /*3950*/  LOP3.LUT R14, R13, 0x1fffff8, RZ, 0xc0, !PT ;  /* 0x01fffff80d0e7812 */ /* 0x000fe200078ec0ff */
[----:B------:R-:W-:-:S04]  /*3960*/  IMAD.MOV.U32 R11, RZ, RZ, R7 ;  /* 0x000000ffff0b7224 */ /* 0x000fc800078e0007 */
[----:B------:R-:W-:-:S07]  /*3970*/  IMAD.MOV R14, RZ, RZ, -R14 ;  /* 0x000000ffff0e7224 */ /* 0x000fce00078e0a0e */
.L_x_188:
        /* <DEDUP_REMOVED lines=16> */
[----:B------:R-:W-:-:S02]  /*3a80*/  LOP3.LUT P5, RZ, R22, 0xff, RZ, 0xc0, !PT ;  /* 0x000000ff16ff7812 */ /* 0x000fc400078ac0ff */
[CC--:B--2---:R-:W-:Y:S02]  /*3a90*/  FSETP.NEU.AND P0, PT, R21.reuse, R8.reuse, PT ;  /* 0x000000081500720b */ /* 0x0c4fe40003f0d000 */
[----:B------:R-:W-:-:S09]  /*3aa0*/  FSETP.NEU.AND P2, PT, R21, R8, P5 ;  /* 0x000000081500720b */ /* 0x000fd20002f4d000 */
[----:B------:R-:W-:Y:S02]  /*3ab0*/  @!P5 SEL R22, RZ, 0x1, !P0 ;  /* 0x00000001ff16d807 */ /* 0x000fe40004000000 */
[----:B------:R-:W-:Y:S02]  /*3ac0*/  IADD3.X R21, PT, PT, R20, UR7, RZ, P3, !PT ;  /* 0x0000000714157c10 */ /* 0x000fe40009ffe4ff */
[----:B------:R-:W-:Y:S02]  /*3ad0*/  SEL R16, R22, 0x1, !P2 ;  /* 0x0000000116107807 */ /* 0x000fe40005000000 */
[----:B---3--:R-:W-:Y:S02]  /*3ae0*/  FSETP.NEU.AND P6, PT, R29, R8, PT ;  /* 0x000000081d00720b */ /* 0x008fe40003fcd000 */
[----:B------:R-:W-:Y:S02]  /*3af0*/  LOP3.LUT P3, RZ, R16, 0xff, RZ, 0xc0, !PT ;  /* 0x000000ff10ff7812 */ /* 0x000fe4000786c0ff */
[----:B------:R-:W-:-:S02]  /*3b00*/  ISETP.LT.U32.AND P0, PT, R4, R5, PT ;  /* 0x000000050400720c */ /* 0x000fc40003f01070 */
[----:B------:R-:W-:Y:S02]  /*3b10*/  FSETP.NEU.AND P4, PT, R29, R8, P3 ;  /* 0x000000081d00720b */ /* 0x000fe40001f8d000 */
[----:B------:R-:W-:-:S04]  /*3b20*/  ISETP.LT.AND.EX P0, PT, R21, R6, PT, P0 ;  /* 0x000000061500720c */ /* 0x000fc80003f01300 */
[CC--:B------:R-:W-:Y:S02]  /*3b30*/  SEL R20, R4.reuse, R5.reuse, P0 ;  /* 0x0000000504147207 */ /* 0x0c0fe40000000000 */
[CC--:B------:R-:W-:Y:S02]  /*3b40*/  SEL R22, R21.reuse, R6.reuse, P0 ;  /* 0x0000000615167207 */ /* 0x0c0fe40000000000 */
[----:B------:R-:W-:Y:S02]  /*3b50*/  @!P3 SEL R16, RZ, 0x1, !P6 ;  /* 0x00000001ff10b807 */ /* 0x000fe40007000000 */
[----:B------:R-:W-:Y:S02]  /*3b60*/  @!P2 SEL R20, R4, R5, !P5 ;  /* 0x000000050414a207 */ /* 0x000fe40006800000 */
[----:B------:R-:W-:Y:S02]  /*3b70*/  SEL R16, R16, 0x1, !P4 ;  /* 0x0000000110107807 */ /* 0x000fe40006000000 */
[----:B------:R-:W-:-:S02]  /*3b80*/  @!P2 SEL R22, R21, R6, !P5 ;  /* 0x000000061516a207 */ /* 0x000fc40006800000 */
[----:B------:R-:W-:Y:S02]  /*3b90*/  LOP3.LUT P2, RZ, R16, 0xff, RZ, 0xc0, !PT ;  /* 0x000000ff10ff7812 */ /* 0x000fe4000784c0ff */
[----:B0-----:R-:W-:Y:S02]  /*3ba0*/  IADD3 R2, P0, PT, R4, 0x100, RZ ;  /* 0x0000010004027810 */ /* 0x001fe40007f1e0ff */
[CC--:B----4-:R-:W-:Y:S02]  /*3bb0*/  FSETP.NEU.AND P6, PT, R27.reuse, R8.reuse, PT ;  /* 0x000000081b00720b */ /* 0x0d0fe40003fcd000 */
[----:B------:R-:W-:Y:S01]  /*3bc0*/  FSETP.NEU.AND P5, PT, R27, R8, P2 ;  /* 0x000000081b00720b */ /* 0x000fe200017ad000 */
[----:B------:R-:W-:Y:S01]  /*3bd0*/  IMAD.X R3, RZ, RZ, R21, P0 ;  /* 0x000000ffff037224 */ /* 0x000fe200000e0615 */
[----:B------:R-:W-:-:S04]  /*3be0*/  ISETP.LT.U32.AND P0, PT, R2, R20, PT ;  /* 0x000000140200720c */ /* 0x000fc80003f01070 */
[C---:B------:R-:W-:Y:S02]  /*3bf0*/  ISETP.LT.AND.EX P0, PT, R3.reuse, R22, PT, P0 ;  /* 0x000000160300720c */ /* 0x040fe40003f01300 */
[----:B------:R-:W-:Y:S02]  /*3c00*/  @!P2 SEL R16, RZ, 0x1, !P6 ;  /* 0x00000001ff10a807 */ /* 0x000fe40007000000 */
[-C--:B------:R-:W-:Y:S02]  /*3c10*/  SEL R29, R2, R20.reuse, P0 ;  /* 0x00000014021d7207 */ /* 0x080fe40000000000 */
[----:B------:R-:W-:Y:S02]  /*3c20*/  SEL R16, R16, 0x1, !P5 ;  /* 0x0000000110107807 */ /* 0x000fe40006800000 */
[----:B------:R-:W-:Y:S02]  /*3c30*/  @!P4 SEL R29, R2, R20, !P3 ;  /* 0x00000014021dc207 */ /* 0x000fe40005800000 */
[----:B------:R-:W-:-:S02]  /*3c40*/  SEL R20, R3, R22, P0 ;  /* 0x0000001603147207 */ /* 0x000fc40000000000 */
[----:B------:R-:W-:Y:S02]  /*3c50*/  @!P4 SEL R20, R3, R22, !P3 ;  /* 0x000000160314c207 */ /* 0x000fe40005800000 */
[----:B------:R-:W-:Y:S02]  /*3c60*/  LOP3.LUT P3, RZ, R16, 0xff, RZ, 0xc0, !PT ;  /* 0x000000ff10ff7812 */ /* 0x000fe4000786c0ff */
[----:B------:R-:W-:Y:S02]  /*3c70*/  IADD3 R2, P0, PT, R4, 0x200, RZ ;  /* 0x0000020004027810 */ /* 0x000fe40007f1e0ff */
[CC--:B-----5:R-:W-:Y:S02]  /*3c80*/  FSETP.NEU.AND P6, PT, R25.reuse, R8.reuse, PT ;  /* 0x000000081900720b */ /* 0x0e0fe40003fcd000 */
[----:B------:R-:W-:Y:S01]  /*3c90*/  FSETP.NEU.AND P4, PT, R25, R8, P3 ;  /* 0x000000081900720b */ /* 0x000fe20001f8d000 */
[----:B------:R-:W-:Y:S01]  /*3ca0*/  IMAD.X R3, RZ, RZ, R21, P0 ;  /* 0x000000ffff037224 */ /* 0x000fe200000e0615 */
[----:B------:R-:W-:-:S04]  /*3cb0*/  ISETP.LT.U32.AND P0, PT, R2, R29, PT ;  /* 0x0000001d0200720c */ /* 0x000fc80003f01070 */
[CC--:B------:R-:W-:Y:S02]  /*3cc0*/  ISETP.LT.AND.EX P0, PT, R3.reuse, R20.reuse, PT, P0 ;  /* 0x000000140300720c */ /* 0x0c0fe40003f01300 */
        /* <DEDUP_REMOVED lines=25> */
[CC--:B------:R-:W-:Y:S02]  /*3e60*/  SEL R5, R2.reuse, R25.reuse, P0 ;  /* 0x0000001902057207 */ /* 0x0c0fe40000000000 */
        /* <DEDUP_REMOVED lines=42> */
.L_x_187:
[----:B------:R-:W-:Y:S05]  /*4110*/  BSYNC.RECONVERGENT B2 ;  /* 0x0000000000027941 */ /* 0x000fea0003800200 */
.L_x_186:
[----:B------:R-:W-:Y:S05]  /*4120*/  @!P1 BRA `(.L_x_185) ;  /* 0x0000000800149947 */ /* 0x000fea0003800000 */
[----:B------:R-:W-:Y:S01]  /*4130*/  ISETP.GE.U32.AND P0, PT, R18, 0x4, PT ;  /* 0x000000041200780c */ /* 0x000fe20003f06070 */
[----:B------:R-:W-:Y:S01]  /*4140*/  BSSY.RECONVERGENT B2, `(.L_x_189) ;  /* 0x0000044000027945 */ /* 0x000fe20003800200 */
[----:B------:R-:W-:-:S11]  /*4150*/  LOP3.LUT P1, R13, R13, 0x3, RZ, 0xc0, !PT ;  /* 0x000000030d0d7812 */ /* 0x000fd6000782c0ff */
[----:B------:R-:W-:Y:S05]  /*4160*/  @!P0 BRA `(.L_x_190) ;  /* 0x0000000400048947 */ /* 0x000fea0003800000 */
[----:B------:R-:W0:Y:S01]  /*4170*/  LDCU.64 UR12, c[0x0][0x380] ;  /* 0x00007000ff0c77ac */ /* 0x000e220008000a00 */
[----:B------:R-:W-:-:S05]  /*4180*/  IADD3 R16, P0, PT, R11, R10, RZ ;  /* 0x0000000a0b107210 */ /* 0x000fca0007f1e0ff */
[----:B------:R-:W-:Y:S01]  /*4190*/  IMAD.X R23, RZ, RZ, R9, P0 ;  /* 0x000000ffff177224 */ /* 0x000fe200000e0609 */
[----:B0-----:R-:W-:-:S04]  /*41a0*/  LEA R2, P0, R16, UR12, 0x2 ;  /* 0x0000000c10027c11 */ /* 0x001fc8000f8010ff */
        /* <DEDUP_REMOVED lines=19> */
[----:B------:R-:W-:Y:S02]  /*42e0*/  SEL R14, R19, R6, P0 ;  /* 0x00000006130e7207 */ /* 0x000fe40000000000 */
[----:B---3--:R-:W-:Y:S02]  /*42f0*/  FSETP.NEU.AND P0, PT, R21, R8, PT ;  /* 0x000000081500720b */ /* 0x008fe40003f0d000 */
[----:B------:R-:W-:Y:S02]  /*4300*/  @!P3 SEL R23, R16, R5, !P4 ;  /* 0x000000051017b207 */ /* 0x000fe40006000000 */
[----:B------:R-:W-:Y:S02]  /*4310*/  @!P3 SEL R14, R19, R6, !P4 ;  /* 0x00000006130eb207 */ /* 0x000fe40006000000 */
[----:B------:R-:W-:-:S02]  /*4320*/  FSETP.NEU.AND P3, PT, R21, R8, P2 ;  /* 0x000000081500720b */ /* 0x000fc4000176d000 */
[----:B------:R-:W-:Y:S02]  /*4330*/  @!P2 SEL R4, RZ, 0x1, !P0 ;  /* 0x00000001ff04a807 */ /* 0x000fe40004000000 */
[----:B------:R-:W-:Y:S02]  /*4340*/  IADD3.X R5, PT, PT, R9, UR7, RZ, P5, P6 ;  /* 0x0000000709057c10 */ /* 0x000fe4000afec4ff */
[----:B------:R-:W-:Y:S02]  /*4350*/  SEL R4, R4, 0x1, !P3 ;  /* 0x0000000104047807 */ /* 0x000fe40005800000 */
[----:B------:R-:W-:Y:S02]  /*4360*/  ISETP.LT.U32.AND P0, PT, R2, R23, PT ;  /* 0x000000170200720c */ /* 0x000fe40003f01070 */
        /* <DEDUP_REMOVED lines=12> */
[----:B------:R-:W-:Y:S02]  /*4430*/  IADD3.X R5, PT, PT, R9, UR7, RZ, P5, P0 ;  /* 0x0000000709057c10 */ /* 0x000fe4000afe04ff */
[-C--:B------:R-:W-:Y:S02]  /*4440*/  ISETP.LT.U32.AND P0, PT, R2, R19.reuse, PT ;  /* 0x000000130200720c */ /* 0x080fe40003f01070 */
        /* <DEDUP_REMOVED lines=9> */
[----:B------:R-:W-:-:S02]  /*44e0*/  IADD3.X R2, PT, PT, R9, UR7, RZ, P5, P6 ;  /* 0x0000000709027c10 */ /* 0x000fc4000afec4ff */
        /* <DEDUP_REMOVED lines=9> */
.L_x_190:
[----:B------:R-:W-:Y:S05]  /*4580*/  BSYNC.RECONVERGENT B2 ;  /* 0x0000000000027941 */ /* 0x000fea0003800200 */
.L_x_189:
[----:B------:R-:W-:Y:S05]  /*4590*/  @!P1 BRA `(.L_x_185) ;  /* 0x0000000000f89947 */ /* 0x000fea0003800000 */
[----:B------:R-:W-:Y:S01]  /*45a0*/  ISETP.NE.AND P0, PT, R13, 0x1, PT ;  /* 0x000000010d00780c */ /* 0x000fe20003f05270 */
[----:B------:R-:W-:Y:S01]  /*45b0*/  BSSY.RECONVERGENT B2, `(.L_x_191) ;  /* 0x0000026000027945 */ /* 0x000fe20003800200 */
[----:B------:R-:W-:-:S11]  /*45c0*/  LOP3.LUT P1, RZ, R12, 0x100, RZ, 0xc0, !PT ;  /* 0x000001000cff7812 */ /* 0x000fd6000782c0ff */
[----:B------:R-:W-:Y:S05]  /*45d0*/  @!P0 BRA `(.L_x_192) ;  /* 0x00000000008c8947 */ /* 0x000fea0003800000 */
[----:B------:R-:W0:Y:S01]  /*45e0*/  LDCU.64 UR12, c[0x0][0x380] ;  /* 0x00007000ff0c77ac */ /* 0x000e220008000a00 */
[----:B------:R-:W-:-:S05]  /*45f0*/  IADD3 R12, P0, PT, R11, R10, RZ ;  /* 0x0000000a0b0c7210 */ /* 0x000fca0007f1e0ff */
[----:B------:R-:W-:Y:S01]  /*4600*/  IMAD.X R13, RZ, RZ, R9, P0 ;  /* 0x000000ffff0d7224 */ /* 0x000fe200000e0609 */
[----:B0-----:R-:W-:-:S04]  /*4610*/  LEA R2, P0, R12, UR12, 0x2 ;  /* 0x0000000c0c027c11 */ /* 0x001fc8000f8010ff */
[----:B------:R-:W-:-:S05]  /*4620*/  LEA.HI.X R3, R12, UR13, R13, 0x2, P0 ;  /* 0x0000000d0c037c11 */ /* 0x000fca00080f140d */
[----:B------:R-:W2:Y:S04]  /*4630*/  LDG.E R15, desc[UR8][R2.64] ;  /* 0x00000008020f7981 */ /* 0x000ea8000c1e1900 */
[----:B------:R0:W3:Y:S01]  /*4640*/  LDG.E R17, desc[UR8][R2.64+0x400] ;  /* 0x0004000802117981 */ /* 0x0000e2000c1e1900 */
[----:B------:R-:W-:Y:S02]  /*4650*/  LOP3.LUT P2, RZ, R4, 0xff, RZ, 0xc0, !PT ;  /* 0x000000ff04ff7812 */ /* 0x000fe4000784c0ff */
[----:B------:R-:W-:-:S04]  /*4660*/  IADD3 R12, P0, PT, R12, UR6, RZ ;  /* 0x000000060c0c7c10 */ /* 0x000fc8000ff1e0ff */
[----:B------:R-:W-:Y:S02]  /*4670*/  IADD3.X R13, PT, PT, R13, UR7, RZ, P0, !PT ;  /* 0x000000070d0d7c10 */ /* 0x000fe400087fe4ff */
        /* <DEDUP_REMOVED lines=14> */
[----:B---3--:R-:W-:Y:S02]  /*4760*/  FSETP.NEU.AND P3, PT, R17, R8, P4 ;  /* 0x000000081100720b */ /* 0x008fe4000276d000 */
[----:B------:R-:W-:Y:S02]  /*4770*/  IADD3.X R12, PT, PT, R9, UR7, RZ, P5, P6 ;  /* 0x00000007090c7c10 */ /* 0x000fe4000afec4ff */
        /* <DEDUP_REMOVED lines=9> */
.L_x_192:
[----:B------:R-:W-:Y:S05]  /*4810*/  BSYNC.RECONVERGENT B2 ;  /* 0x0000000000027941 */ /* 0x000fea0003800200 */
.L_x_191:
[----:B------:R-:W-:Y:S05]  /*4820*/  @P1 BRA `(.L_x_185) ;  /* 0x0000000000541947 */ /* 0x000fea0003800000 */
[----:B------:R-:W0:Y:S01]  /*4830*/  LDCU.64 UR12, c[0x0][0x380] ;  /* 0x00007000ff0c77ac */ /* 0x000e220008000a00 */
[----:B------:R-:W-:-:S05]  /*4840*/  IADD3 R10, P0, PT, R11, R10, RZ ;  /* 0x0000000a0b0a7210 */ /* 0x000fca0007f1e0ff */
[----:B------:R-:W-:Y:S01]  /*4850*/  IMAD.X R9, RZ, RZ, R9, P0 ;  /* 0x000000ffff097224 */ /* 0x000fe200000e0609 */
[----:B0-----:R-:W-:-:S04]  /*4860*/  LEA R2, P0, R10, UR12, 0x2 ;  /* 0x0000000c0a027c11 */ /* 0x001fc8000f8010ff */
[----:B------:R-:W-:-:S06]  /*4870*/  LEA.HI.X R3, R10, UR13, R9, 0x2, P0 ;  /* 0x0000000d0a037c11 */ /* 0x000fcc00080f1409 */
[----:B------:R-:W2:Y:S01]  /*4880*/  LDG.E R3, desc[UR8][R2.64] ;  /* 0x0000000802037981 */ /* 0x000ea2000c1e1900 */
[----:B------:R-:W-:Y:S02]  /*4890*/  LOP3.LUT P3, RZ, R4, 0xff, RZ, 0xc0, !PT ;  /* 0x000000ff04ff7812 */ /* 0x000fe4000786c0ff */
[----:B------:R-:W-:-:S04]  /*48a0*/  IADD3 R10, P0, PT, R10, UR6, RZ ;  /* 0x000000060a0a7c10 */ /* 0x000fc8000ff1e0ff */
[----:B------:R-:W-:Y:S02]  /*48b0*/  IADD3.X R11, PT, PT, R9, UR7, RZ, P0, !PT ;  /* 0x00000007090b7c10 */ /* 0x000fe400087fe4ff */
        /* <DEDUP_REMOVED lines=12> */
.L_x_185:
[----:B------:R-:W-:Y:S05]  /*4980*/  BSYNC.RECONVERGENT B1 ;  /* 0x0000000000017941 */ /* 0x000fea0003800200 */
.L_x_183:
        /* <DEDUP_REMOVED lines=24> */
.L_x_194:
[----:B------:R-:W-:Y:S05]  /*4b10*/  BSYNC.RECONVERGENT B1 ;  /* 0x0000000000017941 */ /* 0x000fea0003800200 */
.L_x_193:
        /* <DEDUP_REMOVED lines=23> */
.L_x_196:
[----:B------:R-:W-:Y:S05]  /*4c90*/  BSYNC.RECONVERGENT B1 ;  /* 0x0000000000017941 */ /* 0x000fea0003800200 */
.L_x_195:
        /* <DEDUP_REMOVED lines=20> */
.L_x_198:
[----:B------:R-:W-:Y:S05]  /*4de0*/  BSYNC.RECONVERGENT B1 ;  /* 0x0000000000017941 */ /* 0x000fea0003800200 */
.L_x_197:
        /* <DEDUP_REMOVED lines=20> */
.L_x_200:
[----:B------:R-:W-:Y:S05]  /*4f30*/  BSYNC.RECONVERGENT B1 ;  /* 0x0000000000017941 */ /* 0x000fea0003800200 */
.L_x_199:
        /* <DEDUP_REMOVED lines=20> */
.L_x_202:
[----:B------:R-:W-:Y:S05]  /*5080*/  BSYNC.RECONVERGENT B1 ;  /* 0x0000000000017941 */ /* 0x000fea0003800200 */
.L_x_201:
        /* <DEDUP_REMOVED lines=12> */
.L_x_204:
[----:B------:R-:W-:Y:S05]  /*5150*/  BSYNC.RECONVERGENT B1 ;  /* 0x0000000000017941 */ /* 0x000fea0003800200 */
.L_x_203:
        /* <DEDUP_REMOVED lines=83> */
[----:B------:R-:W-:-:S07]  /*5690*/  SEL R6, R7, R9, !P2 ;  /* 0x0000000907067207 */ /* 0x000fce0005000000 */
.L_x_160:
[----:B------:R-:W-:Y:S05]  /*56a0*/  BSYNC.RECONVERGENT B0 ;  /* 0x0000000000007941 */ /* 0x000fea0003800200 */
.L_x_136:
[----:B------:R-:W-:Y:S05]  /*56b0*/  @P1 EXIT ;  /* 0x000000000000194d */ /* 0x000fea0003800000 */
[----:B0-23--:R-:W0:Y:S01]  /*56c0*/  LDC.64 R2, c[0x0][0x3b8] ;  /* 0x0000ee00ff027b82 */ /* 0x00de220000000a00 */
[----:B------:R-:W-:Y:S02]  /*56d0*/  PRMT R7, R4, 0x7610, R7 ;  /* 0x0000761004077816 */ /* 0x000fe40000000007 */
[----:B-1----:R-:W-:Y:S02]  /*56e0*/  ISETP.NE.AND P1, PT, R0, RZ, PT ;  /* 0x000000ff0000720c */ /* 0x002fe40003f25270 */
[----:B------:R-:W-:-:S03]  /*56f0*/  LOP3.LUT P2, RZ, R7, 0xff, RZ, 0xc0, !PT ;  /* 0x000000ff07ff7812 */ /* 0x000fc6000784c0ff */
[----:B----4-:R-:W1:Y:S08]  /*5700*/  LDC.64 R8, c[0x0][0x398] ;  /* 0x0000e600ff087b82 */ /* 0x010e700000000a00 */
        /* <DEDUP_REMOVED lines=10> */
.L_x_205:
        /* <DEDUP_REMOVED lines=13> */
.L_x_424:


//--------------------- .text._ZN3cub18CUB_300001_SM_10006detail6reduce28DeviceReduceSingleTileKernelINS2_10policy_hubIN4cuda3std3__45tupleIJblEEEjN6thrust24THRUST_300001_SM_1000_NS8cuda_cub9__find_if7functorIS9_EEE10Policy1000EPS9_SI_iSF_S9_S9_NS7_10__identityEEEvT0_T1_T2_T3_T4_T6_ --------------------------
	.section	.text._ZN3cub18CUB_300001_SM_10006detail6reduce28DeviceReduceSingleTileKernelINS2_10policy_hubIN4cuda3std3__45tupleIJblEEEjN6thrust24THRUST_300001_SM_1000_NS8cuda_cub9__find_if7functorIS9_EEE10Policy1000EPS9_SI_iSF_S9_S9_NS7_10__identityEEEvT0_T1_T2_T3_T4_T6_,"ax",@progbits
	.align	128
        .global         _ZN3cub18CUB_300001_SM_10006detail6reduce28DeviceReduceSingleTileKernelINS2_10policy_hubIN4cuda3std3__45tupleIJblEEEjN6thrust24THRUST_300001_SM_1000_NS8cuda_cub9__find_if7functorIS9_EEE10Policy1000EPS9_SI_iSF_S9_S9_NS7_10__identityEEEvT0_T1_T2_T3_T4_T6_
        .type           _ZN3cub18CUB_300001_SM_10006detail6reduce28DeviceReduceSingleTileKernelINS2_10policy_hubIN4cuda3std3__45tupleIJblEEEjN6thrust24THRUST_300001_SM_1000_NS8cuda_cub9__find_if7functorIS9_EEE10Policy1000EPS9_SI_iSF_S9_S9_NS7_10__identityEEEvT0_T1_T2_T3_T4_T6_,@function
        .size           _ZN3cub18CUB_300001_SM_10006detail6reduce28DeviceReduceSingleTileKernelINS2_10policy_hubIN4cuda3std3__45tupleIJblEEEjN6thrust24THRUST_300001_SM_1000_NS8cuda_cub9__find_if7functorIS9_EEE10Policy1000EPS9_SI_iSF_S9_S9_NS7_10__identityEEEvT0_T1_T2_T3_T4_T6_,(.L_x_425 - _ZN3cub18CUB_300001_SM_10006detail6reduce28DeviceReduceSingleTileKernelINS2_10policy_hubIN4cuda3std3__45tupleIJblEEEjN6thrust24THRUST_300001_SM_1000_NS8cuda_cub9__find_if7functorIS9_EEE10Policy1000EPS9_SI_iSF_S9_S9_NS7_10__identityEEEvT0_T1_T2_T3_T4_T6_)
        .other          _ZN3cub18CUB_300001_SM_10006detail6reduce28DeviceReduceSingleTileKernelINS2_10policy_hubIN4cuda3std3__45tupleIJblEEEjN6thrust24THRUST_300001_SM_1000_NS8cuda_cub9__find_if7functorIS9_EEE10Policy1000EPS9_SI_iSF_S9_S9_NS7_10__identityEEEvT0_T1_T2_T3_T4_T6_,@"STO_CUDA_ENTRY STV_DEFAULT"
_ZN3cub18CUB_300001_SM_10006detail6reduce28DeviceReduceSingleTileKernelINS2_10policy_hubIN4cuda3std3__45tupleIJblEEEjN6thrust24THRUST_300001_SM_1000_NS8cuda_cub9__find_if7functorIS9_EEE10Policy1000EPS9_SI_iSF_S9_S9_NS7_10__identityEEEvT0_T1_T2_T3_T4_T6_:
.text._ZN3cub18CUB_300001_SM_10006detail6reduce28DeviceReduceSingleTileKernelINS2_10policy_hubIN4cuda3std3__45tupleIJblEEEjN6thrust24THRUST_300001_SM_1000_NS8cuda_cub9__find_if7functorIS9_EEE10Policy1000EPS9_SI_iSF_S9_S9_NS7_10__identityEEEvT0_T1_T2_T3_T4_T6_:
        /* <DEDUP_REMOVED lines=14> */
.L_x_206:
        /* <DEDUP_REMOVED lines=15> */
.L_x_210:
[----:B------:R-:W-:Y:S05]  /*01d0*/  BSYNC.RECONVERGENT B1 ;  /* 0x0000000000017941 */ /* 0x000fea0003800200 */
.L_x_209:
        /* <DEDUP_REMOVED lines=18> */
.L_x_215:
        /* <DEDUP_REMOVED lines=19> */
.L_x_214:
[----:B------:R-:W-:Y:S05]  /*0430*/  BSYNC.RECONVERGENT B2 ;  /* 0x0000000000027941 */ /* 0x000fea0003800200 */
.L_x_213:
[----:B------:R-:W-:Y:S05]  /*0440*/  @!P1 BRA `(.L_x_212) ;  /* 0x0000000000c89947 */ /* 0x000fea0003800000 */
.L_x_216:
        /* <DEDUP_REMOVED lines=50> */
.L_x_212:
[----:B------:R-:W-:Y:S05]  /*0770*/  BSYNC.RECONVERGENT B1 ;  /* 0x0000000000017941 */ /* 0x000fea0003800200 */
.L_x_211:
        /* <DEDUP_REMOVED lines=26> */
.L_x_219:
[----:B------:R-:W-:Y:S05]  /*0920*/  BSYNC.RECONVERGENT B1 ;  /* 0x0000000000017941 */ /* 0x000fea0003800200 */
.L_x_218:
        /* <DEDUP_REMOVED lines=23> */
.L_x_221:
[----:B------:R-:W-:Y:S05]  /*0aa0*/  BSYNC.RECONVERGENT B1 ;  /* 0x0000000000017941 */ /* 0x000fea0003800200 */
.L_x_220:
        /* <DEDUP_REMOVED lines=20> */
.L_x_223:
[----:B------:R-:W-:Y:S05]  /*0bf0*/  BSYNC.RECONVERGENT B1 ;  /* 0x0000000000017941 */ /* 0x000fea0003800200 */
.L_x_222:
        /* <DEDUP_REMOVED lines=20> */
.L_x_225:
[----:B------:R-:W-:Y:S05]  /*0d40*/  BSYNC.RECONVERGENT B1 ;  /* 0x0000000000017941 */ /* 0x000fea0003800200 */
.L_x_224:
        /* <DEDUP_REMOVED lines=20> */
.L_x_227:
[----:B------:R-:W-:Y:S05]  /*0e90*/  BSYNC.RECONVERGENT B1 ;  /* 0x0000000000017941 */ /* 0x000fea0003800200 */
.L_x_226:
        /* <DEDUP_REMOVED lines=10> */
.L_x_229:
[----:B------:R-:W-:Y:S05]  /*0f40*/  BSYNC.RECONVERGENT B1 ;  /* 0x0000000000017941 */ /* 0x000fea0003800200 */
.L_x_228:
        /* <DEDUP_REMOVED lines=85> */
.L_x_217:
        /* <DEDUP_REMOVED lines=36> */
.L_x_232:
[----:B------:R-:W-:Y:S05]  /*16e0*/  BSYNC.RECONVERGENT B1 ;  /* 0x0000000000017941 */ /* 0x000fea0003800200 */
.L_x_231:
        /* <DEDUP_REMOVED lines=21> */
.L_x_234:
[----:B------:R-:W-:Y:S05]  /*1840*/  BSYNC.RECONVERGENT B1 ;  /* 0x0000000000017941 */ /* 0x000fea0003800200 */
.L_x_233:
        /* <DEDUP_REMOVED lines=20> */
.L_x_236:
[----:B------:R-:W-:Y:S05]  /*1990*/  BSYNC.RECONVERGENT B1 ;  /* 0x0000000000017941 */ /* 0x000fea0003800200 */
.L_x_235:
        /* <DEDUP_REMOVED lines=20> */
.L_x_238:
[----:B------:R-:W-:Y:S05]  /*1ae0*/  BSYNC.RECONVERGENT B1 ;  /* 0x0000000000017941 */ /* 0x000fea0003800200 */
.L_x_237:
        /* <DEDUP_REMOVED lines=20> */
.L_x_240:
[----:B------:R-:W-:Y:S05]  /*1c30*/  BSYNC.RECONVERGENT B1 ;  /* 0x0000000000017941 */ /* 0x000fea0003800200 */
.L_x_239:
        /* <DEDUP_REMOVED lines=10> */
.L_x_242:
[----:B------:R-:W-:Y:S05]  /*1ce0*/  BSYNC.RECONVERGENT B1 ;  /* 0x0000000000017941 */ /* 0x000fea0003800200 */
.L_x_241:
        /* <DEDUP_REMOVED lines=26> */
.L_x_243:
        /* <DEDUP_REMOVED lines=16> */
.L_x_244:
        /* <DEDUP_REMOVED lines=16> */
.L_x_245:
        /* <DEDUP_REMOVED lines=16> */
.L_x_246:
        /* <DEDUP_REMOVED lines=16> */
.L_x_247:
        /* <DEDUP_REMOVED lines=16> */
.L_x_248:
        /* <DEDUP_REMOVED lines=17> */
.L_x_208:
        /* <DEDUP_REMOVED lines=47> */
.L_x_251:
        /* <DEDUP_REMOVED lines=54> */
.L_x_249:
        /* <DEDUP_REMOVED lines=20> */
.L_x_255:
        /* <DEDUP_REMOVED lines=18> */
.L_x_254:
[----:B------:R-:W-:Y:S05]  /*2d50*/  BSYNC.RECONVERGENT B2 ;  /* 0x0000000000027941 */ /* 0x000fea0003800200 */
.L_x_253:
        /* <DEDUP_REMOVED lines=10> */
.L_x_256:
        /* <DEDUP_REMOVED lines=55> */
.L_x_252:
[----:B------:R-:W-:Y:S05]  /*3170*/  BSYNC.RECONVERGENT B1 ;  /* 0x0000000000017941 */ /* 0x000fea0003800200 */
.L_x_250:
        /* <DEDUP_REMOVED lines=24> */
.L_x_258:
[----:B------:R-:W-:Y:S05]  /*3300*/  BSYNC.RECONVERGENT B1 ;  /* 0x0000000000017941 */ /* 0x000fea0003800200 */
.L_x_257:
        /* <DEDUP_REMOVED lines=23> */
.L_x_260:
[----:B------:R-:W-:Y:S05]  /*3480*/  BSYNC.RECONVERGENT B1 ;  /* 0x0000000000017941 */ /* 0x000fea0003800200 */
.L_x_259:
        /* <DEDUP_REMOVED lines=20> */
.L_x_262:
[----:B------:R-:W-:Y:S05]  /*35d0*/  BSYNC.RECONVERGENT B1 ;  /* 0x0000000000017941 */ /* 0x000fea0003800200 */
.L_x_261:
        /* <DEDUP_REMOVED lines=20> */
.L_x_264:
[----:B------:R-:W-:Y:S05]  /*3720*/  BSYNC.RECONVERGENT B1 ;  /* 0x0000000000017941 */ /* 0x000fea0003800200 */
.L_x_263:
        /* <DEDUP_REMOVED lines=20> */
.L_x_266:
[----:B------:R-:W-:Y:S05]  /*3870*/  BSYNC.RECONVERGENT B1 ;  /* 0x0000000000017941 */ /* 0x000fea0003800200 */
.L_x_265:
        /* <DEDUP_REMOVED lines=10> */
.L_x_268:
[----:B------:R-:W-:Y:S05]  /*3920*/  BSYNC.RECONVERGENT B1 ;  /* 0x0000000000017941 */ /* 0x000fea0003800200 */
.L_x_267:
        /* <DEDUP_REMOVED lines=84> */
.L_x_230:
[----:B------:R-:W-:Y:S05]  /*3e70*/  BSYNC.RECONVERGENT B0 ;  /* 0x0000000000007941 */ /* 0x000fea0003800200 */
.L_x_207:
        /* <DEDUP_REMOVED lines=16> */
.L_x_269:
        /* <DEDUP_REMOVED lines=16> */
.L_x_425:


//--------------------- .text._ZN3cub18CUB_300001_SM_10006detail6reduce18DeviceReduceKernelINS2_10policy_hubIN4cuda3std3__45tupleIJblEEEjN6thrust24THRUST_300001_SM_1000_NS8cuda_cub9__find_if7functorIS9_EEE10Policy1000ENSB_12zip_iteratorINS8_IJNSD_26transform_input_iterator_tIbNSB_6detail15normal_iteratorINSB_10device_ptrIfEEEENS7_10__not_fn_tINSK_10functional5actorINSQ_9compositeIJNSQ_16operator_adaptorINS7_8equal_toIvEEEENSR_INSQ_8argumentILj0EEEEENSR_INSQ_5valueIiEEEEEEEEEEEEENSB_17counting_iteratorIlNSB_11use_defaultES18_S18_EEEEEEEjSF_S9_NS7_10__identityEEEvT0_PT3_T1_NS0_13GridEvenShareIS1G_EET2_T4_ --------------------------
	.section	.text._ZN3cub18CUB_300001_SM_10006detail6reduce18DeviceReduceKernelINS2_10policy_hubIN4cuda3std3__45tupleIJblEEEjN6thrust24THRUST_300001_SM_1000_NS8cuda_cub9__find_if7functorIS9_EEE10Policy1000ENSB_12zip_iteratorINS8_IJNSD_26transform_input_iterator_tIbNSB_6detail15normal_iteratorINSB_10device_ptrIfEEEENS7_10__not_fn_tINSK_10functional5actorINSQ_9compositeIJNSQ_16operator_adaptorINS7_8equal_toIvEEEENSR_INSQ_8argumentILj0EEEEENSR_INSQ_5valueIiEEEEEEEEEEEEENSB_17counting_iteratorIlNSB_11use_defaultES18_S18_EEEEEEEjSF_S9_NS7_10__identityEEEvT0_PT3_T1_NS0_13GridEvenShareIS1G_EET2_T4_,"ax",@progbits
	.align	128
        .global         _ZN3cub18CUB_300001_SM_10006detail6reduce18DeviceReduceKernelINS2_10policy_hubIN4cuda3std3__45tupleIJblEEEjN6thrust24THRUST_300001_SM_1000_NS8cuda_cub9__find_if7functorIS9_EEE10Policy1000ENSB_12zip_iteratorINS8_IJNSD_26transform_input_iterator_tIbNSB_6detail15normal_iteratorINSB_10device_ptrIfEEEENS7_10__not_fn_tINSK_10functional5actorINSQ_9compositeIJNSQ_16operator_adaptorINS7_8equal_toIvEEEENSR_INSQ_8argumentILj0EEEEENSR_INSQ_5valueIiEEEEEEEEEEEEENSB_17counting_iteratorIlNSB_11use_defaultES18_S18_EEEEEEEjSF_S9_NS7_10__identityEEEvT0_PT3_T1_NS0_13GridEvenShareIS1G_EET2_T4_
        .type           _ZN3cub18CUB_300001_SM_10006detail6reduce18DeviceReduceKernelINS2_10policy_hubIN4cuda3std3__45tupleIJblEEEjN6thrust24THRUST_300001_SM_1000_NS8cuda_cub9__find_if7functorIS9_EEE10Policy1000ENSB_12zip_iteratorINS8_IJNSD_26transform_input_iterator_tIbNSB_6detail15normal_iteratorINSB_10device_ptrIfEEEENS7_10__not_fn_tINSK_10functional5actorINSQ_9compositeIJNSQ_16operator_adaptorINS7_8equal_toIvEEEENSR_INSQ_8argumentILj0EEEEENSR_INSQ_5valueIiEEEEEEEEEEEEENSB_17counting_iteratorIlNSB_11use_defaultES18_S18_EEEEEEEjSF_S9_NS7_10__identityEEEvT0_PT3_T1_NS0_13GridEvenShareIS1G_EET2_T4_,@function
        .size           _ZN3cub18CUB_300001_SM_10006detail6reduce18DeviceReduceKernelINS2_10policy_hubIN4cuda3std3__45tupleIJblEEEjN6thrust24THRUST_300001_SM_1000_NS8cuda_cub9__find_if7functorIS9_EEE10Policy1000ENSB_12zip_iteratorINS8_IJNSD_26transform_input_iterator_tIbNSB_6detail15normal_iteratorINSB_10device_ptrIfEEEENS7_10__not_fn_tINSK_10functional5actorINSQ_9compositeIJNSQ_16operator_adaptorINS7_8equal_toIvEEEENSR_INSQ_8argumentILj0EEEEENSR_INSQ_5valueIiEEEEEEEEEEEEENSB_17counting_iteratorIlNSB_11use_defaultES18_S18_EEEEEEEjSF_S9_NS7_10__identityEEEvT0_PT3_T1_NS0_13GridEvenShareIS1G_EET2_T4_,(.L_x_426 - _ZN3cub18CUB_300001_SM_10006detail6reduce18DeviceReduceKernelINS2_10policy_hubIN4cuda3std3__45tupleIJblEEEjN6thrust24THRUST_300001_SM_1000_NS8cuda_cub9__find_if7functorIS9_EEE10Policy1000ENSB_12zip_iteratorINS8_IJNSD_26transform_input_iterator_tIbNSB_6detail15normal_iteratorINSB_10device_ptrIfEEEENS7_10__not_fn_tINSK_10functional5actorINSQ_9compositeIJNSQ_16operator_adaptorINS7_8equal_toIvEEEENSR_INSQ_8argumentILj0EEEEENSR_INSQ_5valueIiEEEEEEEEEEEEENSB_17counting_iteratorIlNSB_11use_defaultES18_S18_EEEEEEEjSF_S9_NS7_10__identityEEEvT0_PT3_T1_NS0_13GridEvenShareIS1G_EET2_T4_)
        .other          _ZN3cub18CUB_300001_SM_10006detail6reduce18DeviceReduceKernelINS2_10policy_hubIN4cuda3std3__45tupleIJblEEEjN6thrust24THRUST_300001_SM_1000_NS8cuda_cub9__find_if7functorIS9_EEE10Policy1000ENSB_12zip_iteratorINS8_IJNSD_26transform_input_iterator_tIbNSB_6detail15normal_iteratorINSB_10device_ptrIfEEEENS7_10__not_fn_tINSK_10functional5actorINSQ_9compositeIJNSQ_16operator_adaptorINS7_8equal_toIvEEEENSR_INSQ_8argumentILj0EEEEENSR_INSQ_5valueIiEEEEEEEEEEEEENSB_17counting_iteratorIlNSB_11use_defaultES18_S18_EEEEEEEjSF_S9_NS7_10__identityEEEvT0_PT3_T1_NS0_13GridEvenShareIS1G_EET2_T4_,@"STO_CUDA_ENTRY STV_DEFAULT"
_ZN3cub18CUB_300001_SM_10006detail6reduce18DeviceReduceKernelINS2_10policy_hubIN4cuda3std3__45tupleIJblEEEjN6thrust24THRUST_300001_SM_1000_NS8cuda_cub9__find_if7functorIS9_EEE10Policy1000ENSB_12zip_iteratorINS8_IJNSD_26transform_input_iterator_tIbNSB_6detail15normal_iteratorINSB_10device_ptrIfEEEENS7_10__not_fn_tINSK_10functional5actorINSQ_9compositeIJNSQ_16operator_adaptorINS7_8equal_toIvEEEENSR_INSQ_8argumentILj0EEEEENSR_INSQ_5valueIiEEEEEEEEEEEEENSB_17counting_iteratorIlNSB_11use_defaultES18_S18_EEEEEEEjSF_S9_NS7_10__identityEEEvT0_PT3_T1_NS0_13GridEvenShareIS1G_EET2_T4_:
.text._ZN3cub18CUB_300001_SM_10006detail6reduce18DeviceReduceKernelINS2_10policy_hubIN4cuda3std3__45tupleIJblEEEjN6thrust24THRUST_300001_SM_1000_NS8cuda_cub9__find_if7functorIS9_EEE10Policy1000ENSB_12zip_iteratorINS8_IJNSD_26transform_input_iterator_tIbNSB_6detail15normal_iteratorINSB_10device_ptrIfEEEENS7_10__not_fn_tINSK_10functional5actorINSQ_9compositeIJNSQ_16operator_adaptorINS7_8equal_toIvEEEENSR_INSQ_8argumentILj0EEEEENSR_INSQ_5valueIiEEEEEEEEEEEEENSB_17counting_iteratorIlNSB_11use_defaultES18_S18_EEEEEEEjSF_S9_NS7_10__identityEEEvT0_PT3_T1_NS0_13GridEvenShareIS1G_EET2_T4_:
[----:B------:R-:W-:Y:S01]  /*0000*/  LDC R1, c[0x0][0x37c] ;  /* 0x0000df00ff017b82 */ /* 0x000fe20000000800 */
[----:B------:R-:W0:Y:S01]  /*0010*/  S2R R0, SR_CTAID.X ;  /* 0x0000000000007919 */ /* 0x000e220000002500 */
[----:B------:R-:W1:Y:S01]  /*0020*/  LDCU.64 UR4, c[0x0][0x3b8] ;  /* 0x00007700ff0477ac */ /* 0x000e620008000a00 */
[----:B------:R-:W-:Y:S01]  /*0030*/  BSSY.RECONVERGENT B0, `(.L_x_270) ;  /* 0x0000586000007945 */ /* 0x000fe20003800200 */
[----:B------:R-:W2:Y:S01]  /*0040*/  LDCU.64 UR10, c[0x0][0x358] ;  /* 0x00006b00ff0a77ac */ /* 0x000ea20008000a00 */
[----:B-1----:R-:W-:Y:S01]  /*0050*/  IMAD.U32 R19, RZ, RZ, UR4 ;  /* 0x00000004ff137e24 */ /* 0x002fe2000f8e00ff */
[----:B------:R-:W-:Y:S01]  /*0060*/  USHF.L.U32 UR5, UR5, 0xa, URZ ;  /* 0x0000000a05057899 */ /* 0x000fe200080006ff */
[----:B0-----:R-:W-:-:S04]  /*0070*/  IMAD.SHL.U32 R20, R0, 0x400, RZ ;  /* 0x0000040000147824 */ /* 0x001fc800078e00ff */
[----:B------:R-:W-:-:S05]  /*0080*/  IMAD.IADD R18, R19, 0x1, -R20 ;  /* 0x0000000113127824 */ /* 0x000fca00078e0a14 */
[----:B------:R-:W-:-:S13]  /*0090*/  ISETP.GT.U32.AND P0, PT, R18, 0x3ff, PT ;  /* 0x000003ff1200780c */ /* 0x000fda0003f04070 */
[----:B--2---:R-:W-:Y:S05]  /*00a0*/  @P0 BRA `(.L_x_271) ;  /* 0x0000003000200947 */ /* 0x004fea0003800000 */
[----:B------:R-:W0:Y:S01]  /*00b0*/  S2R R15, SR_TID.X ;  /* 0x00000000000f7919 */ /* 0x000e220000002100 */
[----:B------:R-:W-:Y:S01]  /*00c0*/  CS2R R12, SRZ ;  /* 0x00000000000c7805 */ /* 0x000fe2000001ff00 */
[----:B------:R-:W1:Y:S01]  /*00d0*/  LDCU.64 UR6, c[0x0][0x390] ;  /* 0x00007200ff0677ac */ /* 0x000e620008000a00 */
[----:B0-----:R-:W-:-:S13]  /*00e0*/  ISETP.GE.U32.AND P1, PT, R15, R18, PT ;  /* 0x000000120f00720c */ /* 0x001fda0003f26070 */
[----:B------:R-:W0:Y:S01]  /*00f0*/  @!P1 LDC.64 R6, c[0x0][0x380] ;  /* 0x0000e000ff069b82 */ /* 0x000e220000000a00 */
[----:B------:R-:W-:-:S07]  /*0100*/  @!P1 IMAD.IADD R9, R20, 0x1, R15 ;  /* 0x0000000114099824 */ /* 0x000fce00078e020f */
[----:B------:R-:W2:Y:S08]  /*0110*/  @!P1 LDC R11, c[0x0][0x38c] ;  /* 0x0000e300ff0b9b82 */ /* 0x000eb00000000800 */
[----:B------:R-:W3:Y:S01]  /*0120*/  @!P1 LDC.64 R2, c[0x0][0x390] ;  /* 0x0000e400ff029b82 */ /* 0x000ee20000000a00 */
[----:B0-----:R-:W-:-:S06]  /*0130*/  @!P1 IMAD.WIDE.U32 R6, R9, 0x4, R6 ;  /* 0x0000000409069825 */ /* 0x001fcc00078e0006 */
[----:B------:R-:W4:Y:S01]  /*0140*/  @!P1 LDG.E R6, desc[UR10][R6.64] ;  /* 0x0000000a06069981 */ /* 0x000f22000c1e1900 */
[----:B------:R-:W-:Y:S01]  /*0150*/  IMAD.MOV.U32 R5, RZ, RZ, R15 ;  /* 0x000000ffff057224 */ /* 0x000fe200078e000f */
[----:B--2---:R-:W-:Y:S01]  /*0160*/  @!P1 I2FP.F32.S32 R11, R11 ;  /* 0x0000000b000b9245 */ /* 0x004fe20000201400 */
[----:B------:R-:W-:Y:S01]  /*0170*/  @!P1 VIADD R5, R15, 0x100 ;  /* 0x000001000f059836 */ /* 0x000fe20000000000 */
[----:B------:R-:W-:Y:S01]  /*0180*/  PRMT R14, RZ, 0x7610, R14 ;  /* 0x00007610ff0e7816 */ /* 0x000fe2000000000e */
[----:B------:R-:W-:Y:S03]  /*0190*/  BSSY.RECONVERGENT B1, `(.L_x_272) ;  /* 0x0000128000017945 */ /* 0x000fe60003800200 */
[----:B------:R-:W-:Y:S02]  /*01a0*/  ISETP.GE.U32.AND P2, PT, R5, R18, PT ;  /* 0x000000120500720c */ /* 0x000fe40003f46070 */
[----:B---3--:R-:W-:-:S05]  /*01b0*/  @!P1 IADD3 R12, P3, PT, R9, R2, RZ ;  /* 0x00000002090c9210 */ /* 0x008fca0007f7e0ff */
[----:B------:R-:W-:Y:S01]  /*01c0*/  @!P1 IMAD.X R13, RZ, RZ, R3, P3 ;  /* 0x000000ffff0d9224 */ /* 0x000fe200018e0603 */
[----:B----4-:R-:W-:-:S04]  /*01d0*/  @!P1 FSETP.NEU.AND P0, PT, R6, R11, PT ;  /* 0x0000000b0600920b */ /* 0x010fc80003f0d000 */
[----:B------:R-:W-:-:S04]  /*01e0*/  @!P1 SEL R2, RZ, 0x1, !P0 ;  /* 0x00000001ff029807 */ /* 0x000fc80004000000 */
[----:B------:R-:W-:Y:S01]  /*01f0*/  @!P1 PRMT R14, R2, 0x7610, R14 ;  /* 0x00007610020e9816 */ /* 0x000fe2000000000e */
[----:B-1----:R-:W-:Y:S06]  /*0200*/  @P2 BRA `(.L_x_273) ;  /* 0x0000001000802947 */ /* 0x002fec0003800000 */
        /* <DEDUP_REMOVED lines=10> */
[----:B------:R-:W0:Y:S01]  /*02b0*/  LDC.64 R2, c[0x0][0x380] ;  /* 0x0000e000ff027b82 */ /* 0x000e220000000a00 */
[----:B------:R-:W-:Y:S01]  /*02c0*/  LOP3.LUT R23, R16, 0x1fffff8, RZ, 0xc0, !PT ;  /* 0x01fffff810177812 */ /* 0x000fe200078ec0ff */
[----:B------:R-:W-:Y:S01]  /*02d0*/  BSSY.RECONVERGENT B3, `(.L_x_276) ;  /* 0x0000089000037945 */ /* 0x000fe20003800200 */
[----:B------:R-:W-:Y:S02]  /*02e0*/  VIADD R22, R5, 0x400 ;  /* 0x0000040005167836 */ /* 0x000fe40000000000 */
[----:B------:R-:W-:Y:S02]  /*02f0*/  IMAD.IADD R21, R20, 0x1, R5 ;  /* 0x0000000114157824 */ /* 0x000fe400078e0205 */
[----:B------:R-:W-:-:S07]  /*0300*/  IMAD.MOV R23, RZ, RZ, -R23 ;  /* 0x000000ffff177224 */ /* 0x000fce00078e0a17 */
.L_x_277:
[----:B0-----:R-:W-:-:S06]  /*0310*/  IMAD.WIDE.U32 R4, R21, 0x4, R2 ;  /* 0x0000000415047825 */ /* 0x001fcc00078e0002 */
[----:B------:R-:W2:Y:S01]  /*0320*/  LDG.E R4, desc[UR10][R4.64] ;  /* 0x0000000a04047981 */ /* 0x000ea2000c1e1900 */
[----:B------:R-:W-:-:S04]  /*0330*/  VIADD R29, R21, 0x100 ;  /* 0x00000100151d7836 */ /* 0x000fc80000000000 */
[----:B------:R-:W-:-:S06]  /*0340*/  IMAD.WIDE.U32 R6, R29, 0x4, R2 ;  /* 0x000000041d067825 */ /* 0x000fcc00078e0002 */
[----:B------:R-:W3:Y:S01]  /*0350*/  LDG.E R6, desc[UR10][R6.64] ;  /* 0x0000000a06067981 */ /* 0x000ee2000c1e1900 */
[----:B------:R-:W-:-:S04]  /*0360*/  VIADD R27, R21, 0x200 ;  /* 0x00000200151b7836 */ /* 0x000fc80000000000 */
[----:B------:R-:W-:-:S06]  /*0370*/  IMAD.WIDE.U32 R8, R27, 0x4, R2 ;  /* 0x000000041b087825 */ /* 0x000fcc00078e0002 */
[----:B------:R0:W4:Y:S01]  /*0380*/  LDG.E R8, desc[UR10][R8.64] ;  /* 0x0000000a08087981 */ /* 0x000122000c1e1900 */
[----:B------:R-:W-:-:S04]  /*0390*/  VIADD R25, R21, 0x300 ;  /* 0x0000030015197836 */ /* 0x000fc80000000000 */
[----:B------:R-:W-:-:S06]  /*03a0*/  IMAD.WIDE.U32 R10, R25, 0x4, R2 ;  /* 0x00000004190a7825 */ /* 0x000fcc00078e0002 */
[----:B------:R1:W5:Y:S01]  /*03b0*/  LDG.E R10, desc[UR10][R10.64] ;  /* 0x0000000a0a0a7981 */ /* 0x000362000c1e1900 */
[----:B------:R-:W-:Y:S01]  /*03c0*/  LOP3.LUT P3, RZ, R14, 0xff, RZ, 0xc0, !PT ;  /* 0x000000ff0eff7812 */ /* 0x000fe2000786c0ff */
[C---:B0-----:R-:W-:Y:S01]  /*03d0*/  VIADD R9, R21.reuse, 0x400 ;  /* 0x0000040015097836 */ /* 0x041fe20000000000 */
[----:B------:R-:W-:-:S04]  /*03e0*/  IADD3 R5, P1, PT, R21, UR6, RZ ;  /* 0x0000000615057c10 */ /* 0x000fc8000ff3e0ff */
[----:B------:R-:W-:Y:S01]  /*03f0*/  ISETP.LT.U32.AND P0, PT, R5, R12, PT ;  /* 0x0000000c0500720c */ /* 0x000fe20003f01070 */
[----:B------:R-:W-:-:S05]  /*0400*/  IMAD.X R26, RZ, RZ, UR7, P1 ;  /* 0x00000007ff1a7e24 */ /* 0x000fca00088e06ff */
[----:B------:R-:W-:-:S04]  /*0410*/  ISETP.LT.AND.EX P0, PT, R26, R13, PT, P0 ;  /* 0x0000000d1a00720c */ /* 0x000fc80003f01300 */
[----:B-1----:R-:W-:Y:S02]  /*0420*/  SEL R11, R26, R13, P0 ;  /* 0x0000000d1a0b7207 */ /* 0x002fe40000000000 */
[CC--:B--2---:R-:W-:Y:S02]  /*0430*/  FSETP.NEU.AND P1, PT, R4.reuse, R19.reuse, PT ;  /* 0x000000130400720b */ /* 0x0c4fe40003f2d000 */
[----:B------:R-:W-:Y:S02]  /*0440*/  FSETP.NEU.AND P2, PT, R4, R19, P3 ;  /* 0x000000130400720b */ /* 0x000fe40001f4d000 */
[----:B------:R-:W-:Y:S02]  /*0450*/  @!P3 SEL R14, RZ, 0x1, !P1 ;  /* 0x00000001ff0eb807 */ /* 0x000fe40004800000 */
[----:B------:R-:W-:Y:S02]  /*0460*/  SEL R4, R5, R12, P0 ;  /* 0x0000000c05047207 */ /* 0x000fe40000000000 */
[----:B------:R-:W-:-:S02]  /*0470*/  SEL R7, R14, 0x1, !P2 ;  /* 0x000000010e077807 */ /* 0x000fc40005000000 */
[----:B------:R-:W-:Y:S02]  /*0480*/  IADD3 R29, P0, PT, R29, UR6, RZ ;  /* 0x000000061d1d7c10 */ /* 0x000fe4000ff1e0ff */
[----:B------:R-:W-:-:S03]  /*0490*/  LOP3.LUT P1, RZ, R7, 0xff, RZ, 0xc0, !PT ;  /* 0x000000ff07ff7812 */ /* 0x000fc6000782c0ff */
[----:B------:R-:W-:Y:S01]  /*04a0*/  @!P2 SEL R4, R5, R12, !P3 ;  /* 0x0000000c0504a207 */ /* 0x000fe20005800000 */
[----:B------:R-:W-:Y:S01]  /*04b0*/  IMAD.X R14, RZ, RZ, UR7, P0 ;  /* 0x00000007ff0e7e24 */ /* 0x000fe200080e06ff */
[----:B------:R-:W-:Y:S02]  /*04c0*/  @!P2 SEL R11, R26, R13, !P3 ;  /* 0x0000000d1a0ba207 */ /* 0x000fe40005800000 */
[CC--:B---3--:R-:W-:Y:S02]  /*04d0*/  FSETP.NEU.AND P3, PT, R6.reuse, R19.reuse, P1 ;  /* 0x000000130600720b */ /* 0x0c8fe40000f6d000 */
[----:B------:R-:W-:Y:S02]  /*04e0*/  ISETP.LT.U32.AND P0, PT, R29, R4, PT ;  /* 0x000000041d00720c */ /* 0x000fe40003f01070 */
[----:B------:R-:W-:Y:S02]  /*04f0*/  FSETP.NEU.AND P2, PT, R6, R19, PT ;  /* 0x000000130600720b */ /* 0x000fe40003f4d000 */
[----:B------:R-:W-:-:S02]  /*0500*/  ISETP.LT.AND.EX P0, PT, R14, R11, PT, P0 ;  /* 0x0000000b0e00720c */ /* 0x000fc40003f01300 */
[----:B------:R-:W-:Y:S02]  /*0510*/  @!P1 SEL R7, RZ, 0x1, !P2 ;  /* 0x00000001ff079807 */ /* 0x000fe40005000000 */
[-C--:B------:R-:W-:Y:S02]  /*0520*/  SEL R13, R29, R4.reuse, P0 ;  /* 0x000000041d0d7207 */ /* 0x080fe40000000000 */
[----:B------:R-:W-:Y:S02]  /*0530*/  SEL R7, R7, 0x1, !P3 ;  /* 0x0000000107077807 */ /* 0x000fe40005800000 */
[----:B------:R-:W-:Y:S01]  /*0540*/  @!P3 SEL R13, R29, R4, !P1 ;  /* 0x000000041d0db207 */ /* 0x000fe20004800000 */
[----:B------:R-:W-:Y:S01]  /*0550*/  IMAD.WIDE.U32 R4, R9, 0x4, R2 ;  /* 0x0000000409047825 */ /* 0x000fe200078e0002 */
[----:B------:R-:W-:Y:S02]  /*0560*/  LOP3.LUT P2, RZ, R7, 0xff, RZ, 0xc0, !PT ;  /* 0x000000ff07ff7812 */ /* 0x000fe4000784c0ff */
[----:B------:R-:W-:-:S02]  /*0570*/  SEL R6, R14, R11, P0 ;  /* 0x0000000b0e067207 */ /* 0x000fc40000000000 */
[----:B------:R0:W2:Y:S01]  /*0580*/  LDG.E R12, desc[UR10][R4.64] ;  /* 0x0000000a040c7981 */ /* 0x0000a2000c1e1900 */
[----:B------:R-:W-:Y:S02]  /*0590*/  IADD3 R26, P0, PT, R27, UR6, RZ ;  /* 0x000000061b1a7c10 */ /* 0x000fe4000ff1e0ff */
[----:B------:R-:W-:Y:S01]  /*05a0*/  @!P3 SEL R6, R14, R11, !P1 ;  /* 0x0000000b0e06b207 */ /* 0x000fe20004800000 */
[----:B------:R-:W-:Y:S01]  /*05b0*/  VIADD R11, R21, 0x500 ;  /* 0x00000500150b7836 */ /* 0x000fe20000000000 */
[----:B----4-:R-:W-:Y:S01]  /*05c0*/  FSETP.NEU.AND P3, PT, R8, R19, P2 ;  /* 0x000000130800720b */ /* 0x010fe2000176d000 */
[----:B------:R-:W-:Y:S01]  /*05d0*/  IMAD.X R29, RZ, RZ, UR7, P0 ;  /* 0x00000007ff1d7e24 */ /* 0x000fe200080e06ff */
[----:B------:R-:W-:Y:S01]  /*05e0*/  ISETP.LT.U32.AND P0, PT, R26, R13, PT ;  /* 0x0000000d1a00720c */ /* 0x000fe20003f01070 */
[----:B0-----:R-:W-:-:S03]  /*05f0*/  IMAD.WIDE.U32 R4, R11, 0x4, R2 ;  /* 0x000000040b047825 */ /* 0x001fc600078e0002 */
[CC--:B------:R-:W-:Y:S02]  /*0600*/  ISETP.LT.AND.EX P0, PT, R29.reuse, R6.reuse, PT, P0 ;  /* 0x000000061d00720c */ /* 0x0c0fe40003f01300 */
[----:B------:R0:W3:Y:S01]  /*0610*/  LDG.E R14, desc[UR10][R4.64] ;  /* 0x0000000a040e7981 */ /* 0x0000e2000c1e1900 */
[----:B------:R-:W-:Y:S02]  /*0620*/  FSETP.NEU.AND P1, PT, R8, R19, PT ;  /* 0x000000130800720b */ /* 0x000fe40003f2d000 */
[CC--:B------:R-:W-:Y:S02]  /*0630*/  SEL R27, R26.reuse, R13.reuse, P0 ;  /* 0x0000000d1a1b7207 */ /* 0x0c0fe40000000000 */
[----:B------:R-:W-:Y:S02]  /*0640*/  @!P3 SEL R27, R26, R13, !P2 ;  /* 0x0000000d1a1bb207 */ /* 0x000fe40005000000 */
[----:B------:R-:W-:Y:S02]  /*0650*/  SEL R13, R29, R6, P0 ;  /* 0x000000061d0d7207 */ /* 0x000fe40000000000 */
[----:B------:R-:W-:-:S02]  /*0660*/  @!P2 SEL R7, RZ, 0x1, !P1 ;  /* 0x00000001ff07a807 */ /* 0x000fc40004800000 */
[----:B------:R-:W-:Y:S01]  /*0670*/  IADD3 R28, P0, PT, R25, UR6, RZ ;  /* 0x00000006191c7c10 */ /* 0x000fe2000ff1e0ff */
[----:B------:R-:W-:Y:S01]  /*0680*/  VIADD R25, R21, 0x600 ;  /* 0x0000060015197836 */ /* 0x000fe20000000000 */
[----:B------:R-:W-:Y:S02]  /*0690*/  SEL R8, R7, 0x1, !P3 ;  /* 0x0000000107087807 */ /* 0x000fe40005800000 */
[----:B------:R-:W-:Y:S01]  /*06a0*/  @!P3 SEL R13, R29, R6, !P2 ;  /* 0x000000061d0db207 */ /* 0x000fe20005000000 */
[----:B------:R-:W-:Y:S01]  /*06b0*/  IMAD.WIDE.U32 R6, R25, 0x4, R2 ;  /* 0x0000000419067825 */ /* 0x000fe200078e0002 */
[----:B------:R-:W-:-:S05]  /*06c0*/  LOP3.LUT P1, RZ, R8, 0xff, RZ, 0xc0, !PT ;  /* 0x000000ff08ff7812 */ /* 0x000fca000782c0ff */
[----:B------:R1:W4:Y:S01]  /*06d0*/  LDG.E R6, desc[UR10][R6.64] ;  /* 0x0000000a06067981 */ /* 0x000322000c1e1900 */
[----:B-----5:R-:W-:Y:S01]  /*06e0*/  FSETP.NEU.AND P2, PT, R10, R19, P1 ;  /* 0x000000130a00720b */ /* 0x020fe20000f4d000 */
[----:B------:R-:W-:Y:S01]  /*06f0*/  IMAD.X R29, RZ, RZ, UR7, P0 ;  /* 0x00000007ff1d7e24 */ /* 0x000fe200080e06ff */
[----:B------:R-:W-:-:S04]  /*0700*/  ISETP.LT.U32.AND P0, PT, R28, R27, PT ;  /* 0x0000001b1c00720c */ /* 0x000fc80003f01070 */
[----:B------:R-:W-:-:S04]  /*0710*/  ISETP.LT.AND.EX P0, PT, R29, R13, PT, P0 ;  /* 0x0000000d1d00720c */ /* 0x000fc80003f01300 */
[----:B------:R-:W-:-:S03]  /*0720*/  SEL R26, R28, R27, P0 ;  /* 0x0000001b1c1a7207 */ /* 0x000fc60000000000 */
[----:B------:R-:W-:Y:S01]  /*0730*/  @!P2 SEL R26, R28, R27, !P1 ;  /* 0x0000001b1c1aa207 */ /* 0x000fe20004800000 */
[----:B------:R-:W-:-:S04]  /*0740*/  VIADD R27, R21, 0x700 ;  /* 0x00000700151b7836 */ /* 0x000fc80000000000 */
[----:B0-----:R-:W-:-:S06]  /*0750*/  IMAD.WIDE.U32 R4, R27, 0x4, R2 ;  /* 0x000000041b047825 */ /* 0x001fcc00078e0002 */
[----:B------:R0:W5:Y:S01]  /*0760*/  LDG.E R4, desc[UR10][R4.64] ;  /* 0x0000000a04047981 */ /* 0x000162000c1e1900 */
[----:B------:R-:W-:Y:S02]  /*0770*/  SEL R28, R29, R13, P0 ;  /* 0x0000000d1d1c7207 */ /* 0x000fe40000000000 */
[----:B------:R-:W-:-:S04]  /*0780*/  FSETP.NEU.AND P0, PT, R10, R19, PT ;  /* 0x000000130a00720b */ /* 0x000fc80003f0d000 */
[----:B------:R-:W-:-:S04]  /*0790*/  @!P1 SEL R8, RZ, 0x1, !P0 ;  /* 0x00000001ff089807 */ /* 0x000fc80004000000 */
[----:B------:R-:W-:Y:S02]  /*07a0*/  SEL R8, R8, 0x1, !P2 ;  /* 0x0000000108087807 */ /* 0x000fe40005000000 */
[----:B------:R-:W-:Y:S02]  /*07b0*/  @!P2 SEL R28, R29, R13, !P1 ;  /* 0x0000000d1d1ca207 */ /* 0x000fe40004800000 */
[----:B------:R-:W-:Y:S02]  /*07c0*/  LOP3.LUT P2, RZ, R8, 0xff, RZ, 0xc0, !PT ;  /* 0x000000ff08ff7812 */ /* 0x000fe4000784c0ff */
[----:B------:R-:W-:-:S05]  /*07d0*/  IADD3 R9, P1, PT, R9, UR6, RZ ;  /* 0x0000000609097c10 */ /* 0x000fca000ff3e0ff */
[----:B-1----:R-:W-:Y:S01]  /*07e0*/  IMAD.X R7, RZ, RZ, UR7, P1 ;  /* 0x00000007ff077e24 */ /* 0x002fe200088e06ff */
[----:B------:R-:W-:Y:S01]  /*07f0*/  IADD3 R11, P4, PT, R11, UR6, RZ ;  /* 0x000000060b0b7c10 */ /* 0x000fe2000ff9e0ff */
[----:B------:R-:W-:Y:S02]  /*0800*/  VIADD R23, R23, 0x8 ;  /* 0x0000000817177836 */ /* 0x000fe40000000000 */
[----:B------:R-:W-:Y:S02]  /*0810*/  VIADD R22, R22, 0x800 ;  /* 0x0000080016167836 */ /* 0x000fe40000000000 */
[----:B------:R-:W-:Y:S01]  /*0820*/  VIADD R21, R21, 0x800 ;  /* 0x0000080015157836 */ /* 0x000fe20000000000 */
[CC--:B--2---:R-:W-:Y:S02]  /*0830*/  FSETP.NEU.AND P0, PT, R12.reuse, R19.reuse, PT ;  /* 0x000000130c00720b */ /* 0x0c4fe40003f0d000 */
[----:B------:R-:W-:Y:S02]  /*0840*/  FSETP.NEU.AND P3, PT, R12, R19, P2 ;  /* 0x000000130c00720b */ /* 0x000fe4000176d000 */
[----:B------:R-:W-:-:S02]  /*0850*/  @!P2 SEL R8, RZ, 0x1, !P0 ;  /* 0x00000001ff08a807 */ /* 0x000fc40004000000 */
[----:B------:R-:W-:Y:S02]  /*0860*/  ISETP.LT.U32.AND P0, PT, R9, R26, PT ;  /* 0x0000001a0900720c */ /* 0x000fe40003f01070 */
[----:B0-----:R-:W-:Y:S02]  /*0870*/  SEL R5, R8, 0x1, !P3 ;  /* 0x0000000108057807 */ /* 0x001fe40005800000 */
[----:B------:R-:W-:Y:S02]  /*0880*/  ISETP.LT.AND.EX P0, PT, R7, R28, PT, P0 ;  /* 0x0000001c0700720c */ /* 0x000fe40003f01300 */
[----:B------:R-:W-:Y:S02]  /*0890*/  LOP3.LUT P1, RZ, R5, 0xff, RZ, 0xc0, !PT ;  /* 0x000000ff05ff7812 */ /* 0x000fe4000782c0ff */
[CC--:B------:R-:W-:Y:S02]  /*08a0*/  SEL R8, R9.reuse, R26.reuse, P0 ;  /* 0x0000001a09087207 */ /* 0x0c0fe40000000000 */
[----:B------:R-:W-:-:S02]  /*08b0*/  @!P3 SEL R8, R9, R26, !P2 ;  /* 0x0000001a0908b207 */ /* 0x000fc40005000000 */
[CC--:B------:R-:W-:Y:S02]  /*08c0*/  SEL R9, R7.reuse, R28.reuse, P0 ;  /* 0x0000001c07097207 */ /* 0x0c0fe40000000000 */
[CC--:B---3--:R-:W-:Y:S02]  /*08d0*/  FSETP.NEU.AND P0, PT, R14.reuse, R19.reuse, PT ;  /* 0x000000130e00720b */ /* 0x0c8fe40003f0d000 */
[----:B------:R-:W-:Y:S02]  /*08e0*/  @!P3 SEL R9, R7, R28, !P2 ;  /* 0x0000001c0709b207 */ /* 0x000fe40005000000 */
[----:B------:R-:W-:Y:S01]  /*08f0*/  FSETP.NEU.AND P3, PT, R14, R19, P1 ;  /* 0x000000130e00720b */ /* 0x000fe20000f6d000 */
[----:B------:R-:W-:Y:S01]  /*0900*/  IMAD.X R14, RZ, RZ, UR7, P4 ;  /* 0x00000007ff0e7e24 */ /* 0x000fe2000a0e06ff */
[----:B------:R-:W-:Y:S02]  /*0910*/  @!P1 SEL R5, RZ, 0x1, !P0 ;  /* 0x00000001ff059807 */ /* 0x000fe40004000000 */
[----:B------:R-:W-:-:S02]  /*0920*/  ISETP.LT.U32.AND P0, PT, R11, R8, PT ;  /* 0x000000080b00720c */ /* 0x000fc40003f01070 */
[----:B------:R-:W-:Y:S02]  /*0930*/  SEL R10, R5, 0x1, !P3 ;  /* 0x00000001050a7807 */ /* 0x000fe40005800000 */
[-C--:B------:R-:W-:Y:S02]  /*0940*/  ISETP.LT.AND.EX P0, PT, R14, R9.reuse, PT, P0 ;  /* 0x000000090e00720c */ /* 0x080fe40003f01300 */
[----:B------:R-:W-:Y:S02]  /*0950*/  LOP3.LUT P2, RZ, R10, 0xff, RZ, 0xc0, !PT ;  /* 0x000000ff0aff7812 */ /* 0x000fe4000784c0ff */
[----:B------:R-:W-:Y:S02]  /*0960*/  SEL R5, R11, R8, P0 ;  /* 0x000000080b057207 */ /* 0x000fe40000000000 */
[----:B------:R-:W-:Y:S02]  /*0970*/  SEL R7, R14, R9, P0 ;  /* 0x000000090e077207 */ /* 0x000fe40000000000 */
[----:B------:R-:W-:-:S02]  /*0980*/  IADD3 R12, P0, PT, R25, UR6, RZ ;  /* 0x00000006190c7c10 */ /* 0x000fc4000ff1e0ff */
[----:B------:R-:W-:Y:S02]  /*0990*/  @!P3 SEL R5, R11, R8, !P1 ;  /* 0x000000080b05b207 */ /* 0x000fe40004800000 */
[----:B------:R-:W-:Y:S01]  /*09a0*/  @!P3 SEL R7, R14, R9, !P1 ;  /* 0x000000090e07b207 */ /* 0x000fe20004800000 */
[----:B------:R-:W-:Y:S01]  /*09b0*/  IMAD.X R14, RZ, RZ, UR7, P0 ;  /* 0x00000007ff0e7e24 */ /* 0x000fe200080e06ff */
[----:B----4-:R-:W-:Y:S02]  /*09c0*/  FSETP.NEU.AND P3, PT, R6, R19, P2 ;  /* 0x000000130600720b */ /* 0x010fe4000176d000 */
[----:B------:R-:W-:Y:S02]  /*09d0*/  ISETP.LT.U32.AND P0, PT, R12, R5, PT ;  /* 0x000000050c00720c */ /* 0x000fe40003f01070 */
[----:B------:R-:W-:Y:S02]  /*09e0*/  FSETP.NEU.AND P1, PT, R6, R19, PT ;  /* 0x000000130600720b */ /* 0x000fe40003f2d000 */
[----:B------:R-:W-:-:S02]  /*09f0*/  ISETP.LT.AND.EX P0, PT, R14, R7, PT, P0 ;  /* 0x000000070e00720c */ /* 0x000fc40003f01300 */
[----:B------:R-:W-:Y:S02]  /*0a00*/  @!P2 SEL R10, RZ, 0x1, !P1 ;  /* 0x00000001ff0aa807 */ /* 0x000fe40004800000 */
[----:B------:R-:W-:Y:S02]  /*0a10*/  SEL R6, R12, R5, P0 ;  /* 0x000000050c067207 */ /* 0x000fe40000000000 */
[----:B------:R-:W-:Y:S02]  /*0a20*/  SEL R8, R14, R7, P0 ;  /* 0x000000070e087207 */ /* 0x000fe40000000000 */
[----:B------:R-:W-:Y:S02]  /*0a30*/  IADD3 R27, P0, PT, R27, UR6, RZ ;  /* 0x000000061b1b7c10 */ /* 0x000fe4000ff1e0ff */
[----:B------:R-:W-:Y:S02]  /*0a40*/  @!P3 SEL R6, R12, R5, !P2 ;  /* 0x000000050c06b207 */ /* 0x000fe40005000000 */
[----:B------:R-:W-:Y:S01]  /*0a50*/  SEL R10, R10, 0x1, !P3 ;  /* 0x000000010a0a7807 */ /* 0x000fe20005800000 */
[----:B------:R-:W-:Y:S01]  /*0a60*/  IMAD.X R5, RZ, RZ, UR7, P0 ;  /* 0x00000007ff057e24 */ /* 0x000fe200080e06ff */
[----:B------:R-:W-:-:S02]  /*0a70*/  @!P3 SEL R8, R14, R7, !P2 ;  /* 0x000000070e08b207 */ /* 0x000fc40005000000 */
[----:B------:R-:W-:Y:S02]  /*0a80*/  ISETP.LT.U32.AND P0, PT, R27, R6, PT ;  /* 0x000000061b00720c */ /* 0x000fe40003f01070 */
[----:B------:R-:W-:Y:S02]  /*0a90*/  LOP3.LUT P1, RZ, R10, 0xff, RZ, 0xc0, !PT ;  /* 0x000000ff0aff7812 */ /* 0x000fe4000782c0ff */
[----:B------:R-:W-:-:S04]  /*0aa0*/  ISETP.LT.AND.EX P0, PT, R5, R8, PT, P0 ;  /* 0x000000080500720c */ /* 0x000fc80003f01300 */
[----:B------:R-:W-:Y:S02]  /*0ab0*/  SEL R12, R27, R6, P0 ;  /* 0x000000061b0c7207 */ /* 0x000fe40000000000 */
[----:B------:R-:W-:Y:S02]  /*0ac0*/  SEL R13, R5, R8, P0 ;  /* 0x00000008050d7207 */ /* 0x000fe40000000000 */
[----:B------:R-:W-:Y:S02]  /*0ad0*/  ISETP.NE.AND P0, PT, R23, RZ, PT ;  /* 0x000000ff1700720c */ /* 0x000fe40003f05270 */
[CC--:B-----5:R-:W-:Y:S02]  /*0ae0*/  FSETP.NEU.AND P3, PT, R4.reuse, R19.reuse, P1 ;  /* 0x000000130400720b */ /* 0x0e0fe40000f6d000 */
[----:B------:R-:W-:-:S04]  /*0af0*/  FSETP.NEU.AND P2, PT, R4, R19, PT ;  /* 0x000000130400720b */ /* 0x000fc80003f4d000 */
[----:B------:R-:W-:-:S04]  /*0b00*/  @!P1 SEL R10, RZ, 0x1, !P2 ;  /* 0x00000001ff0a9807 */ /* 0x000fc80005000000 */
[----:B------:R-:W-:-:S03]  /*0b10*/  SEL R10, R10, 0x1, !P3 ;  /* 0x000000010a0a7807 */ /* 0x000fc60005800000 */
[----:B------:R-:W-:Y:S02]  /*0b20*/  @!P3 SEL R12, R27, R6, !P1 ;  /* 0x000000061b0cb207 */ /* 0x000fe40004800000 */
[----:B------:R-:W-:Y:S02]  /*0b30*/  @!P3 SEL R13, R5, R8, !P1 ;  /* 0x00000008050db207 */ /* 0x000fe40004800000 */
[----:B------:R-:W-:Y:S01]  /*0b40*/  PRMT R14, R10, 0x7610, R14 ;  /* 0x000076100a0e7816 */ /* 0x000fe2000000000e */
[----:B------:R-:W-:Y:S06]  /*0b50*/  @P0 BRA `(.L_x_277) ;  /* 0xfffffff400ec0947 */ /* 0x000fec000383ffff */
[----:B------:R-:W-:Y:S05]  /*0b60*/  BSYNC.RECONVERGENT B3 ;  /* 0x0000000000037941 */ /* 0x000fea0003800200 */
.L_x_276:
[----:B------:R-:W-:-:S07]  /*0b70*/  VIADD R5, R22, 0xfffffc00 ;  /* 0xfffffc0016057836 */ /* 0x000fce0000000000 */
.L_x_275:
[----:B------:R-:W-:Y:S05]  /*0b80*/  BSYNC.RECONVERGENT B2 ;  /* 0x0000000000027941 */ /* 0x000fea0003800200 */
.L_x_274:
[----:B------:R-:W-:-:S13]  /*0b90*/  ISETP.NE.AND P0, PT, R24, RZ, PT ;  /* 0x000000ff1800720c */ /* 0x000fda0003f05270 */
[----:B------:R-:W-:Y:S05]  /*0ba0*/  @!P0 BRA `(.L_x_273) ;  /* 0x0000000800188947 */ /* 0x000fea0003800000 */
[----:B------:R-:W-:Y:S01]  /*0bb0*/  ISETP.GE.U32.AND P0, PT, R24, 0x4, PT ;  /* 0x000000041800780c */ /* 0x000fe20003f06070 */
[----:B------:R-:W-:Y:S01]  /*0bc0*/  BSSY.RECONVERGENT B2, `(.L_x_278) ;  /* 0x0000046000027945 */ /* 0x000fe20003800200 */
[----:B------:R-:W-:-:S11]  /*0bd0*/  LOP3.LUT P1, R16, R16, 0x3, RZ, 0xc0, !PT ;  /* 0x0000000310107812 */ /* 0x000fd6000782c0ff */
[----:B------:R-:W-:Y:S05]  /*0be0*/  @!P0 BRA `(.L_x_279) ;  /* 0x00000004000c8947 */ /* 0x000fea0003800000 */
[----:B------:R-:W0:Y:S01]  /*0bf0*/  LDC.64 R2, c[0x0][0x380] ;  /* 0x0000e000ff027b82 */ /* 0x000e220000000a00 */
[----:B------:R-:W-:Y:S01]  /*0c00*/  IMAD.IADD R27, R20, 0x1, R5 ;  /* 0x00000001141b7824 */ /* 0x000fe200078e0205 */
[----:B------:R-:W1:Y:S03]  /*0c10*/  LDCU.64 UR4, c[0x0][0x390] ;  /* 0x00007200ff0477ac */ /* 0x000e660008000a00 */
[C---:B------:R-:W-:Y:S02]  /*0c20*/  VIADD R23, R27.reuse, 0x100 ;  /* 0x000001001b177836 */ /* 0x040fe40000000000 */
[----:B0-----:R-:W-:-:S06]  /*0c30*/  IMAD.WIDE.U32 R24, R27, 0x4, R2 ;  /* 0x000000041b187825 */ /* 0x001fcc00078e0002 */
[----:B------:R1:W2:Y:S01]  /*0c40*/  LDG.E R24, desc[UR10][R24.64] ;  /* 0x0000000a18187981 */ /* 0x0002a2000c1e1900 */
[----:B------:R-:W-:-:S06]  /*0c50*/  IMAD.WIDE.U32 R8, R23, 0x4, R2 ;  /* 0x0000000417087825 */ /* 0x000fcc00078e0002 */
[----:B------:R-:W3:Y:S01]  /*0c60*/  LDG.E R8, desc[UR10][R8.64] ;  /* 0x0000000a08087981 */ /* 0x000ee2000c1e1900 */
[----:B------:R-:W-:-:S04]  /*0c70*/  VIADD R21, R27, 0x200 ;  /* 0x000002001b157836 */ /* 0x000fc80000000000 */
[----:B------:R-:W-:-:S06]  /*0c80*/  IMAD.WIDE.U32 R6, R21, 0x4, R2 ;  /* 0x0000000415067825 */ /* 0x000fcc00078e0002 */
[----:B------:R-:W4:Y:S01]  /*0c90*/  LDG.E R6, desc[UR10][R6.64] ;  /* 0x0000000a06067981 */ /* 0x000f22000c1e1900 */
[----:B------:R-:W-:-:S04]  /*0ca0*/  VIADD R11, R27, 0x300 ;  /* 0x000003001b0b7836 */ /* 0x000fc80000000000 */
[----:B------:R-:W-:-:S06]  /*0cb0*/  IMAD.WIDE.U32 R2, R11, 0x4, R2 ;  /* 0x000000040b027825 */ /* 0x000fcc00078e0002 */
[----:B------:R0:W5:Y:S01]  /*0cc0*/  LDG.E R2, desc[UR10][R2.64] ;  /* 0x0000000a02027981 */ /* 0x000162000c1e1900 */
[----:B------:R-:W-:Y:S01]  /*0cd0*/  LOP3.LUT P3, RZ, R14, 0xff, RZ, 0xc0, !PT ;  /* 0x000000ff0eff7812 */ /* 0x000fe2000786c0ff */
[----:B------:R-:W-:Y:S01]  /*0ce0*/  VIADD R5, R5, 0x400 ;  /* 0x0000040005057836 */ /* 0x000fe20000000000 */
[----:B-1----:R-:W-:Y:S02]  /*0cf0*/  IADD3 R25, P2, PT, R27, UR4, RZ ;  /* 0x000000041b197c10 */ /* 0x002fe4000ff5e0ff */
[----:B------:R-:W-:-:S03]  /*0d00*/  IADD3 R23, P5, PT, R23, UR4, RZ ;  /* 0x0000000417177c10 */ /* 0x000fc6000ffbe0ff */
[----:B------:R-:W-:Y:S02]  /*0d10*/  IMAD.X R10, RZ, RZ, UR5, P2 ;  /* 0x00000005ff0a7e24 */ /* 0x000fe400090e06ff */
[----:B0-----:R-:W-:Y:S01]  /*0d20*/  IMAD.X R3, RZ, RZ, UR5, P5 ;  /* 0x00000005ff037e24 */ /* 0x001fe2000a8e06ff */
[----:B------:R-:W-:Y:S02]  /*0d30*/  IADD3 R11, P5, PT, R11, UR4, RZ ;  /* 0x000000040b0b7c10 */ /* 0x000fe4000ffbe0ff */
[CC--:B--2---:R-:W-:Y:S02]  /*0d40*/  FSETP.NEU.AND P0, PT, R24.reuse, R19.reuse, PT ;  /* 0x000000131800720b */ /* 0x0c4fe40003f0d000 */
[----:B------:R-:W-:Y:S02]  /*0d50*/  FSETP.NEU.AND P4, PT, R24, R19, P3 ;  /* 0x000000131800720b */ /* 0x000fe40001f8d000 */
[----:B------:R-:W-:Y:S02]  /*0d60*/  @!P3 SEL R14, RZ, 0x1, !P0 ;  /* 0x00000001ff0eb807 */ /* 0x000fe40004000000 */
[----:B------:R-:W-:-:S02]  /*0d70*/  ISETP.LT.U32.AND P0, PT, R25, R12, PT ;  /* 0x0000000c1900720c */ /* 0x000fc40003f01070 */
[----:B------:R-:W-:Y:S02]  /*0d80*/  SEL R14, R14, 0x1, !P4 ;  /* 0x000000010e0e7807 */ /* 0x000fe40006000000 */
[-C--:B------:R-:W-:Y:S02]  /*0d90*/  ISETP.LT.AND.EX P0, PT, R10, R13.reuse, PT, P0 ;  /* 0x0000000d0a00720c */ /* 0x080fe40003f01300 */
[----:B------:R-:W-:Y:S02]  /*0da0*/  LOP3.LUT P2, RZ, R14, 0xff, RZ, 0xc0, !PT ;  /* 0x000000ff0eff7812 */ /* 0x000fe4000784c0ff */
[----:B------:R-:W-:Y:S02]  /*0db0*/  SEL R4, R25, R12, P0 ;  /* 0x0000000c19047207 */ /* 0x000fe40000000000 */
[----:B------:R-:W-:Y:S02]  /*0dc0*/  SEL R22, R10, R13, P0 ;  /* 0x0000000d0a167207 */ /* 0x000fe40000000000 */
[----:B---3--:R-:W-:-:S02]  /*0dd0*/  FSETP.NEU.AND P0, PT, R8, R19, PT ;  /* 0x000000130800720b */ /* 0x008fc40003f0d000 */
[----:B------:R-:W-:Y:S02]  /*0de0*/  @!P4 SEL R4, R25, R12, !P3 ;  /* 0x0000000c1904c207 */ /* 0x000fe40005800000 */
[----:B------:R-:W-:Y:S02]  /*0df0*/  @!P4 SEL R22, R10, R13, !P3 ;  /* 0x0000000d0a16c207 */ /* 0x000fe40005800000 */
[----:B------:R-:W-:Y:S02]  /*0e00*/  FSETP.NEU.AND P4, PT, R8, R19, P2 ;  /* 0x000000130800720b */ /* 0x000fe4000178d000 */
[----:B------:R-:W-:Y:S02]  /*0e10*/  @!P2 SEL R14, RZ, 0x1, !P0 ;  /* 0x00000001ff0ea807 */ /* 0x000fe40004000000 */
[----:B------:R-:W-:Y:S02]  /*0e20*/  ISETP.LT.U32.AND P0, PT, R23, R4, PT ;  /* 0x000000041700720c */ /* 0x000fe40003f01070 */
[----:B------:R-:W-:-:S02]  /*0e30*/  SEL R14, R14, 0x1, !P4 ;  /* 0x000000010e0e7807 */ /* 0x000fc40006000000 */
[----:B------:R-:W-:Y:S02]  /*0e40*/  ISETP.LT.AND.EX P0, PT, R3, R22, PT, P0 ;  /* 0x000000160300720c */ /* 0x000fe40003f01300 */
[----:B------:R-:W-:Y:S02]  /*0e50*/  LOP3.LUT P3, RZ, R14, 0xff, RZ, 0xc0, !PT ;  /* 0x000000ff0eff7812 */ /* 0x000fe4000786c0ff */
[----:B------:R-:W-:Y:S02]  /*0e60*/  SEL R8, R23, R4, P0 ;  /* 0x0000000417087207 */ /* 0x000fe40000000000 */
[----:B------:R-:W-:Y:S02]  /*0e70*/  SEL R10, R3, R22, P0 ;  /* 0x00000016030a7207 */ /* 0x000fe40000000000 */
[----:B------:R-:W-:Y:S02]  /*0e80*/  @!P4 SEL R8, R23, R4, !P2 ;  /* 0x000000041708c207 */ /* 0x000fe40005000000 */
[----:B------:R-:W-:-:S02]  /*0e90*/  @!P4 SEL R10, R3, R22, !P2 ;  /* 0x00000016030ac207 */ /* 0x000fc40005000000 */
[----:B------:R-:W-:Y:S02]  /*0ea0*/  IADD3 R21, P0, PT, R21, UR4, RZ ;  /* 0x0000000415157c10 */ /* 0x000fe4000ff1e0ff */
[CC--:B----4-:R-:W-:Y:S02]  /*0eb0*/  FSETP.NEU.AND P2, PT, R6.reuse, R19.reuse, PT ;  /* 0x000000130600720b */ /* 0x0d0fe40003f4d000 */
[----:B------:R-:W-:Y:S01]  /*0ec0*/  FSETP.NEU.AND P4, PT, R6, R19, P3 ;  /* 0x000000130600720b */ /* 0x000fe20001f8d000 */
[----:B------:R-:W-:Y:S01]  /*0ed0*/  IMAD.X R3, RZ, RZ, UR5, P0 ;  /* 0x00000005ff037e24 */ /* 0x000fe200080e06ff */
        /* <DEDUP_REMOVED lines=8> */
[----:B------:R-:W-:Y:S01]  /*0f60*/  @!P4 SEL R6, R3, R10, !P3 ;  /* 0x0000000a0306c207 */ /* 0x000fe20005800000 */
[----:B------:R-:W-:Y:S01]  /*0f70*/  IMAD.X R3, RZ, RZ, UR5, P5 ;  /* 0x00000005ff037e24 */ /* 0x000fe2000a8e06ff */
[----:B-----5:R-:W-:-:S02]  /*0f80*/  FSETP.NEU.AND P4, PT, R2, R19, P2 ;  /* 0x000000130200720b */ /* 0x020fc4000178d000 */
[----:B------:R-:W-:Y:S02]  /*0f90*/  ISETP.LT.U32.AND P0, PT, R11, R4, PT ;  /* 0x000000040b00720c */ /* 0x000fe40003f01070 */
[----:B------:R-:W-:Y:S02]  /*0fa0*/  FSETP.NEU.AND P3, PT, R2, R19, PT ;  /* 0x000000130200720b */ /* 0x000fe40003f6d000 */
[----:B------:R-:W-:Y:S02]  /*0fb0*/  ISETP.LT.AND.EX P0, PT, R3, R6, PT, P0 ;  /* 0x000000060300720c */ /* 0x000fe40003f01300 */
[----:B------:R-:W-:Y:S02]  /*0fc0*/  @!P2 SEL R14, RZ, 0x1, !P3 ;  /* 0x00000001ff0ea807 */ /* 0x000fe40005800000 */
[----:B------:R-:W-:Y:S02]  /*0fd0*/  SEL R12, R11, R4, P0 ;  /* 0x000000040b0c7207 */ /* 0x000fe40000000000 */
[----:B------:R-:W-:-:S02]  /*0fe0*/  SEL R13, R3, R6, P0 ;  /* 0x00000006030d7207 */ /* 0x000fc40000000000 */
[----:B------:R-:W-:Y:S02]  /*0ff0*/  SEL R14, R14, 0x1, !P4 ;  /* 0x000000010e0e7807 */ /* 0x000fe40006000000 */
[----:B------:R-:W-:Y:S02]  /*1000*/  @!P4 SEL R12, R11, R4, !P2 ;  /* 0x000000040b0cc207 */ /* 0x000fe40005000000 */
[----:B------:R-:W-:-:S07]  /*1010*/  @!P4 SEL R13, R3, R6, !P2 ;  /* 0x00000006030dc207 */ /* 0x000fce0005000000 */
.L_x_279:
[----:B------:R-:W-:Y:S05]  /*1020*/  BSYNC.RECONVERGENT B2 ;  /* 0x0000000000027941 */ /* 0x000fea0003800200 */
.L_x_278:
[----:B------:R-:W-:Y:S05]  /*1030*/  @!P1 BRA `(.L_x_273) ;  /* 0x0000000000f49947 */ /* 0x000fea0003800000 */
[----:B------:R-:W-:Y:S01]  /*1040*/  ISETP.NE.AND P0, PT, R16, 0x1, PT ;  /* 0x000000011000780c */ /* 0x000fe20003f05270 */
[----:B------:R-:W-:Y:S01]  /*1050*/  BSSY.RECONVERGENT B2, `(.L_x_280) ;  /* 0x0000026000027945 */ /* 0x000fe20003800200 */
[----:B------:R-:W-:-:S11]  /*1060*/  LOP3.LUT P1, RZ, R17, 0x100, RZ, 0xc0, !PT ;  /* 0x0000010011ff7812 */ /* 0x000fd6000782c0ff */
[----:B------:R-:W-:Y:S05]  /*1070*/  @!P0 BRA `(.L_x_281) ;  /* 0x00000000008c8947 */ /* 0x000fea0003800000 */
[----:B------:R-:W0:Y:S01]  /*1080*/  LDC.64 R2, c[0x0][0x380] ;  /* 0x0000e000ff027b82 */ /* 0x000e220000000a00 */
[----:B------:R-:W-:Y:S01]  /*1090*/  IMAD.IADD R9, R20, 0x1, R5 ;  /* 0x0000000114097824 */ /* 0x000fe200078e0205 */
[----:B------:R-:W1:Y:S03]  /*10a0*/  LDCU.64 UR4, c[0x0][0x390] ;  /* 0x00007200ff0477ac */ /* 0x000e660008000a00 */
[C---:B------:R-:W-:Y:S02]  /*10b0*/  VIADD R11, R9.reuse, 0x100 ;  /* 0x00000100090b7836 */ /* 0x040fe40000000000 */
[----:B0-----:R-:W-:-:S06]  /*10c0*/  IMAD.WIDE.U32 R6, R9, 0x4, R2 ;  /* 0x0000000409067825 */ /* 0x001fcc00078e0002 */
[----:B------:R-:W2:Y:S01]  /*10d0*/  LDG.E R6, desc[UR10][R6.64] ;  /* 0x0000000a06067981 */ /* 0x000ea2000c1e1900 */
[----:B------:R-:W-:-:S05]  /*10e0*/  IMAD.WIDE.U32 R2, R11, 0x4, R2 ;  /* 0x000000040b027825 */ /* 0x000fca00078e0002 */
[----:B------:R0:W3:Y:S01]  /*10f0*/  LDG.E R8, desc[UR10][R2.64] ;  /* 0x0000000a02087981 */ /* 0x0000e2000c1e1900 */
[----:B------:R-:W-:Y:S01]  /*1100*/  LOP3.LUT P2, RZ, R14, 0xff, RZ, 0xc0, !PT ;  /* 0x000000ff0eff7812 */ /* 0x000fe2000784c0ff */
[----:B------:R-:W-:Y:S01]  /*1110*/  VIADD R5, R5, 0x200 ;  /* 0x0000020005057836 */ /* 0x000fe20000000000 */
[----:B-1----:R-:W-:-:S04]  /*1120*/  IADD3 R9, P4, PT, R9, UR4, RZ ;  /* 0x0000000409097c10 */ /* 0x002fc8000ff9e0ff */
[----:B------:R-:W-:Y:S01]  /*1130*/  ISETP.LT.U32.AND P0, PT, R9, R12, PT ;  /* 0x0000000c0900720c */ /* 0x000fe20003f01070 */
[----:B------:R-:W-:-:S05]  /*1140*/  IMAD.X R4, RZ, RZ, UR5, P4 ;  /* 0x00000005ff047e24 */ /* 0x000fca000a0e06ff */
[----:B------:R-:W-:-:S04]  /*1150*/  ISETP.LT.AND.EX P0, PT, R4, R13, PT, P0 ;  /* 0x0000000d0400720c */ /* 0x000fc80003f01300 */
[----:B0-----:R-:W-:Y:S02]  /*1160*/  SEL R2, R9, R12, P0 ;  /* 0x0000000c09027207 */ /* 0x001fe40000000000 */
[----:B------:R-:W-:Y:S02]  /*1170*/  SEL R3, R4, R13, P0 ;  /* 0x0000000d04037207 */ /* 0x000fe40000000000 */
[CC--:B--2---:R-:W-:Y:S02]  /*1180*/  FSETP.NEU.AND P5, PT, R6.reuse, R19.reuse, PT ;  /* 0x000000130600720b */ /* 0x0c4fe40003fad000 */
[----:B------:R-:W-:Y:S02]  /*1190*/  FSETP.NEU.AND P3, PT, R6, R19, P2 ;  /* 0x000000130600720b */ /* 0x000fe4000176d000 */
[----:B------:R-:W-:Y:S02]  /*11a0*/  @!P2 SEL R14, RZ, 0x1, !P5 ;  /* 0x00000001ff0ea807 */ /* 0x000fe40006800000 */
[----:B------:R-:W-:-:S02]  /*11b0*/  IADD3 R11, P5, PT, R11, UR4, RZ ;  /* 0x000000040b0b7c10 */ /* 0x000fc4000ffbe0ff */
[----:B------:R-:W-:-:S04]  /*11c0*/  SEL R14, R14, 0x1, !P3 ;  /* 0x000000010e0e7807 */ /* 0x000fc80005800000 */
[----:B------:R-:W-:-:S03]  /*11d0*/  LOP3.LUT P4, RZ, R14, 0xff, RZ, 0xc0, !PT ;  /* 0x000000ff0eff7812 */ /* 0x000fc6000788c0ff */
[----:B------:R-:W-:Y:S02]  /*11e0*/  @!P3 SEL R2, R9, R12, !P2 ;  /* 0x0000000c0902b207 */ /* 0x000fe40005000000 */
[----:B------:R-:W-:Y:S01]  /*11f0*/  @!P3 SEL R3, R4, R13, !P2 ;  /* 0x0000000d0403b207 */ /* 0x000fe20005000000 */
[----:B------:R-:W-:Y:S01]  /*1200*/  IMAD.X R4, RZ, RZ, UR5, P5 ;  /* 0x00000005ff047e24 */ /* 0x000fe2000a8e06ff */
[CC--:B---3--:R-:W-:Y:S02]  /*1210*/  FSETP.NEU.AND P3, PT, R8.reuse, R19.reuse, P4 ;  /* 0x000000130800720b */ /* 0x0c8fe4000276d000 */
[----:B------:R-:W-:Y:S02]  /*1220*/  ISETP.LT.U32.AND P0, PT, R11, R2, PT ;  /* 0x000000020b00720c */ /* 0x000fe40003f01070 */
[----:B------:R-:W-:Y:S02]  /*1230*/  FSETP.NEU.AND P2, PT, R8, R19, PT ;  /* 0x000000130800720b */ /* 0x000fe40003f4d000 */
[----:B------:R-:W-:-:S02]  /*1240*/  ISETP.LT.AND.EX P0, PT, R4, R3, PT, P0 ;  /* 0x000000030400720c */ /* 0x000fc40003f01300 */
[----:B------:R-:W-:Y:S02]  /*1250*/  @!P4 SEL R14, RZ, 0x1, !P2 ;  /* 0x00000001ff0ec807 */ /* 0x000fe40005000000 */
[CC--:B------:R-:W-:Y:S02]  /*1260*/  SEL R12, R11.reuse, R2.reuse, P0 ;  /* 0x000000020b0c7207 */ /* 0x0c0fe40000000000 */
[-C--:B------:R-:W-:Y:S02]  /*1270*/  SEL R13, R4, R3.reuse, P0 ;  /* 0x00000003040d7207 */ /* 0x080fe40000000000 */
[----:B------:R-:W-:Y:S02]  /*1280*/  SEL R14, R14, 0x1, !P3 ;  /* 0x000000010e0e7807 */ /* 0x000fe40005800000 */
[----:B------:R-:W-:Y:S02]  /*1290*/  @!P3 SEL R12, R11, R2, !P4 ;  /* 0x000000020b0cb207 */ /* 0x000fe40006000000 */
[----:B------:R-:W-:-:S07]  /*12a0*/  @!P3 SEL R13, R4, R3, !P4 ;  /* 0x00000003040db207 */ /* 0x000fce0006000000 */
.L_x_281:
[----:B------:R-:W-:Y:S05]  /*12b0*/  BSYNC.RECONVERGENT B2 ;  /* 0x0000000000027941 */ /* 0x000fea0003800200 */
.L_x_280:
[----:B------:R-:W-:Y:S05]  /*12c0*/  @P1 BRA `(.L_x_273) ;  /* 0x0000000000501947 */ /* 0x000fea0003800000 */
[----:B------:R-:W0:Y:S01]  /*12d0*/  LDC.64 R2, c[0x0][0x380] ;  /* 0x0000e000ff027b82 */ /* 0x000e220000000a00 */
[----:B------:R-:W-:Y:S01]  /*12e0*/  IMAD.IADD R5, R20, 0x1, R5 ;  /* 0x0000000114057824 */ /* 0x000fe200078e0205 */
[----:B------:R-:W1:Y:S03]  /*12f0*/  LDCU.64 UR4, c[0x0][0x390] ;  /* 0x00007200ff0477ac */ /* 0x000e660008000a00 */
[----:B0-----:R-:W-:-:S06]  /*1300*/  IMAD.WIDE.U32 R2, R5, 0x4, R2 ;  /* 0x0000000405027825 */ /* 0x001fcc00078e0002 */
[----:B------:R-:W2:Y:S01]  /*1310*/  LDG.E R2, desc[UR10][R2.64] ;  /* 0x0000000a02027981 */ /* 0x000ea2000c1e1900 */
[----:B------:R-:W-:Y:S02]  /*1320*/  LOP3.LUT P3, RZ, R14, 0xff, RZ, 0xc0, !PT ;  /* 0x000000ff0eff7812 */ /* 0x000fe4000786c0ff */
[----:B-1----:R-:W-:-:S05]  /*1330*/  IADD3 R7, P0, PT, R5, UR4, RZ ;  /* 0x0000000405077c10 */ /* 0x002fca000ff1e0ff */
[----:B------:R-:W-:Y:S01]  /*1340*/  IMAD.X R6, RZ, RZ, UR5, P0 ;  /* 0x00000005ff067e24 */ /* 0x000fe200080e06ff */
        /* <DEDUP_REMOVED lines=12> */
.L_x_273:
[----:B------:R-:W-:Y:S05]  /*1410*/  BSYNC.RECONVERGENT B1 ;  /* 0x0000000000017941 */ /* 0x000fea0003800200 */
.L_x_272:
[----:B------:R-:W-:-:S13]  /*1420*/  ISETP.GE.U32.AND P0, PT, R18, 0x100, PT ;  /* 0x000001001200780c */ /* 0x000fda0003f06070 */
        /* <DEDUP_REMOVED lines=25> */
.L_x_284:
[----:B------:R-:W-:Y:S05]  /*15c0*/  BSYNC.RECONVERGENT B1 ;  /* 0x0000000000017941 */ /* 0x000fea0003800200 */
.L_x_283:
        /* <DEDUP_REMOVED lines=23> */
.L_x_286:
[----:B------:R-:W-:Y:S05]  /*1740*/  BSYNC.RECONVERGENT B1 ;  /* 0x0000000000017941 */ /* 0x000fea0003800200 */
.L_x_285:
        /* <DEDUP_REMOVED lines=20> */
.L_x_288:
[----:B------:R-:W-:Y:S05]  /*1890*/  BSYNC.RECONVERGENT B1 ;  /* 0x0000000000017941 */ /* 0x000fea0003800200 */
.L_x_287:
        /* <DEDUP_REMOVED lines=20> */
.L_x_290:
[----:B------:R-:W-:Y:S05]  /*19e0*/  BSYNC.RECONVERGENT B1 ;  /* 0x0000000000017941 */ /* 0x000fea0003800200 */
.L_x_289:
        /* <DEDUP_REMOVED lines=20> */
.L_x_292:
[----:B------:R-:W-:Y:S05]  /*1b30*/  BSYNC.RECONVERGENT B1 ;  /* 0x0000000000017941 */ /* 0x000fea0003800200 */
.L_x_291:
        /* <DEDUP_REMOVED lines=10> */
.L_x_294:
[----:B------:R-:W-:Y:S05]  /*1be0*/  BSYNC.RECONVERGENT B1 ;  /* 0x0000000000017941 */ /* 0x000fea0003800200 */
.L_x_293:
        /* <DEDUP_REMOVED lines=10> */
[----:B------:R-:W3:Y:S04]  /*1c90*/  LDS.64 R6, [UR4+0x30] ;  /* 0x00003004ff067984 */ /* 0x000ee80008000a00 */
[----:B------:R-:W3:Y:S04]  /*1ca0*/  LDS.U8 R17, [UR4+0x38] ;  /* 0x00003804ff117984 */ /* 0x000ee80008000000 */
[----:B0-----:R-:W0:Y:S04]  /*1cb0*/  LDS.64 R2, [UR4+0x40] ;  /* 0x00004004ff027984 */ /* 0x001e280008000a00 */
[----:B------:R-:W0:Y:S04]  /*1cc0*/  LDS.U8 R10, [UR4+0x48] ;  /* 0x00004804ff0a7984 */ /* 0x000e280008000000 */
[----:B--2-4-:R-:W2:Y:S01]  /*1cd0*/  LDS.64 R4, [UR4+0x50] ;  /* 0x00005004ff047984 */ /* 0x014ea20008000a00 */
[----:B-----5:R-:W-:-:S02]  /*1ce0*/  ISETP.NE.AND P2, PT, R15, RZ, PT ;  /* 0x000000ff0f00720c */ /* 0x020fc40003f45270 */
[----:B-1----:R-:W-:Y:S02]  /*1cf0*/  ISETP.LT.U32.AND P0, PT, R8, R12, PT ;  /* 0x0000000c0800720c */ /* 0x002fe40003f01070 */
[----:B------:R-:W-:Y:S02]  /*1d00*/  @P4 SEL R15, R14, 0x1, !P2 ;  /* 0x000000010e0f4807 */ /* 0x000fe40005000000 */
[----:B------:R-:W-:Y:S01]  /*1d10*/  ISETP.LT.AND.EX P0, PT, R9, R13, PT, P0 ;  /* 0x0000000d0900720c */ /* 0x000fe20003f01300 */
[----:B------:R-:W-:Y:S01]  /*1d20*/  LDS.U8 R14, [UR4+0x78] ;  /* 0x00007804ff0e7984 */ /* 0x000fe20008000000 */
[----:B------:R-:W-:Y:S02]  /*1d30*/  LOP3.LUT P3, RZ, R15, 0xff, RZ, 0xc0, !PT ;  /* 0x000000ff0fff7812 */ /* 0x000fe4000786c0ff */
[----:B---3--:R-:W-:-:S03]  /*1d40*/  ISETP.NE.AND P5, PT, R16, RZ, PT ;  /* 0x000000ff1000720c */ /* 0x008fc60003fa5270 */
[C---:B------:R-:W-:Y:S02]  /*1d50*/  @P2 SEL R12, R8.reuse, R12, P0 ;  /* 0x0000000c080c2207 */ /* 0x040fe40000000000 */
[C---:B------:R-:W-:Y:S02]  /*1d60*/  @P2 SEL R13, R9.reuse, R13, P0 ;  /* 0x0000000d090d2207 */ /* 0x040fe40000000000 */
[----:B------:R-:W-:Y:S02]  /*1d70*/  SEL R11, R8, R12, !P4 ;  /* 0x0000000c080b7207 */ /* 0x000fe40006000000 */
[----:B------:R-:W-:Y:S01]  /*1d80*/  SEL R13, R9, R13, !P4 ;  /* 0x0000000d090d7207 */ /* 0x000fe20006000000 */
[----:B------:R-:W1:Y:S01]  /*1d90*/  LDS.U8 R12, [UR4+0x58] ;  /* 0x00005804ff0c7984 */ /* 0x000e620008000000 */
[----:B------:R-:W-:Y:S02]  /*1da0*/  ISETP.LT.U32.AND P0, PT, R6, R11, PT ;  /* 0x0000000b0600720c */ /* 0x000fe40003f01070 */
[----:B------:R-:W-:Y:S01]  /*1db0*/  @P3 SEL R16, R15, 0x1, !P5 ;  /* 0x000000010f103807 */ /* 0x000fe20006800000 */
[----:B------:R-:W3:Y:S01]  /*1dc0*/  LDS.64 R8, [UR4+0x60] ;  /* 0x00006004ff087984 */ /* 0x000ee20008000a00 */
[----:B------:R-:W-:-:S02]  /*1dd0*/  ISETP.LT.AND.EX P0, PT, R7, R13, PT, P0 ;  /* 0x0000000d0700720c */ /* 0x000fc40003f01300 */
[----:B------:R-:W-:Y:S01]  /*1de0*/  LOP3.LUT P2, RZ, R16, 0xff, RZ, 0xc0, !PT ;  /* 0x000000ff10ff7812 */ /* 0x000fe2000784c0ff */
[----:B------:R-:W4:Y:S01]  /*1df0*/  LDS.U8 R15, [UR4+0x68] ;  /* 0x00006804ff0f7984 */ /* 0x000f220008000000 */
[C---:B------:R-:W-:Y:S02]  /*1e00*/  @P5 SEL R11, R6.reuse, R11, P0 ;  /* 0x0000000b060b5207 */ /* 0x040fe40000000000 */
[----:B------:R-:W-:Y:S02]  /*1e10*/  ISETP.NE.AND P4, PT, R17, RZ, PT ;  /* 0x000000ff1100720c */ /* 0x000fe40003f85270 */
[C---:B------:R-:W-:Y:S02]  /*1e20*/  @P5 SEL R13, R7.reuse, R13, P0 ;  /* 0x0000000d070d5207 */ /* 0x040fe40000000000 */
[----:B------:R-:W-:Y:S02]  /*1e30*/  SEL R11, R6, R11, !P3 ;  /* 0x0000000b060b7207 */ /* 0x000fe40005800000 */
[----:B------:R-:W-:-:S02]  /*1e40*/  SEL R13, R7, R13, !P3 ;  /* 0x0000000d070d7207 */ /* 0x000fc40005800000 */
[----:B0-----:R-:W-:Y:S01]  /*1e50*/  ISETP.LT.U32.AND P0, PT, R2, R11, PT ;  /* 0x0000000b0200720c */ /* 0x001fe20003f01070 */
[----:B------:R-:W0:Y:S01]  /*1e60*/  LDS.64 R6, [UR4+0x70] ;  /* 0x00007004ff067984 */ /* 0x000e220008000a00 */
[----:B------:R-:W-:Y:S02]  /*1e70*/  @P2 SEL R17, R16, 0x1, !P4 ;  /* 0x0000000110112807 */ /* 0x000fe40006000000 */
[----:B------:R-:W-:Y:S02]  /*1e80*/  ISETP.LT.AND.EX P0, PT, R3, R13, PT, P0 ;  /* 0x0000000d0300720c */ /* 0x000fe40003f01300 */
[----:B------:R-:W-:Y:S02]  /*1e90*/  ISETP.NE.AND P3, PT, R10, RZ, PT ;  /* 0x000000ff0a00720c */ /* 0x000fe40003f65270 */
[----:B------:R-:W-:Y:S02]  /*1ea0*/  @P4 SEL R11, R2, R11, P0 ;  /* 0x0000000b020b4207 */ /* 0x000fe40000000000 */
[----:B------:R-:W-:-:S02]  /*1eb0*/  LOP3.LUT P5, RZ, R17, 0xff, RZ, 0xc0, !PT ;  /* 0x000000ff11ff7812 */ /* 0x000fc400078ac0ff */
[C---:B------:R-:W-:Y:S02]  /*1ec0*/  @P4 SEL R13, R3.reuse, R13, P0 ;  /* 0x0000000d030d4207 */ /* 0x040fe40000000000 */
[----:B------:R-:W-:Y:S02]  /*1ed0*/  SEL R11, R2, R11, !P2 ;  /* 0x0000000b020b7207 */ /* 0x000fe40005000000 */
[----:B------:R-:W-:Y:S02]  /*1ee0*/  SEL R13, R3, R13, !P2 ;  /* 0x0000000d030d7207 */ /* 0x000fe40005000000 */
[----:B--2---:R-:W-:Y:S01]  /*1ef0*/  ISETP.LT.U32.AND P0, PT, R4, R11, PT ;  /* 0x0000000b0400720c */ /* 0x004fe20003f01070 */
[----:B------:R-:W2:Y:S01]  /*1f00*/  LDS.64 R2, [UR4+0x80] ;  /* 0x00008004ff027984 */ /* 0x000ea20008000a00 */
[----:B-1----:R-:W-:Y:S02]  /*1f10*/  ISETP.NE.AND P2, PT, R12, RZ, PT ;  /* 0x000000ff0c00720c */ /* 0x002fe40003f45270 */
[----:B------:R-:W-:-:S02]  /*1f20*/  ISETP.LT.AND.EX P0, PT, R5, R13, PT, P0 ;  /* 0x0000000d0500720c */ /* 0x000fc40003f01300 */
[----:B------:R-:W-:Y:S02]  /*1f30*/  @P5 SEL R10, R17, 0x1, !P3 ;  /* 0x00000001110a5807 */ /* 0x000fe40005800000 */
[C---:B------:R-:W-:Y:S02]  /*1f40*/  @P3 SEL R11, R4.reuse, R11, P0 ;  /* 0x0000000b040b3207 */ /* 0x040fe40000000000 */
[C---:B------:R-:W-:Y:S02]  /*1f50*/  @P3 SEL R13, R5.reuse, R13, P0 ;  /* 0x0000000d050d3207 */ /* 0x040fe40000000000 */
[----:B------:R-:W-:Y:S02]  /*1f60*/  SEL R11, R4, R11, !P5 ;  /* 0x0000000b040b7207 */ /* 0x000fe40006800000 */
[----:B------:R-:W-:Y:S02]  /*1f70*/  LOP3.LUT P4, RZ, R10, 0xff, RZ, 0xc0, !PT ;  /* 0x000000ff0aff7812 */ /* 0x000fe4000788c0ff */
[----:B------:R-:W-:-:S02]  /*1f80*/  SEL R13, R5, R13, !P5 ;  /* 0x0000000d050d7207 */ /* 0x000fc40006800000 */
[----:B---3--:R-:W-:Y:S02]  /*1f90*/  ISETP.LT.U32.AND P0, PT, R8, R11, PT ;  /* 0x0000000b0800720c */ /* 0x008fe40003f01070 */
[----:B----4-:R-:W-:Y:S02]  /*1fa0*/  ISETP.NE.AND P3, PT, R15, RZ, PT ;  /* 0x000000ff0f00720c */ /* 0x010fe40003f65270 */
[----:B------:R-:W-:-:S04]  /*1fb0*/  ISETP.LT.AND.EX P0, PT, R9, R13, PT, P0 ;  /* 0x0000000d0900720c */ /* 0x000fc80003f01300 */
[----:B------:R-:W-:Y:S02]  /*1fc0*/  @P2 SEL R11, R8, R11, P0 ;  /* 0x0000000b080b2207 */ /* 0x000fe40000000000 */
[----:B------:R-:W-:Y:S02]  /*1fd0*/  @P4 SEL R12, R10, 0x1, !P2 ;  /* 0x000000010a0c4807 */ /* 0x000fe40005000000 */
[C---:B------:R-:W-:Y:S02]  /*1fe0*/  @P2 SEL R13, R9.reuse, R13, P0 ;  /* 0x0000000d090d2207 */ /* 0x040fe40000000000 */
[----:B------:R-:W-:Y:S02]  /*1ff0*/  SEL R5, R8, R11, !P4 ;  /* 0x0000000b08057207 */ /* 0x000fe40006000000 */
[----:B------:R-:W-:Y:S02]  /*2000*/  LOP3.LUT P5, RZ, R12, 0xff, RZ, 0xc0, !PT ;  /* 0x000000ff0cff7812 */ /* 0x000fe400078ac0ff */
[----:B------:R-:W-:-:S02]  /*2010*/  SEL R9, R9, R13, !P4 ;  /* 0x0000000d09097207 */ /* 0x000fc40006000000 */
[----:B0-----:R-:W-:Y:S02]  /*2020*/  ISETP.LT.U32.AND P0, PT, R6, R5, PT ;  /* 0x000000050600720c */ /* 0x001fe40003f01070 */
[----:B------:R-:W-:Y:S02]  /*2030*/  ISETP.NE.AND P4, PT, R14, RZ, PT ;  /* 0x000000ff0e00720c */ /* 0x000fe40003f85270 */
[----:B------:R-:W-:-:S04]  /*2040*/  ISETP.LT.AND.EX P0, PT, R7, R9, PT, P0 ;  /* 0x000000090700720c */ /* 0x000fc80003f01300 */
[----:B------:R-:W-:Y:S02]  /*2050*/  @P3 SEL R5, R6, R5, P0 ;  /* 0x0000000506053207 */ /* 0x000fe40000000000 */
[----:B------:R-:W-:Y:S02]  /*2060*/  @P5 SEL R15, R12, 0x1, !P3 ;  /* 0x000000010c0f5807 */ /* 0x000fe40005800000 */
[----:B------:R-:W-:Y:S02]  /*2070*/  @P3 SEL R9, R7, R9, P0 ;  /* 0x0000000907093207 */ /* 0x000fe40000000000 */
[----:B------:R-:W-:Y:S02]  /*2080*/  SEL R5, R6, R5, !P5 ;  /* 0x0000000506057207 */ /* 0x000fe40006800000 */
[----:B------:R-:W-:Y:S02]  /*2090*/  LOP3.LUT P2, RZ, R15, 0xff, RZ, 0xc0, !PT ;  /* 0x000000ff0fff7812 */ /* 0x000fe4000784c0ff */
[----:B------:R-:W-:-:S02]  /*20a0*/  SEL R7, R7, R9, !P5 ;  /* 0x0000000907077207 */ /* 0x000fc40006800000 */
[----:B--2---:R-:W-:-:S04]  /*20b0*/  ISETP.LT.U32.AND P0, PT, R2, R5, PT ;  /* 0x000000050200720c */ /* 0x004fc80003f01070 */
[----:B------:R-:W-:-:S04]  /*20c0*/  ISETP.LT.AND.EX P0, PT, R3, R7, PT, P0 ;  /* 0x000000070300720c */ /* 0x000fc80003f01300 */
[C---:B------:R-:W-:Y:S02]  /*20d0*/  @P4 SEL R5, R2.reuse, R5, P0 ;  /* 0x0000000502054207 */ /* 0x040fe40000000000 */
[----:B------:R-:W-:Y:S02]  /*20e0*/  @P4 SEL R7, R3, R7, P0 ;  /* 0x0000000703074207 */ /* 0x000fe40000000000 */
[----:B------:R-:W-:Y:S02]  /*20f0*/  @P2 SEL R14, R15, 0x1, !P4 ;  /* 0x000000010f0e2807 */ /* 0x000fe40006000000 */
[----:B------:R-:W-:Y:S02]  /*2100*/  SEL R12, R2, R5, !P2 ;  /* 0x00000005020c7207 */ /* 0x000fe40005000000 */
[----:B------:R-:W-:Y:S01]  /*2110*/  SEL R13, R3, R7, !P2 ;  /* 0x00000007030d7207 */ /* 0x000fe20005000000 */
[----:B------:R-:W-:Y:S06]  /*2120*/  BRA `(.L_x_295) ;  /* 0x0000003400d87947 */ /* 0x000fec0003800000 */
.L_x_282:
[----:B------:R-:W0:Y:S01]  /*2130*/  S2R R9, SR_LANEID ;  /* 0x0000000000097919 */ /* 0x000e220000000000 */
[----:B------:R-:W-:Y:S01]  /*2140*/  LOP3.LUT R2, R15, 0x3e0, RZ, 0xc0, !PT ;  /* 0x000003e00f027812 */ /* 0x000fe200078ec0ff */
[----:B------:R-:W-:Y:S03]  /*2150*/  BSSY.RECONVERGENT B1, `(.L_x_296) ;  /* 0x0000022000017945 */ /* 0x000fe60003800200 */
[----:B------:R-:W-:Y:S01]  /*2160*/  LOP3.LUT R5, RZ, R2, RZ, 0x33, !PT ;  /* 0x00000002ff057212 */ /* 0x000fe200078e33ff */
[----:B------:R-:W-:-:S04]  /*2170*/  VIADD R3, R2, 0x20 ;  /* 0x0000002002037836 */ /* 0x000fc80000000000 */
[----:B------:R-:W-:Y:S01]  /*2180*/  IMAD.IADD R2, R18, 0x1, R5 ;  /* 0x0000000112027824 */ /* 0x000fe200078e0205 */
[----:B------:R-:W-:-:S04]  /*2190*/  ISETP.GT.U32.AND P0, PT, R3, R18, PT ;  /* 0x000000120300720c */ /* 0x000fc80003f04070 */
        /* <DEDUP_REMOVED lines=29> */
.L_x_297:
[----:B------:R-:W-:Y:S05]  /*2370*/  BSYNC.RECONVERGENT B1 ;  /* 0x0000000000017941 */ /* 0x000fea0003800200 */
.L_x_296:
        /* <DEDUP_REMOVED lines=21> */
.L_x_299:
[----:B------:R-:W-:Y:S05]  /*24d0*/  BSYNC.RECONVERGENT B1 ;  /* 0x0000000000017941 */ /* 0x000fea0003800200 */
.L_x_298:
        /* <DEDUP_REMOVED lines=20> */
.L_x_301:
[----:B------:R-:W-:Y:S05]  /*2620*/  BSYNC.RECONVERGENT B1 ;  /* 0x0000000000017941 */ /* 0x000fea0003800200 */
.L_x_300:
        /* <DEDUP_REMOVED lines=20> */
.L_x_303:
[----:B------:R-:W-:Y:S05]  /*2770*/  BSYNC.RECONVERGENT B1 ;  /* 0x0000000000017941 */ /* 0x000fea0003800200 */
.L_x_302:
        /* <DEDUP_REMOVED lines=20> */
.L_x_305:
[----:B------:R-:W-:Y:S05]  /*28c0*/  BSYNC.RECONVERGENT B1 ;  /* 0x0000000000017941 */ /* 0x000fea0003800200 */
.L_x_304:
        /* <DEDUP_REMOVED lines=10> */
.L_x_307:
[----:B------:R-:W-:Y:S05]  /*2970*/  BSYNC.RECONVERGENT B1 ;  /* 0x0000000000017941 */ /* 0x000fea0003800200 */
.L_x_306:
[----:B------:R-:W-:Y:S01]  /*2980*/  BAR.SYNC.DEFER_BLOCKING 0x0 ;  /* 0x0000000000007b1d */ /* 0x000fe20000010000 */
[----:B------:R-:W-:-:S13]  /*2990*/  ISETP.NE.AND P1, PT, R15, RZ, PT ;  /* 0x000000ff0f00720c */ /* 0x000fda0003f25270 */
[----:B------:R-:W-:Y:S05]  /*29a0*/  @P1 BRA `(.L_x_295) ;  /* 0x0000002c00b81947 */ /* 0x000fea0003800000 */
[C---:B------:R-:W-:Y:S02]  /*29b0*/  ISETP.GE.U32.AND P0, PT, R18.reuse, 0x21, PT ;  /* 0x000000211200780c */ /* 0x040fe40003f06070 */
[C---:B------:R-:W-:Y:S02]  /*29c0*/  ISETP.GE.U32.AND P2, PT, R18.reuse, 0x41, PT ;  /* 0x000000411200780c */ /* 0x040fe40003f46070 */
[C---:B------:R-:W-:Y:S02]  /*29d0*/  ISETP.GE.U32.AND P3, PT, R18.reuse, 0x61, PT ;  /* 0x000000611200780c */ /* 0x040fe40003f66070 */
[----:B------:R-:W-:-:S07]  /*29e0*/  ISETP.GE.U32.AND P4, PT, R18, 0x81, PT ;  /* 0x000000811200780c */ /* 0x000fce0003f86070 */
[----:B------:R-:W-:Y:S06]  /*29f0*/  @!P0 BRA `(.L_x_308) ;  /* 0x00000000003c8947 */ /* 0x000fec0003800000 */
[----:B------:R-:W5:Y:S01]  /*2a00*/  S2UR UR5, SR_CgaCtaId ;  /* 0x00000000000579c3 */ /* 0x000f620000008800 */
[----:B------:R-:W-:Y:S01]  /*2a10*/  UMOV UR4, 0x400 ;  /* 0x0000040000047882 */ /* 0x000fe20000000000 */
[----:B------:R-:W-:Y:S01]  /*2a20*/  LOP3.LUT P5, RZ, R14, 0xff, RZ, 0xc0, !PT ;  /* 0x000000ff0eff7812 */ /* 0x000fe200078ac0ff */
[----:B-----5:R-:W-:-:S09]  /*2a30*/  ULEA UR4, UR5, UR4, 0x18 ;  /* 0x0000000405047291 */ /* 0x020fd2000f8ec0ff */
[----:B---3--:R-:W3:Y:S04]  /*2a40*/  LDS.U8 R4, [UR4+0x18] ;  /* 0x00001804ff047984 */ /* 0x008ee80008000000 */
[----:B012---:R-:W0:Y:S01]  /*2a50*/  LDS.64 R2, [UR4+0x20] ;  /* 0x00002004ff027984 */ /* 0x007e220008000a00 */
[----:B---3--:R-:W-:Y:S02]  /*2a60*/  ISETP.NE.AND P6, PT, R4, RZ, PT ;  /* 0x000000ff0400720c */ /* 0x008fe40003fc5270 */
        /* <DEDUP_REMOVED lines=8> */
.L_x_308:
[----:B------:R-:W-:Y:S01]  /*2af0*/  ISETP.GE.U32.AND P5, PT, R18, 0xa1, PT ;  /* 0x000000a11200780c */ /* 0x000fe20003fa6070 */
[----:B------:R-:W-:-:S12]  /*2b00*/  @!P2 BRA `(.L_x_309) ;  /* 0x00000000003ca947 */ /* 0x000fd80003800000 */
        /* <DEDUP_REMOVED lines=15> */
.L_x_309:
        /* <DEDUP_REMOVED lines=17> */
.L_x_310:
        /* <DEDUP_REMOVED lines=17> */
.L_x_311:
[----:B------:R-:W-:Y:S05]  /*2e20*/  @!P5 BRA `(.L_x_312) ;  /* 0x00000000003cd947 */ /* 0x000fea0003800000 */
        /* <DEDUP_REMOVED lines=15> */
.L_x_312:
        /* <DEDUP_REMOVED lines=16> */
.L_x_313:
        /* <DEDUP_REMOVED lines=17> */
.L_x_271:
[----:B------:R-:W0:Y:S01]  /*3130*/  S2R R15, SR_TID.X ;  /* 0x00000000000f7919 */ /* 0x000e220000002100 */
[----:B------:R-:W1:Y:S01]  /*3140*/  LDCU.64 UR6, c[0x0][0x380] ;  /* 0x00007000ff0677ac */ /* 0x000e620008000a00 */
[----:B------:R-:W2:Y:S01]  /*3150*/  LDCU UR4, c[0x0][0x38c] ;  /* 0x00007180ff0477ac */ /* 0x000ea20008000800 */
[----:B0-----:R-:W-:-:S05]  /*3160*/  IADD3 R3, P0, PT, R20, R15, RZ ;  /* 0x0000000f14037210 */ /* 0x001fca0007f1e0ff */
[----:B------:R-:W-:Y:S01]  /*3170*/  IMAD.X R4, RZ, RZ, RZ, P0 ;  /* 0x000000ffff047224 */ /* 0x000fe200000e06ff */
[----:B-1----:R-:W-:-:S04]  /*3180*/  LEA R2, P0, R3, UR6, 0x2 ;  /* 0x0000000603027c11 */ /* 0x002fc8000f8010ff */
[----:B------:R-:W-:Y:S01]  /*3190*/  LEA.HI.X R3, R3, UR7, R4, 0x2, P0 ;  /* 0x0000000703037c11 */ /* 0x000fe200080f1404 */
[----:B------:R-:W0:Y:S04]  /*31a0*/  LDCU.64 UR6, c[0x0][0x390] ;  /* 0x00007200ff0677ac */ /* 0x000e280008000a00 */
[----:B------:R-:W3:Y:S04]  /*31b0*/  LDG.E R5, desc[UR10][R2.64] ;  /* 0x0000000a02057981 */ /* 0x000ee8000c1e1900 */
[----:B------:R-:W4:Y:S04]  /*31c0*/  LDG.E R9, desc[UR10][R2.64+0x800] ;  /* 0x0008000a02097981 */ /* 0x000f28000c1e1900 */
[----:B------:R-:W5:Y:S04]  /*31d0*/  LDG.E R7, desc[UR10][R2.64+0x400] ;  /* 0x0004000a02077981 */ /* 0x000f68000c1e1900 */
[----:B------:R1:W5:Y:S01]  /*31e0*/  LDG.E R11, desc[UR10][R2.64+0xc00] ;  /* 0x000c000a020b7981 */ /* 0x000362000c1e1900 */
[----:B--2---:R-:W-:Y:S01]  /*31f0*/  I2FP.F32.S32 R16, UR4 ;  /* 0x0000000400107c45 */ /* 0x004fe20008201400 */
[C---:B------:R-:W-:Y:S01]  /*3200*/  VIADD R12, R15.reuse, 0x100 ;  /* 0x000001000f0c7836 */ /* 0x040fe20000000000 */
[----:B0-----:R-:W-:Y:S01]  /*3210*/  IADD3 R13, P1, PT, R20, UR6, RZ ;  /* 0x00000006140d7c10 */ /* 0x001fe2000ff3e0ff */
[----:B------:R-:W-:-:S02]  /*3220*/  VIADD R4, R15, 0x200 ;  /* 0x000002000f047836 */ /* 0x000fc40000000000 */
[----:B------:R-:W-:Y:S01]  /*3230*/  IMAD.U32 R17, RZ, RZ, UR7 ;  /* 0x00000007ff117e24 */ /* 0x000fe2000f8e00ff */
[-C--:B---3--:R-:W-:Y:S02]  /*3240*/  FSETP.NEU.AND P0, PT, R5, R16.reuse, PT ;  /* 0x000000100500720b */ /* 0x088fe40003f0d000 */
[----:B------:R-:W-:Y:S02]  /*3250*/  IADD3 R5, P3, PT, R4, R13, RZ ;  /* 0x0000000d04057210 */ /* 0x000fe40007f7e0ff */
[----:B------:R-:W-:Y:S02]  /*3260*/  SEL R12, R12, R15, !P0 ;  /* 0x0000000f0c0c7207 */ /* 0x000fe40004000000 */
[-C--:B----4-:R-:W-:Y:S02]  /*3270*/  FSETP.NEU.AND P2, PT, R9, R16.reuse, PT ;  /* 0x000000100900720b */ /* 0x090fe40003f4d000 */
[----:B------:R-:W-:Y:S01]  /*3280*/  IADD3 R12, P4, PT, R12, R13, RZ ;  /* 0x0000000d0c0c7210 */ /* 0x000fe20007f9e0ff */
[----:B------:R-:W-:Y:S01]  /*3290*/  IMAD.X R13, RZ, RZ, R17, P1 ;  /* 0x000000ffff0d7224 */ /* 0x000fe200008e0611 */
[----:B-----5:R-:W-:-:S02]  /*32a0*/  FSETP.EQ.AND P0, PT, R7, R16, !P0 ;  /* 0x000000100700720b */ /* 0x020fc40004702000 */
[C---:B------:R-:W-:Y:S01]  /*32b0*/  ISETP.LT.U32.AND P1, PT, R5.reuse, R12, PT ;  /* 0x0000000c0500720c */ /* 0x040fe20003f21070 */
[--C-:B-1----:R-:W-:Y:S01]  /*32c0*/  IMAD.X R2, RZ, RZ, R13.reuse, P3 ;  /* 0x000000ffff027224 */ /* 0x102fe200018e060d */
[----:B------:R-:W-:Y:S01]  /*32d0*/  IADD3 R3, P3, PT, R5, 0x100, RZ ;  /* 0x0000010005037810 */ /* 0x000fe20007f7e0ff */
[----:B------:R-:W-:Y:S01]  /*32e0*/  IMAD.X R13, RZ, RZ, R13, P4 ;  /* 0x000000ffff0d7224 */ /* 0x000fe200020e060d */
[----:B------:R-:W-:-:S04]  /*32f0*/  ISETP.GE.U32.AND P4, PT, R18, UR5, PT ;  /* 0x0000000512007c0c */ /* 0x000fc8000bf86070 */
[----:B------:R-:W-:-:S04]  /*3300*/  ISETP.LT.AND.EX P1, PT, R2, R13, PT, P1 ;  /* 0x0000000d0200720c */ /* 0x000fc80003f21310 */
[----:B------:R-:W-:Y:S02]  /*3310*/  @P2 SEL R12, R5, R12, P1 ;  /* 0x0000000c050c2207 */ /* 0x000fe40000800000 */
[C---:B------:R-:W-:Y:S02]  /*3320*/  @P2 SEL R13, R2.reuse, R13, P1 ;  /* 0x0000000d020d2207 */ /* 0x040fe40000800000 */
[----:B------:R-:W-:Y:S02]  /*3330*/  FSETP.NEU.AND P2, PT, R11, R16, PT ;  /* 0x000000100b00720b */ /* 0x000fe40003f4d000 */
[----:B------:R-:W-:Y:S02]  /*3340*/  SEL R12, R5, R12, P0 ;  /* 0x0000000c050c7207 */ /* 0x000fe40000000000 */
[----:B------:R-:W-:Y:S01]  /*3350*/  SEL R13, R2, R13, P0 ;  /* 0x0000000d020d7207 */ /* 0x000fe20000000000 */
[----:B------:R-:W-:Y:S01]  /*3360*/  IMAD.X R2, RZ, RZ, R2, P3 ;  /* 0x000000ffff027224 */ /* 0x000fe200018e0602 */
[----:B------:R-:W-:-:S02]  /*3370*/  ISETP.LT.U32.AND P1, PT, R3, R12, PT ;  /* 0x0000000c0300720c */ /* 0x000fc40003f21070 */
[-C--:B------:R-:W-:Y:S02]  /*3380*/  FSETP.EQ.AND P0, PT, R9, R16.reuse, P0 ;  /* 0x000000100900720b */ /* 0x080fe40000702000 */
[CC--:B------:R-:W-:Y:S02]  /*3390*/  ISETP.LT.AND.EX P1, PT, R2.reuse, R13.reuse, PT, P1 ;  /* 0x0000000d0200720c */ /* 0x0c0fe40003f21310 */
[----:B------:R-:W-:Y:S02]  /*33a0*/  FSETP.NEU.OR P3, PT, R11, R16, !P0 ;  /* 0x000000100b00720b */ /* 0x000fe4000476d400 */
[----:B------:R-:W-:Y:S02]  /*33b0*/  @P2 SEL R12, R3, R12, P1 ;  /* 0x0000000c030c2207 */ /* 0x000fe40000800000 */
[----:B------:R-:W-:Y:S02]  /*33c0*/  @P2 SEL R13, R2, R13, P1 ;  /* 0x0000000d020d2207 */ /* 0x000fe40000800000 */
[----:B------:R-:W-:-:S02]  /*33d0*/  SEL R14, RZ, 0x1, !P3 ;  /* 0x00000001ff0e7807 */ /* 0x000fc40005800000 */
[----:B------:R-:W-:Y:S02]  /*33e0*/  SEL R12, R3, R12, P0 ;  /* 0x0000000c030c7207 */ /* 0x000fe40000000000 */
[----:B------:R-:W-:Y:S01]  /*33f0*/  SEL R13, R2, R13, P0 ;  /* 0x0000000d020d7207 */ /* 0x000fe20000000000 */
[----:B------:R-:W-:Y:S06]  /*3400*/  @!P4 BRA `(.L_x_314) ;  /* 0x0000001400e8c947 */ /* 0x000fec0003800000 */
[C---:B------:R-:W-:Y:S01]  /*3410*/  VIADD R18, R20.reuse, UR5 ;  /* 0x0000000514127c36 */ /* 0x040fe20008000000 */
[----:B------:R-:W-:Y:S01]  /*3420*/  LOP3.LUT R2, RZ, R15, RZ, 0x33, !PT ;  /* 0x0000000fff027212 */ /* 0x000fe200078e33ff */
[C---:B------:R-:W-:Y:S01]  /*3430*/  VIADD R3, R19.reuse, 0xfffffc00 ;  /* 0xfffffc0013037836 */ /* 0x040fe20000000000 */
[----:B------:R-:W-:Y:S01]  /*3440*/  IADD3 R21, PT, PT, R20, UR5, R15 ;  /* 0x0000000514157c10 */ /* 0x000fe2000fffe00f */
[----:B------:R-:W0:Y:S01]  /*3450*/  LDCU.64 UR8, c[0x0][0x390] ;  /* 0x00007200ff0877ac */ /* 0x000e220008000a00 */
[----:B------:R-:W-:Y:S02]  /*3460*/  IADD3 R5, PT, PT, R19, -UR5, R2 ;  /* 0x8000000513057c10 */ /* 0x000fe4000fffe002 */
[----:B------:R-:W-:Y:S01]  /*3470*/  ISETP.GT.U32.AND P0, PT, R18, R3, PT ;  /* 0x000000031200720c */ /* 0x000fe20003f04070 */
[----:B------:R-:W-:Y:S01]  /*3480*/  UMOV UR4, URZ ;  /* 0x000000ff00047c82 */ /* 0x000fe20008000000 */
[----:B------:R-:W-:Y:S02]  /*3490*/  VIADD R21, R21, 0x400 ;  /* 0x0000040015157836 */ /* 0x000fe40000000000 */
[----:B------:R-:W-:-:S09]  /*34a0*/  IMAD.IADD R4, R5, 0x1, -R20 ;  /* 0x0000000105047824 */ /* 0x000fd200078e0a14 */
[----:B------:R-:W-:Y:S05]  /*34b0*/  @P0 BRA `(.L_x_315) ;  /* 0x00000004002c0947 */ /* 0x000fea0003800000 */
.L_x_319:
[----:B------:R-:W1:Y:S01]  /*34c0*/  LDC.64 R8, c[0x0][0x380] ;  /* 0x0000e000ff087b82 */ /* 0x000e620000000a00 */
[----:B------:R-:W-:-:S04]  /*34d0*/  IMAD.IADD R7, R15, 0x1, R18 ;  /* 0x000000010f077824 */ /* 0x000fc800078e0212 */
[----:B-1----:R-:W-:-:S05]  /*34e0*/  IMAD.WIDE.U32 R8, R7, 0x4, R8 ;  /* 0x0000000407087825 */ /* 0x002fca00078e0008 */
[----:B------:R1:W5:Y:S04]  /*34f0*/  LDG.E R11, desc[UR10][R8.64] ;  /* 0x0000000a080b7981 */ /* 0x000368000c1e1900 */
[----:B------:R1:W5:Y:S04]  /*3500*/  LDG.E R19, desc[UR10][R8.64+0x400] ;  /* 0x0004000a08137981 */ /* 0x000368000c1e1900 */
[----:B------:R1:W5:Y:S04]  /*3510*/  LDG.E R23, desc[UR10][R8.64+0x800] ;  /* 0x0008000a08177981 */ /* 0x000368000c1e1900 */
[----:B------:R1:W5:Y:S01]  /*3520*/  LDG.E R5, desc[UR10][R8.64+0xc00] ;  /* 0x000c000a08057981 */ /* 0x000362000c1e1900 */
[----:B------:R-:W-:Y:S01]  /*3530*/  LOP3.LUT P1, RZ, R14, 0xff, RZ, 0xc0, !PT ;  /* 0x000000ff0eff7812 */ /* 0x000fe2000782c0ff */
[----:B0-----:R-:W-:Y:S01]  /*3540*/  UMOV UR6, UR8 ;  /* 0x0000000800067c82 */ /* 0x001fe20008000000 */
[----:B------:R-:W-:Y:S01]  /*3550*/  IMAD.U32 R17, RZ, RZ, UR9 ;  /* 0x00000009ff117e24 */ /* 0x000fe2000f8e00ff */
[----:B------:R-:W-:Y:S01]  /*3560*/  IADD3 R7, P0, PT, R7, UR6, RZ ;  /* 0x0000000607077c10 */ /* 0x000fe2000ff1e0ff */
[----:B------:R-:W-:Y:S04]  /*3570*/  BSSY.RECONVERGENT B1, `(.L_x_316) ;  /* 0x000000f000017945 */ /* 0x000fe80003800200 */
[----:B------:R-:W-:-:S05]  /*3580*/  IMAD.X R6, RZ, RZ, R17, P0 ;  /* 0x000000ffff067224 */ /* 0x000fca00000e0611 */
        /* <DEDUP_REMOVED lines=9> */
.L_x_317:
[----:B-----5:R-:W-:Y:S01]  /*3620*/  FSETP.NEU.AND P0, PT, R11, R16, PT ;  /* 0x000000100b00720b */ /* 0x020fe20003f0d000 */
[----:B------:R-:W-:Y:S02]  /*3630*/  IMAD.MOV.U32 R12, RZ, RZ, R7 ;  /* 0x000000ffff0c7224 */ /* 0x000fe400078e0007 */
[----:B------:R-:W-:Y:S01]  /*3640*/  IMAD.MOV.U32 R13, RZ, RZ, R6 ;  /* 0x000000ffff0d7224 */ /* 0x000fe200078e0006 */
[----:B------:R-:W-:-:S09]  /*3650*/  SEL R14, RZ, 0x1, !P0 ;  /* 0x00000001ff0e7807 */ /* 0x000fd20004000000 */
.L_x_318:
[----:B------:R-:W-:Y:S05]  /*3660*/  BSYNC.RECONVERGENT B1 ;  /* 0x0000000000017941 */ /* 0x000fea0003800200 */
.L_x_316:
[----:B------:R-:W-:Y:S01]  /*3670*/  IMAD.MOV.U32 R9, RZ, RZ, R12 ;  /* 0x000000ffff097224 */ /* 0x000fe200078e000c */
[----:B------:R-:W-:Y:S01]  /*3680*/  IADD3 R12, P1, PT, R7, 0x100, RZ ;  /* 0x00000100070c7810 */ /* 0x000fe20007f3e0ff */
[----:B------:R-:W-:Y:S01]  /*3690*/  IMAD.MOV.U32 R8, RZ, RZ, R13 ;  /* 0x000000ffff087224 */ /* 0x000fe200078e000d */
[----:B------:R-:W-:Y:S02]  /*36a0*/  FSETP.NEU.AND P3, PT, R19, R16, PT ;  /* 0x000000101300720b */ /* 0x000fe40003f6d000 */
[----:B------:R-:W-:Y:S01]  /*36b0*/  LOP3.LUT P2, RZ, R14, 0xff, RZ, 0xc0, !PT ;  /* 0x000000ff0eff7812 */ /* 0x000fe2000784c0ff */
[----:B------:R-:W-:Y:S01]  /*36c0*/  IMAD.X R13, RZ, RZ, R6, P1 ;  /* 0x000000ffff0d7224 */ /* 0x000fe200008e0606 */
[----:B------:R-:W-:Y:S01]  /*36d0*/  ISETP.LT.U32.AND P0, PT, R12, R9, PT ;  /* 0x000000090c00720c */ /* 0x000fe20003f01070 */
[----:B------:R-:W0:Y:S01]  /*36e0*/  LDC R19, c[0x0][0x3b8] ;  /* 0x0000ee00ff137b82 */ /* 0x000e220000000800 */
[----:B------:R-:W-:Y:S02]  /*36f0*/  SEL R14, R14, 0x1, !P3 ;  /* 0x000000010e0e7807 */ /* 0x000fe40005800000 */
[----:B------:R-:W-:-:S02]  /*3700*/  ISETP.LT.AND.EX P0, PT, R13, R8, PT, P0 ;  /* 0x000000080d00720c */ /* 0x000fc40003f01300 */
[----:B------:R-:W-:-:S03]  /*3710*/  FSETP.NEU.AND P1, PT, R23, R16, PT ;  /* 0x000000101700720b */ /* 0x000fc60003f2d000 */
[C---:B------:R-:W-:Y:S02]  /*3720*/  @P3 SEL R9, R12.reuse, R9, P0 ;  /* 0x000000090c093207 */ /* 0x040fe40000000000 */
[----:B------:R-:W-:Y:S02]  /*3730*/  @!P2 SEL R14, RZ, 0x1, !P3 ;  /* 0x00000001ff0ea807 */ /* 0x000fe40005800000 */
[----:B------:R-:W-:Y:S02]  /*3740*/  SEL R12, R12, R9, !P2 ;  /* 0x000000090c0c7207 */ /* 0x000fe40005000000 */
[----:B------:R-:W-:Y:S02]  /*3750*/  IADD3 R9, P4, PT, R7, 0x200, RZ ;  /* 0x0000020007097810 */ /* 0x000fe40007f9e0ff */
[----:B------:R-:W-:Y:S02]  /*3760*/  @P3 SEL R8, R13, R8, P0 ;  /* 0x000000080d083207 */ /* 0x000fe40000000000 */
[----:B------:R-:W-:-:S02]  /*3770*/  LOP3.LUT P3, RZ, R14, 0xff, RZ, 0xc0, !PT ;  /* 0x000000ff0eff7812 */ /* 0x000fc4000786c0ff */
[----:B------:R-:W-:Y:S01]  /*3780*/  SEL R13, R13, R8, !P2 ;  /* 0x000000080d0d7207 */ /* 0x000fe20005000000 */
[----:B------:R-:W-:Y:S01]  /*3790*/  IMAD.X R8, RZ, RZ, R6, P4 ;  /* 0x000000ffff087224 */ /* 0x000fe200020e0606 */
[----:B------:R-:W-:Y:S02]  /*37a0*/  ISETP.LT.U32.AND P0, PT, R9, R12, PT ;  /* 0x0000000c0900720c */ /* 0x000fe40003f01070 */
[----:B------:R-:W-:Y:S01]  /*37b0*/  FSETP.NEU.AND P2, PT, R5, R16, PT ;  /* 0x000000100500720b */ /* 0x000fe20003f4d000 */
[----:B0-----:R-:W-:Y:S01]  /*37c0*/  IMAD.IADD R5, R19, 0x1, -R18 ;  /* 0x0000000113057824 */ /* 0x001fe200078e0a12 */
[----:B------:R-:W-:Y:S02]  /*37d0*/  ISETP.LT.AND.EX P0, PT, R8, R13, PT, P0 ;  /* 0x0000000d0800720c */ /* 0x000fe40003f01300 */
[----:B------:R-:W-:Y:S02]  /*37e0*/  SEL R14, R14, 0x1, !P1 ;  /* 0x000000010e0e7807 */ /* 0x000fe40004800000 */
[----:B------:R-:W-:-:S02]  /*37f0*/  @P1 SEL R12, R9, R12, P0 ;  /* 0x0000000c090c1207 */ /* 0x000fc40000000000 */
[C---:B------:R-:W-:Y:S02]  /*3800*/  @P1 SEL R13, R8.reuse, R13, P0 ;  /* 0x0000000d080d1207 */ /* 0x040fe40000000000 */
[----:B------:R-:W-:Y:S02]  /*3810*/  IADD3 R7, P0, PT, R7, 0x300, RZ ;  /* 0x0000030007077810 */ /* 0x000fe40007f1e0ff */
[----:B------:R-:W-:Y:S02]  /*3820*/  @!P3 SEL R14, RZ, 0x1, !P1 ;  /* 0x00000001ff0eb807 */ /* 0x000fe40004800000 */
[----:B------:R-:W-:Y:S01]  /*3830*/  SEL R12, R9, R12, !P3 ;  /* 0x0000000c090c7207 */ /* 0x000fe20005800000 */
[----:B------:R-:W-:Y:S01]  /*3840*/  IMAD.X R6, RZ, RZ, R6, P0 ;  /* 0x000000ffff067224 */ /* 0x000fe200000e0606 */
[----:B------:R-:W-:Y:S02]  /*3850*/  SEL R13, R8, R13, !P3 ;  /* 0x0000000d080d7207 */ /* 0x000fe40005800000 */
[----:B------:R-:W-:-:S02]  /*3860*/  ISETP.GE.U32.AND P3, PT, R5, UR5, PT ;  /* 0x0000000505007c0c */ /* 0x000fc4000bf66070 */
        /* <DEDUP_REMOVED lines=10> */
[----:B------:R-:W-:Y:S01]  /*3910*/  VIADD R18, R18, UR5 ;  /* 0x0000000512127c36 */ /* 0x000fe20008000000 */
[----:B------:R-:W-:Y:S01]  /*3920*/  UIADD3 UR4, UPT, UPT, UR4, 0x1, URZ ;  /* 0x0000000104047890 */ /* 0x000fe2000fffe0ff */
[----:B------:R-:W-:Y:S02]  /*3930*/  VIADD R21, R21, UR5 ;  /* 0x0000000515157c36 */ /* 0x000fe40008000000 */
[----:B------:R-:W-:Y:S01]  /*3940*/  VIADD R4, R4, -UR5 ;  /* 0x8000000504047c36 */ /* 0x000fe20008000000 */
[----:B------:R-:W-:-:S13]  /*3950*/  ISETP.GT.U32.AND P0, PT, R18, R3, PT ;  /* 0x000000031200720c */ /* 0x000fda0003f04070 */
[----:B------:R-:W-:Y:S05]  /*3960*/  @!P0 BRA `(.L_x_319) ;  /* 0xfffffff800d48947 */ /* 0x000fea000383ffff */
.L_x_315:
[----:B------:R-:W-:Y:S01]  /*3970*/  IMAD.IADD R6, R19, 0x1, -R18 ;  /* 0x0000000113067824 */ /* 0x000fe200078e0a12 */
[----:B------:R-:W-:Y:S04]  /*3980*/  BSSY.RECONVERGENT B1, `(.L_x_314) ;  /* 0x0000122000017945 */ /* 0x000fe80003800200 */
[----:B------:R-:W-:-:S04]  /*3990*/  ISETP.GE.AND P0, PT, R15, R6, PT ;  /* 0x000000060f00720c */ /* 0x000fc80003f06270 */
[----:B------:R-:W-:-:S13]  /*39a0*/  ISETP.GE.U32.OR P0, PT, R18, R19, P0 ;  /* 0x000000131200720c */ /* 0x000fda0000706470 */
[----:B------:R-:W-:Y:S05]  /*39b0*/  @P0 BRA `(.L_x_320) ;  /* 0x0000001000780947 */ /* 0x000fea0003800000 */
[----:B------:R-:W1:Y:S01]  /*39c0*/  LDC R3, c[0x0][0x3bc] ;  /* 0x0000ef00ff037b82 */ /* 0x000e620000000800 */
[----:B------:R-:W-:Y:S01]  /*39d0*/  IMAD.IADD R19, R2, 0x1, R19 ;  /* 0x0000000102137824 */ /* 0x000fe200078e0213 */
[----:B------:R-:W-:Y:S01]  /*39e0*/  BSSY.RECONVERGENT B2, `(.L_x_321) ;  /* 0x0000096000027945 */ /* 0x000fe20003800200 */
[----:B------:R-:W-:-:S03]  /*39f0*/  IMAD.MOV.U32 R7, RZ, RZ, R15 ;  /* 0x000000ffff077224 */ /* 0x000fc600078e000f */
[----:B------:R-:W-:Y:S01]  /*3a00*/  IADD3 R20, PT, PT, R19, -UR5, -R20 ;  /* 0x8000000513147c10 */ /* 0x000fe2000fffe814 */
[----:B-1----:R-:W-:-:S04]  /*3a10*/  IMAD R3, R3, UR4, RZ ;  /* 0x0000000403037c24 */ /* 0x002fc8000f8e02ff */
[----:B------:R-:W-:-:S05]  /*3a20*/  IMAD R20, R3, -0x400, R20 ;  /* 0xfffffc0003147824 */ /* 0x000fca00078e0214 */
[C---:B------:R-:W-:Y:S02]  /*3a30*/  ISETP.GE.U32.AND P0, PT, R20.reuse, 0x700, PT ;  /* 0x000007001400780c */ /* 0x040fe40003f06070 */
[----:B------:R-:W-:-:S04]  /*3a40*/  LEA.HI R20, R20, 0x1, RZ, 0x18 ;  /* 0x0000000114147811 */ /* 0x000fc800078fc0ff */
[----:B------:R-:W-:-:S07]  /*3a50*/  LOP3.LUT R24, R20, 0x7, RZ, 0xc0, !PT ;  /* 0x0000000714187812 */ /* 0x000fce00078ec0ff */
[----:B------:R-:W-:Y:S05]  /*3a60*/  @!P0 BRA `(.L_x_322) ;  /* 0x0000000800348947 */ /* 0x000fea0003800000 */
[----:B------:R-:W1:Y:S01]  /*3a70*/  LDC.64 R2, c[0x0][0x380] ;  /* 0x0000e000ff027b82 */ /* 0x000e620000000a00 */
[----:B------:R-:W-:Y:S01]  /*3a80*/  LEA.HI R4, R4, 0x1, RZ, 0x18 ;  /* 0x0000000104047811 */ /* 0x000fe200078fc0ff */
[----:B------:R-:W-:Y:S01]  /*3a90*/  BSSY.RECONVERGENT B3, `(.L_x_323) ;  /* 0x0000089000037945 */ /* 0x000fe20003800200 */
[----:B------:R-:W-:Y:S02]  /*3aa0*/  LOP3.LUT R22, R15, 0x400, RZ, 0xfc, !PT ;  /* 0x000004000f167812 */ /* 0x000fe400078efcff */
[----:B------:R-:W-:-:S05]  /*3ab0*/  LOP3.LUT R4, R4, 0x1fffff8, RZ, 0xc0, !PT ;  /* 0x01fffff804047812 */ /* 0x000fca00078ec0ff */
[----:B------:R-:W-:-:S07]  /*3ac0*/  IMAD.MOV R23, RZ, RZ, -R4 ;  /* 0x000000ffff177224 */ /* 0x000fce00078e0a04 */
.L_x_324:
[----:B------:R-:W-:-:S04]  /*3ad0*/  VIADD R27, R21, 0xfffffc00 ;  /* 0xfffffc00151b7836 */ /* 0x000fc80000000000 */
[----:B-1----:R-:W-:-:S06]  /*3ae0*/  IMAD.WIDE.U32 R4, R27, 0x4, R2 ;  /* 0x000000041b047825 */ /* 0x002fcc00078e0002 */
[----:B------:R1:W2:Y:S01]  /*3af0*/  LDG.E R5, desc[UR10][R4.64] ;  /* 0x0000000a04057981 */ /* 0x0002a2000c1e1900 */
[----:B------:R-:W-:-:S04]  /*3b00*/  VIADD R26, R21, 0xfffffd00 ;  /* 0xfffffd00151a7836 */ /* 0x000fc80000000000 */
[----:B------:R-:W-:-:S06]  /*3b10*/  IMAD.WIDE.U32 R6, R26, 0x4, R2 ;  /* 0x000000041a067825 */ /* 0x000fcc00078e0002 */
[----:B------:R3:W4:Y:S01]  /*3b20*/  LDG.E R7, desc[UR10][R6.64] ;  /* 0x0000000a06077981 */ /* 0x000722000c1e1900 */
[----:B------:R-:W-:-:S04]  /*3b30*/  VIADD R29, R21, 0xfffffe00 ;  /* 0xfffffe00151d7836 */ /* 0x000fc80000000000 */
[----:B------:R-:W-:-:S06]  /*3b40*/  IMAD.WIDE.U32 R8, R29, 0x4, R2 ;  /* 0x000000041d087825 */ /* 0x000fcc00078e0002 */
[----:B------:R-:W5:Y:S01]  /*3b50*/  LDG.E R9, desc[UR10][R8.64] ;  /* 0x0000000a08097981 */ /* 0x000f62000c1e1900 */
[----:B------:R-:W-:Y:S01]  /*3b60*/  VIADD R25, R21, 0xffffff00 ;  /* 0xffffff0015197836 */ /* 0x000fe20000000000 */
[----:B------:R-:W-:Y:S02]  /*3b70*/  LOP3.LUT P3, RZ, R14, 0xff, RZ, 0xc0, !PT ;  /* 0x000000ff0eff7812 */ /* 0x000fe4000786c0ff */
[----:B------:R-:W-:Y:S01]  /*3b80*/  IADD3 R27, P1, PT, R27, UR6, RZ ;  /* 0x000000061b1b7c10 */ /* 0x000fe2000ff3e0ff */
[----:B------:R-:W-:-:S04]  /*3b90*/  IMAD.WIDE.U32 R10, R25, 0x4, R2 ;  /* 0x00000004190a7825 */ /* 0x000fc800078e0002 */
[----:B-1----:R-:W-:Y:S02]  /*3ba0*/  IMAD.X R4, RZ, RZ, R17, P1 ;  /* 0x000000ffff047224 */ /* 0x002fe400008e0611 */
[----:B------:R1:W5:Y:S01]  /*3bb0*/  LDG.E R11, desc[UR10][R10.64] ;  /* 0x0000000a0a0b7981 */ /* 0x000362000c1e1900 */
[----:B------:R-:W-:-:S04]  /*3bc0*/  ISETP.LT.U32.AND P0, PT, R27, R12, PT ;  /* 0x0000000c1b00720c */ /* 0x000fc80003f01070 */
[----:B------:R-:W-:-:S04]  /*3bd0*/  ISETP.LT.AND.EX P0, PT, R4, R13, PT, P0 ;  /* 0x0000000d0400720c */ /* 0x000fc80003f01300 */
[----:B---3--:R-:W-:Y:S02]  /*3be0*/  SEL R6, R27, R12, P0 ;  /* 0x0000000c1b067207 */ /* 0x008fe40000000000 */
[----:B-1----:R-:W-:Y:S02]  /*3bf0*/  SEL R10, R4, R13, P0 ;  /* 0x0000000d040a7207 */ /* 0x002fe40000000000 */
[----:B------:R-:W-:Y:S02]  /*3c00*/  IADD3 R26, P0, PT, R26, UR6, RZ ;  /* 0x000000061a1a7c10 */ /* 0x000fe4000ff1e0ff */
[CC--:B--2---:R-:W-:Y:S02]  /*3c10*/  FSETP.NEU.AND P1, PT, R5.reuse, R16.reuse, PT ;  /* 0x000000100500720b */ /* 0x0c4fe40003f2d000 */
[----:B------:R-:W-:Y:S02]  /*3c20*/  FSETP.NEU.AND P2, PT, R5, R16, P3 ;  /* 0x000000100500720b */ /* 0x000fe40001f4d000 */
[----:B------:R-:W-:-:S04]  /*3c30*/  @!P3 SEL R14, RZ, 0x1, !P1 ;  /* 0x00000001ff0eb807 */ /* 0x000fc80004800000 */
[----:B------:R-:W-:-:S04]  /*3c40*/  SEL R8, R14, 0x1, !P2 ;  /* 0x000000010e087807 */ /* 0x000fc80005000000 */
[----:B------:R-:W-:-:S03]  /*3c50*/  LOP3.LUT P1, RZ, R8, 0xff, RZ, 0xc0, !PT ;  /* 0x000000ff08ff7812 */ /* 0x000fc6000782c0ff */
[----:B------:R-:W-:Y:S01]  /*3c60*/  @!P2 SEL R10, R4, R13, !P3 ;  /* 0x0000000d040aa207 */ /* 0x000fe20005800000 */
[----:B------:R-:W-:Y:S01]  /*3c70*/  IMAD.WIDE.U32 R4, R21, 0x4, R2 ;  /* 0x0000000415047825 */ /* 0x000fe200078e0002 */
[----:B------:R-:W-:Y:S02]  /*3c80*/  @!P2 SEL R6, R27, R12, !P3 ;  /* 0x0000000c1b06a207 */ /* 0x000fe40005800000 */
[C---:B----4-:R-:W-:Y:S01]  /*3c90*/  FSETP.NEU.AND P3, PT, R7.reuse, R16, P1 ;  /* 0x000000100700720b */ /* 0x050fe20000f6d000 */
[----:B------:R-:W-:Y:S01]  /*3ca0*/  IMAD.X R27, RZ, RZ, R17, P0 ;  /* 0x000000ffff1b7224 */ /* 0x000fe200000e0611 */
[----:B------:R-:W-:Y:S01]  /*3cb0*/  ISETP.LT.U32.AND P0, PT, R26, R6, PT ;  /* 0x000000061a00720c */ /* 0x000fe20003f01070 */
[----:B------:R1:W2:Y:S01]  /*3cc0*/  LDG.E R13, desc[UR10][R4.64] ;  /* 0x0000000a040d7981 */ /* 0x0002a2000c1e1900 */
[----:B------:R-:W-:Y:S02]  /*3cd0*/  FSETP.NEU.AND P2, PT, R7, R16, PT ;  /* 0x000000100700720b */ /* 0x000fe40003f4d000 */
[----:B------:R-:W-:-:S02]  /*3ce0*/  ISETP.LT.AND.EX P0, PT, R27, R10, PT, P0 ;  /* 0x0000000a1b00720c */ /* 0x000fc40003f01300 */
[----:B------:R-:W-:Y:S02]  /*3cf0*/  @!P1 SEL R8, RZ, 0x1, !P2 ;  /* 0x00000001ff089807 */ /* 0x000fe40005000000 */
[----:B------:R-:W-:-:S03]  /*3d00*/  SEL R7, R26, R6, P0 ;  /* 0x000000061a077207 */ /* 0x000fc60000000000 */
[----:B------:R-:W-:Y:S02]  /*3d10*/  @!P3 SEL R7, R26, R6, !P1 ;  /* 0x000000061a07b207 */ /* 0x000fe40004800000 */
[CC--:B------:R-:W-:Y:S02]  /*3d20*/  SEL R6, R27.reuse, R10.reuse, P0 ;  /* 0x0000000a1b067207 */ /* 0x0c0fe40000000000 */
[----:B------:R-:W-:Y:S02]  /*3d30*/  SEL R8, R8, 0x1, !P3 ;  /* 0x0000000108087807 */ /* 0x000fe40005800000 */
[----:B------:R-:W-:Y:S01]  /*3d40*/  @!P3 SEL R6, R27, R10, !P1 ;  /* 0x0000000a1b06b207 */ /* 0x000fe20004800000 */
[----:B------:R-:W-:Y:S01]  /*3d50*/  VIADD R27, R21, 0x100 ;  /* 0x00000100151b7836 */ /* 0x000fe20000000000 */
[----:B------:R-:W-:Y:S02]  /*3d60*/  LOP3.LUT P2, RZ, R8, 0xff, RZ, 0xc0, !PT ;  /* 0x000000ff08ff7812 */ /* 0x000fe4000784c0ff */
[----:B------:R-:W-:Y:S01]  /*3d70*/  IADD3 R14, P0, PT, R29, UR6, RZ ;  /* 0x000000061d0e7c10 */ /* 0x000fe2000ff1e0ff */
[----:B-1----:R-:W-:Y:S01]  /*3d80*/  IMAD.WIDE.U32 R4, R27, 0x4, R2 ;  /* 0x000000041b047825 */ /* 0x002fe200078e0002 */
[----:B-----5:R-:W-:-:S03]  /*3d90*/  FSETP.NEU.AND P3, PT, R9, R16, P2 ;  /* 0x000000100900720b */ /* 0x020fc6000176d000 */
[----:B------:R-:W-:Y:S01]  /*3da0*/  IMAD.X R26, RZ, RZ, R17, P0 ;  /* 0x000000ffff1a7224 */ /* 0x000fe200000e0611 */
[----:B------:R1:W3:Y:S01]  /*3db0*/  LDG.E R29, desc[UR10][R4.64] ;  /* 0x0000000a041d7981 */ /* 0x0002e2000c1e1900 */
[----:B------:R-:W-:Y:S01]  /*3dc0*/  ISETP.LT.U32.AND P0, PT, R14, R7, PT ;  /* 0x000000070e00720c */ /* 0x000fe20003f01070 */
[----:B------:R-:W-:-:S03]  /*3dd0*/  VIADD R10, R21, 0x200 ;  /* 0x00000200150a7836 */ /* 0x000fc60000000000 */
[----:B------:R-:W-:Y:S02]  /*3de0*/  ISETP.LT.AND.EX P0, PT, R26, R6, PT, P0 ;  /* 0x000000061a00720c */ /* 0x000fe40003f01300 */
[----:B------:R-:W-:Y:S02]  /*3df0*/  FSETP.NEU.AND P1, PT, R9, R16, PT ;  /* 0x000000100900720b */ /* 0x000fe40003f2d000 */
[-C--:B------:R-:W-:Y:S02]  /*3e00*/  SEL R12, R14, R7.reuse, P0 ;  /* 0x000000070e0c7207 */ /* 0x080fe40000000000 */
[-C--:B------:R-:W-:Y:S02]  /*3e10*/  SEL R9, R26, R6.reuse, P0 ;  /* 0x000000061a097207 */ /* 0x080fe40000000000 */
[----:B------:R-:W-:Y:S02]  /*3e20*/  @!P3 SEL R12, R14, R7, !P2 ;  /* 0x000000070e0cb207 */ /* 0x000fe40005000000 */
[----:B------:R-:W-:Y:S01]  /*3e30*/  @!P3 SEL R9, R26, R6, !P2 ;  /* 0x000000061a09b207 */ /* 0x000fe20005000000 */
[----:B------:R-:W-:-:S06]  /*3e40*/  IMAD.WIDE.U32 R6, R10, 0x4, R2 ;  /* 0x000000040a067825 */ /* 0x000fcc00078e0002 */
[----:B------:R4:W5:Y:S01]  /*3e50*/  LDG.E R7, desc[UR10][R6.64] ;  /* 0x0000000a06077981 */ /* 0x000962000c1e1900 */
[----:B------:R-:W-:Y:S01]  /*3e60*/  IADD3 R28, P0, PT, R25, UR6, RZ ;  /* 0x00000006191c7c10 */ /* 0x000fe2000ff1e0ff */
[----:B------:R-:W-:-:S04]  /*3e70*/  VIADD R25, R21, 0x300 ;  /* 0x0000030015197836 */ /* 0x000fc80000000000 */
[----:B-1----:R-:W-:-:S06]  /*3e80*/  IMAD.WIDE.U32 R4, R25, 0x4, R2 ;  /* 0x0000000419047825 */ /* 0x002fcc00078e0002 */
[----:B------:R1:W5:Y:S01]  /*3e90*/  LDG.E R5, desc[UR10][R4.64] ;  /* 0x0000000a04057981 */ /* 0x000362000c1e1900 */
[----:B------:R-:W-:-:S04]  /*3ea0*/  @!P2 SEL R8, RZ, 0x1, !P1 ;  /* 0x00000001ff08a807 */ /* 0x000fc80004800000 */
[----:B------:R-:W-:-:S04]  /*3eb0*/  SEL R8, R8, 0x1, !P3 ;  /* 0x0000000108087807 */ /* 0x000fc80005800000 */
[----:B------:R-:W-:Y:S02]  /*3ec0*/  LOP3.LUT P3, RZ, R8, 0xff, RZ, 0xc0, !PT ;  /* 0x000000ff08ff7812 */ /* 0x000fe4000786c0ff */
[CC--:B------:R-:W-:Y:S02]  /*3ed0*/  FSETP.NEU.AND P1, PT, R11.reuse, R16.reuse, PT ;  /* 0x000000100b00720b */ /* 0x0c0fe40003f2d000 */
[----:B------:R-:W-:Y:S01]  /*3ee0*/  FSETP.NEU.AND P4, PT, R11, R16, P3 ;  /* 0x000000100b00720b */ /* 0x000fe20001f8d000 */
[----:B------:R-:W-:-:S08]  /*3ef0*/  IMAD.X R26, RZ, RZ, R17, P0 ;  /* 0x000000ffff1a7224 */ /* 0x000fd000000e0611 */
[----:B------:R-:W-:-:S04]  /*3f00*/  @!P3 SEL R8, RZ, 0x1, !P1 ;  /* 0x00000001ff08b807 */ /* 0x000fc80004800000 */
[----:B------:R-:W-:Y:S02]  /*3f10*/  SEL R8, R8, 0x1, !P4 ;  /* 0x0000000108087807 */ /* 0x000fe40006000000 */
[----:B------:R-:W-:Y:S02]  /*3f20*/  ISETP.LT.U32.AND P0, PT, R28, R12, PT ;  /* 0x0000000c1c00720c */ /* 0x000fe40003f01070 */
[----:B------:R-:W-:Y:S02]  /*3f30*/  LOP3.LUT P2, RZ, R8, 0xff, RZ, 0xc0, !PT ;  /* 0x000000ff08ff7812 */ /* 0x000fe4000784c0ff */
[----:B------:R-:W-:-:S04]  /*3f40*/  ISETP.LT.AND.EX P0, PT, R26, R9, PT, P0 ;  /* 0x000000091a00720c */ /* 0x000fc80003f01300 */
[-C--:B------:R-:W-:Y:S02]  /*3f50*/  SEL R14, R28, R12.reuse, P0 ;  /* 0x0000000c1c0e7207 */ /* 0x080fe40000000000 */
[-C--:B----4-:R-:W-:Y:S02]  /*3f60*/  SEL R6, R26, R9.reuse, P0 ;  /* 0x000000091a067207 */ /* 0x090fe40000000000 */
[----:B------:R-:W-:Y:S02]  /*3f70*/  @!P4 SEL R14, R28, R12, !P3 ;  /* 0x0000000c1c0ec207 */ /* 0x000fe40005800000 */
[----:B------:R-:W-:Y:S02]  /*3f80*/  @!P4 SEL R6, R26, R9, !P3 ;  /* 0x000000091a06c207 */ /* 0x000fe40005800000 */
[----:B------:R-:W-:-:S05]  /*3f90*/  IADD3 R9, P1, PT, R21, UR6, RZ ;  /* 0x0000000615097c10 */ /* 0x000fca000ff3e0ff */
[----:B------:R-:W-:Y:S01]  /*3fa0*/  IMAD.X R11, RZ, RZ, R17, P1 ;  /* 0x000000ffff0b7224 */ /* 0x000fe200008e0611 */
[----:B------:R-:W-:-:S05]  /*3fb0*/  IADD3 R27, P4, PT, R27, UR6, RZ ;  /* 0x000000061b1b7c10 */ /* 0x000fca000ff9e0ff */
[----:B------:R-:W-:Y:S02]  /*3fc0*/  IMAD.X R12, RZ, RZ, R17, P4 ;  /* 0x000000ffff0c7224 */ /* 0x000fe400020e0611 */
[----:B------:R-:W-:Y:S02]  /*3fd0*/  VIADD R23, R23, 0x8 ;  /* 0x0000000817177836 */ /* 0x000fe40000000000 */
[----:B------:R-:W-:Y:S02]  /*3fe0*/  VIADD R22, R22, 0x800 ;  /* 0x0000080016167836 */ /* 0x000fe40000000000 */
[----:B------:R-:W-:Y:S01]  /*3ff0*/  VIADD R21, R21, 0x800 ;  /* 0x0000080015157836 */ /* 0x000fe20000000000 */
[CC--:B--2---:R-:W-:Y:S02]  /*4000*/  FSETP.NEU.AND P0, PT, R13.reuse, R16.reuse, PT ;  /* 0x000000100d00720b */ /* 0x0c4fe40003f0d000 */
[----:B------:R-:W-:Y:S02]  /*4010*/  FSETP.NEU.AND P3, PT, R13, R16, P2 ;  /* 0x000000100d00720b */ /* 0x000fe4000176d000 */
[----:B------:R-:W-:-:S02]  /*4020*/  @!P2 SEL R8, RZ, 0x1, !P0 ;  /* 0x00000001ff08a807 */ /* 0x000fc40004000000 */
[----:B------:R-:W-:Y:S02]  /*4030*/  ISETP.LT.U32.AND P0, PT, R9, R14, PT ;  /* 0x0000000e0900720c */ /* 0x000fe40003f01070 */
[----:B-1----:R-:W-:Y:S02]  /*4040*/  SEL R4, R8, 0x1, !P3 ;  /* 0x0000000108047807 */ /* 0x002fe40005800000 */
[----:B------:R-:W-:Y:S02]  /*4050*/  ISETP.LT.AND.EX P0, PT, R11, R6, PT, P0 ;  /* 0x000000060b00720c */ /* 0x000fe40003f01300 */
[----:B------:R-:W-:Y:S02]  /*4060*/  LOP3.LUT P1, RZ, R4, 0xff, RZ, 0xc0, !PT ;  /* 0x000000ff04ff7812 */ /* 0x000fe4000782c0ff */
[CC--:B------:R-:W-:Y:S02]  /*4070*/  SEL R8, R9.reuse, R14.reuse, P0 ;  /* 0x0000000e09087207 */ /* 0x0c0fe40000000000 */
[----:B------:R-:W-:-:S02]  /*4080*/  @!P3 SEL R8, R9, R14, !P2 ;  /* 0x0000000e0908b207 */ /* 0x000fc40005000000 */
[CC--:B------:R-:W-:Y:S02]  /*4090*/  SEL R9, R11.reuse, R6.reuse, P0 ;  /* 0x000000060b097207 */ /* 0x0c0fe40000000000 */
[----:B------:R-:W-:Y:S02]  /*40a0*/  @!P3 SEL R9, R11, R6, !P2 ;  /* 0x000000060b09b207 */ /* 0x000fe40005000000 */
[CC--:B---3--:R-:W-:Y:S02]  /*40b0*/  FSETP.NEU.AND P0, PT, R29.reuse, R16.reuse, PT ;  /* 0x000000101d00720b */ /* 0x0c8fe40003f0d000 */
[----:B------:R-:W-:Y:S02]  /*40c0*/  FSETP.NEU.AND P3, PT, R29, R16, P1 ;  /* 0x000000101d00720b */ /* 0x000fe40000f6d000 */
[----:B------:R-:W-:Y:S02]  /*40d0*/  @!P1 SEL R4, RZ, 0x1, !P0 ;  /* 0x00000001ff049807 */ /* 0x000fe40004000000 */
[----:B------:R-:W-:-:S02]  /*40e0*/  ISETP.LT.U32.AND P0, PT, R27, R8, PT ;  /* 0x000000081b00720c */ /* 0x000fc40003f01070 */
[----:B------:R-:W-:Y:S02]  /*40f0*/  SEL R11, R4, 0x1, !P3 ;  /* 0x00000001040b7807 */ /* 0x000fe40005800000 */
[CC--:B------:R-:W-:Y:S02]  /*4100*/  ISETP.LT.AND.EX P0, PT, R12.reuse, R9.reuse, PT, P0 ;  /* 0x000000090c00720c */ /* 0x0c0fe40003f01300 */
[----:B------:R-:W-:Y:S02]  /*4110*/  LOP3.LUT P2, RZ, R11, 0xff, RZ, 0xc0, !PT ;  /* 0x000000ff0bff7812 */ /* 0x000fe4000784c0ff */
[----:B------:R-:W-:Y:S02]  /*4120*/  SEL R4, R27, R8, P0 ;  /* 0x000000081b047207 */ /* 0x000fe40000000000 */
[----:B------:R-:W-:Y:S02]  /*4130*/  SEL R6, R12, R9, P0 ;  /* 0x000000090c067207 */ /* 0x000fe40000000000 */
[----:B------:R-:W-:-:S02]  /*4140*/  IADD3 R13, P0, PT, R10, UR6, RZ ;  /* 0x000000060a0d7c10 */ /* 0x000fc4000ff1e0ff */
[----:B------:R-:W-:Y:S02]  /*4150*/  @!P3 SEL R4, R27, R8, !P1 ;  /* 0x000000081b04b207 */ /* 0x000fe40004800000 */
[----:B------:R-:W-:Y:S01]  /*4160*/  @!P3 SEL R6, R12, R9, !P1 ;  /* 0x000000090c06b207 */ /* 0x000fe20004800000 */
[----:B------:R-:W-:Y:S01]  /*4170*/  IMAD.X R9, RZ, RZ, R17, P0 ;  /* 0x000000ffff097224 */ /* 0x000fe200000e0611 */
[----:B-----5:R-:W-:Y:S02]  /*4180*/  FSETP.NEU.AND P3, PT, R7, R16, P2 ;  /* 0x000000100700720b */ /* 0x020fe4000176d000 */
        /* <DEDUP_REMOVED lines=9> */
[----:B------:R-:W-:Y:S01]  /*4220*/  IMAD.X R4, RZ, RZ, R17, P0 ;  /* 0x000000ffff047224 */ /* 0x000fe200000e0611 */
[----:B------:R-:W-:-:S02]  /*4230*/  @!P3 SEL R7, R9, R6, !P2 ;  /* 0x000000060907b207 */ /* 0x000fc40005000000 */
[----:B------:R-:W-:Y:S02]  /*4240*/  ISETP.LT.U32.AND P0, PT, R25, R8, PT ;  /* 0x000000081900720c */ /* 0x000fe40003f01070 */
[----:B------:R-:W-:Y:S02]  /*4250*/  LOP3.LUT P1, RZ, R11, 0xff, RZ, 0xc0, !PT ;  /* 0x000000ff0bff7812 */ /* 0x000fe4000782c0ff */
[----:B------:R-:W-:-:S04]  /*4260*/  ISETP.LT.AND.EX P0, PT, R4, R7, PT, P0 ;  /* 0x000000070400720c */ /* 0x000fc80003f01300 */
[----:B------:R-:W-:Y:S02]  /*4270*/  SEL R12, R25, R8, P0 ;  /* 0x00000008190c7207 */ /* 0x000fe40000000000 */
[----:B------:R-:W-:Y:S02]  /*4280*/  SEL R13, R4, R7, P0 ;  /* 0x00000007040d7207 */ /* 0x000fe40000000000 */
[----:B------:R-:W-:Y:S02]  /*4290*/  ISETP.NE.AND P0, PT, R23, RZ, PT ;  /* 0x000000ff1700720c */ /* 0x000fe40003f05270 */
[CC--:B------:R-:W-:Y:S02]  /*42a0*/  FSETP.NEU.AND P3, PT, R5.reuse, R16.reuse, P1 ;  /* 0x000000100500720b */ /* 0x0c0fe40000f6d000 */
[----:B------:R-:W-:-:S04]  /*42b0*/  FSETP.NEU.AND P2, PT, R5, R16, PT ;  /* 0x000000100500720b */ /* 0x000fc80003f4d000 */
[----:B------:R-:W-:-:S04]  /*42c0*/  @!P1 SEL R11, RZ, 0x1, !P2 ;  /* 0x00000001ff0b9807 */ /* 0x000fc80005000000 */
[----:B------:R-:W-:-:S03]  /*42d0*/  SEL R11, R11, 0x1, !P3 ;  /* 0x000000010b0b7807 */ /* 0x000fc60005800000 */
[----:B------:R-:W-:Y:S02]  /*42e0*/  @!P3 SEL R12, R25, R8, !P1 ;  /* 0x00000008190cb207 */ /* 0x000fe40004800000 */
[----:B------:R-:W-:Y:S02]  /*42f0*/  @!P3 SEL R13, R4, R7, !P1 ;  /* 0x00000007040db207 */ /* 0x000fe40004800000 */
[----:B------:R-:W-:Y:S01]  /*4300*/  PRMT R14, R11, 0x7610, R14 ;  /* 0x000076100b0e7816 */ /* 0x000fe2000000000e */
[----:B------:R-:W-:Y:S06]  /*4310*/  @P0 BRA `(.L_x_324) ;  /* 0xfffffff400ec0947 */ /* 0x000fec000383ffff */
[----:B0-----:R-:W-:Y:S05]  /*4320*/  BSYNC.RECONVERGENT B3 ;  /* 0x0000000000037941 */ /* 0x001fea0003800200 */
.L_x_323:
[----:B------:R-:W-:-:S07]  /*4330*/  VIADD R7, R22, 0xfffffc00 ;  /* 0xfffffc0016077836 */ /* 0x000fce0000000000 */
.L_x_322:
[----:B0-----:R-:W-:Y:S05]  /*4340*/  BSYNC.RECONVERGENT B2 ;  /* 0x0000000000027941 */ /* 0x001fea0003800200 */
.L_x_321:
[----:B------:R-:W-:-:S13]  /*4350*/  ISETP.NE.AND P0, PT, R24, RZ, PT ;  /* 0x000000ff1800720c */ /* 0x000fda0003f05270 */
[----:B------:R-:W-:Y:S05]  /*4360*/  @!P0 BRA `(.L_x_320) ;  /* 0x00000008000c8947 */ /* 0x000fea0003800000 */
[----:B------:R-:W-:Y:S01]  /*4370*/  ISETP.GE.U32.AND P0, PT, R24, 0x4, PT ;  /* 0x000000041800780c */ /* 0x000fe20003f06070 */
[----:B------:R-:W-:Y:S01]  /*4380*/  BSSY.RECONVERGENT B2, `(.L_x_325) ;  /* 0x0000045000027945 */ /* 0x000fe20003800200 */
[----:B------:R-:W-:-:S11]  /*4390*/  LOP3.LUT P1, R20, R20, 0x3, RZ, 0xc0, !PT ;  /* 0x0000000314147812 */ /* 0x000fd6000782c0ff */
[----:B------:R-:W-:Y:S05]  /*43a0*/  @!P0 BRA `(.L_x_326) ;  /* 0x0000000400088947 */ /* 0x000fea0003800000 */
[----:B------:R-:W0:Y:S01]  /*43b0*/  LDC.64 R2, c[0x0][0x380] ;  /* 0x0000e000ff027b82 */ /* 0x000e220000000a00 */
[----:B------:R-:W-:-:S04]  /*43c0*/  IMAD.IADD R27, R7, 0x1, R18 ;  /* 0x00000001071b7824 */ /* 0x000fc800078e0212 */
[C---:B------:R-:W-:Y:S02]  /*43d0*/  VIADD R23, R27.reuse, 0x100 ;  /* 0x000001001b177836 */ /* 0x040fe40000000000 */
[----:B0-----:R-:W-:-:S06]  /*43e0*/  IMAD.WIDE.U32 R24, R27, 0x4, R2 ;  /* 0x000000041b187825 */ /* 0x001fcc00078e0002 */
[----:B------:R-:W2:Y:S01]  /*43f0*/  LDG.E R25, desc[UR10][R24.64] ;  /* 0x0000000a18197981 */ /* 0x000ea2000c1e1900 */
        /* <DEDUP_REMOVED lines=10> */
[----:B------:R-:W-:Y:S02]  /*44a0*/  IADD3 R27, P2, PT, R27, UR6, RZ ;  /* 0x000000061b1b7c10 */ /* 0x000fe4000ff5e0ff */
[----:B------:R-:W-:-:S03]  /*44b0*/  IADD3 R23, P5, PT, R23, UR6, RZ ;  /* 0x0000000617177c10 */ /* 0x000fc6000ffbe0ff */
[--C-:B------:R-:W-:Y:S02]  /*44c0*/  IMAD.X R6, RZ, RZ, R17.reuse, P2 ;  /* 0x000000ffff067224 */ /* 0x100fe400010e0611 */
[----:B0-----:R-:W-:Y:S01]  /*44d0*/  IMAD.X R2, RZ, RZ, R17, P5 ;  /* 0x000000ffff027224 */ /* 0x001fe200028e0611 */
        /* <DEDUP_REMOVED lines=17> */
[-C--:B------:R-:W-:Y:S02]  /*45f0*/  ISETP.LT.AND.EX P0, PT, R2, R25.reuse, PT, P0 ;  /* 0x000000190200720c */ /* 0x080fe40003f01300 */
[----:B------:R-:W-:Y:S02]  /*4600*/  LOP3.LUT P3, RZ, R14, 0xff, RZ, 0xc0, !PT ;  /* 0x000000ff0eff7812 */ /* 0x000fe4000786c0ff */
[CC--:B------:R-:W-:Y:S02]  /*4610*/  SEL R6, R23.reuse, R4.reuse, P0 ;  /* 0x0000000417067207 */ /* 0x0c0fe40000000000 */
[CC--:B------:R-:W-:Y:S02]  /*4620*/  SEL R9, R2.reuse, R25.reuse, P0 ;  /* 0x0000001902097207 */ /* 0x0c0fe40000000000 */
[----:B------:R-:W-:Y:S02]  /*4630*/  @!P4 SEL R6, R23, R4, !P2 ;  /* 0x000000041706c207 */ /* 0x000fe40005000000 */
[----:B------:R-:W-:-:S02]  /*4640*/  @!P4 SEL R9, R2, R25, !P2 ;  /* 0x000000190209c207 */ /* 0x000fc40005000000 */
[----:B------:R-:W-:Y:S02]  /*4650*/  IADD3 R21, P0, PT, R21, UR6, RZ ;  /* 0x0000000615157c10 */ /* 0x000fe4000ff1e0ff */
[CC--:B----4-:R-:W-:Y:S02]  /*4660*/  FSETP.NEU.AND P2, PT, R5.reuse, R16.reuse, PT ;  /* 0x000000100500720b */ /* 0x0d0fe40003f4d000 */
[----:B------:R-:W-:Y:S01]  /*4670*/  FSETP.NEU.AND P4, PT, R5, R16, P3 ;  /* 0x000000100500720b */ /* 0x000fe20001f8d000 */
[----:B------:R-:W-:Y:S01]  /*4680*/  IMAD.X R2, RZ, RZ, R17, P0 ;  /* 0x000000ffff027224 */ /* 0x000fe200000e0611 */
        /* <DEDUP_REMOVED lines=8> */
[----:B------:R-:W-:Y:S01]  /*4710*/  @!P4 SEL R5, R2, R9, !P3 ;  /* 0x000000090205c207 */ /* 0x000fe20005800000 */
[----:B------:R-:W-:Y:S01]  /*4720*/  IMAD.X R2, RZ, RZ, R17, P5 ;  /* 0x000000ffff027224 */ /* 0x000fe200028e0611 */
[----:B-----5:R-:W-:-:S02]  /*4730*/  FSETP.NEU.AND P4, PT, R3, R16, P2 ;  /* 0x000000100300720b */ /* 0x020fc4000178d000 */
        /* <DEDUP_REMOVED lines=9> */
.L_x_326:
[----:B------:R-:W-:Y:S05]  /*47d0*/  BSYNC.RECONVERGENT B2 ;  /* 0x0000000000027941 */ /* 0x000fea0003800200 */
.L_x_325:
[----:B------:R-:W-:Y:S05]  /*47e0*/  @!P1 BRA `(.L_x_320) ;  /* 0x0000000000ec9947 */ /* 0x000fea0003800000 */
[----:B------:R-:W-:Y:S01]  /*47f0*/  ISETP.NE.AND P0, PT, R20, 0x1, PT ;  /* 0x000000011400780c */ /* 0x000fe20003f05270 */
[----:B------:R-:W-:Y:S01]  /*4800*/  BSSY.RECONVERGENT B2, `(.L_x_327) ;  /* 0x0000025000027945 */ /* 0x000fe20003800200 */
[----:B------:R-:W-:-:S11]  /*4810*/  LOP3.LUT P1, RZ, R19, 0x100, RZ, 0xc0, !PT ;  /* 0x0000010013ff7812 */ /* 0x000fd6000782c0ff */
[----:B------:R-:W-:Y:S05]  /*4820*/  @!P0 BRA `(.L_x_328) ;  /* 0x0000000000888947 */ /* 0x000fea0003800000 */
[----:B------:R-:W0:Y:S01]  /*4830*/  LDC.64 R2, c[0x0][0x380] ;  /* 0x0000e000ff027b82 */ /* 0x000e220000000a00 */
[----:B------:R-:W-:-:S04]  /*4840*/  IMAD.IADD R9, R7, 0x1, R18 ;  /* 0x0000000107097824 */ /* 0x000fc800078e0212 */
[C---:B------:R-:W-:Y:S02]  /*4850*/  VIADD R11, R9.reuse, 0x100 ;  /* 0x00000100090b7836 */ /* 0x040fe40000000000 */
[----:B0-----:R-:W-:-:S06]  /*4860*/  IMAD.WIDE.U32 R4, R9, 0x4, R2 ;  /* 0x0000000409047825 */ /* 0x001fcc00078e0002 */
[----:B------:R-:W2:Y:S01]  /*4870*/  LDG.E R5, desc[UR10][R4.64] ;  /* 0x0000000a04057981 */ /* 0x000ea2000c1e1900 */
[----:B------:R-:W-:-:S05]  /*4880*/  IMAD.WIDE.U32 R2, R11, 0x4, R2 ;  /* 0x000000040b027825 */ /* 0x000fca00078e0002 */
[----:B------:R0:W3:Y:S01]  /*4890*/  LDG.E R19, desc[UR10][R2.64] ;  /* 0x0000000a02137981 */ /* 0x0000e2000c1e1900 */
[----:B------:R-:W-:Y:S01]  /*48a0*/  LOP3.LUT P2, RZ, R14, 0xff, RZ, 0xc0, !PT ;  /* 0x000000ff0eff7812 */ /* 0x000fe2000784c0ff */
[----:B------:R-:W-:Y:S01]  /*48b0*/  VIADD R7, R7, 0x200 ;  /* 0x0000020007077836 */ /* 0x000fe20000000000 */
[----:B------:R-:W-:-:S04]  /*48c0*/  IADD3 R9, P4, PT, R9, UR6, RZ ;  /* 0x0000000609097c10 */ /* 0x000fc8000ff9e0ff */
[----:B------:R-:W-:Y:S01]  /*48d0*/  ISETP.LT.U32.AND P0, PT, R9, R12, PT ;  /* 0x0000000c0900720c */ /* 0x000fe20003f01070 */
[----:B------:R-:W-:-:S05]  /*48e0*/  IMAD.X R6, RZ, RZ, R17, P4 ;  /* 0x000000ffff067224 */ /* 0x000fca00020e0611 */
[----:B------:R-:W-:-:S04]  /*48f0*/  ISETP.LT.AND.EX P0, PT, R6, R13, PT, P0 ;  /* 0x0000000d0600720c */ /* 0x000fc80003f01300 */
[----:B0-----:R-:W-:Y:S02]  /*4900*/  SEL R2, R9, R12, P0 ;  /* 0x0000000c09027207 */ /* 0x001fe40000000000 */
[----:B------:R-:W-:Y:S02]  /*4910*/  SEL R3, R6, R13, P0 ;  /* 0x0000000d06037207 */ /* 0x000fe40000000000 */
[CC--:B--2---:R-:W-:Y:S02]  /*4920*/  FSETP.NEU.AND P5, PT, R5.reuse, R16.reuse, PT ;  /* 0x000000100500720b */ /* 0x0c4fe40003fad000 */
[----:B------:R-:W-:Y:S02]  /*4930*/  FSETP.NEU.AND P3, PT, R5, R16, P2 ;  /* 0x000000100500720b */ /* 0x000fe4000176d000 */
[----:B------:R-:W-:Y:S02]  /*4940*/  @!P2 SEL R14, RZ, 0x1, !P5 ;  /* 0x00000001ff0ea807 */ /* 0x000fe40006800000 */
[----:B------:R-:W-:-:S02]  /*4950*/  IADD3 R11, P5, PT, R11, UR6, RZ ;  /* 0x000000060b0b7c10 */ /* 0x000fc4000ffbe0ff */
[----:B------:R-:W-:-:S03]  /*4960*/  SEL R14, R14, 0x1, !P3 ;  /* 0x000000010e0e7807 */ /* 0x000fc60005800000 */
[----:B------:R-:W-:Y:S01]  /*4970*/  IMAD.X R4, RZ, RZ, R17, P5 ;  /* 0x000000ffff047224 */ /* 0x000fe200028e0611 */
[----:B------:R-:W-:-:S03]  /*4980*/  LOP3.LUT P4, RZ, R14, 0xff, RZ, 0xc0, !PT ;  /* 0x000000ff0eff7812 */ /* 0x000fc6000788c0ff */
[----:B------:R-:W-:Y:S02]  /*4990*/  @!P3 SEL R2, R9, R12, !P2 ;  /* 0x0000000c0902b207 */ /* 0x000fe40005000000 */
[----:B------:R-:W-:Y:S02]  /*49a0*/  @!P3 SEL R3, R6, R13, !P2 ;  /* 0x0000000d0603b207 */ /* 0x000fe40005000000 */
[----:B---3--:R-:W-:Y:S02]  /*49b0*/  FSETP.NEU.AND P3, PT, R19, R16, P4 ;  /* 0x000000101300720b */ /* 0x008fe4000276d000 */
        /* <DEDUP_REMOVED lines=9> */
.L_x_328:
[----:B------:R-:W-:Y:S05]  /*4a50*/  BSYNC.RECONVERGENT B2 ;  /* 0x0000000000027941 */ /* 0x000fea0003800200 */
.L_x_327:
[----:B------:R-:W-:Y:S05]  /*4a60*/  @P1 BRA `(.L_x_320) ;  /* 0x00000000004c1947 */ /* 0x000fea0003800000 */
[----:B------:R-:W0:Y:S01]  /*4a70*/  LDC.64 R2, c[0x0][0x380] ;  /* 0x0000e000ff027b82 */ /* 0x000e220000000a00 */
[----:B------:R-:W-:-:S04]  /*4a80*/  IMAD.IADD R5, R7, 0x1, R18 ;  /* 0x0000000107057824 */ /* 0x000fc800078e0212 */
[----:B0-----:R-:W-:-:S06]  /*4a90*/  IMAD.WIDE.U32 R2, R5, 0x4, R2 ;  /* 0x0000000405027825 */ /* 0x001fcc00078e0002 */
[----:B------:R-:W2:Y:S01]  /*4aa0*/  LDG.E R3, desc[UR10][R2.64] ;  /* 0x0000000a02037981 */ /* 0x000ea2000c1e1900 */
[----:B------:R-:W-:Y:S02]  /*4ab0*/  LOP3.LUT P3, RZ, R14, 0xff, RZ, 0xc0, !PT ;  /* 0x000000ff0eff7812 */ /* 0x000fe4000786c0ff */
[----:B------:R-:W-:-:S05]  /*4ac0*/  IADD3 R7, P0, PT, R5, UR6, RZ ;  /* 0x0000000605077c10 */ /* 0x000fca000ff1e0ff */
[----:B------:R-:W-:Y:S01]  /*4ad0*/  IMAD.X R6, RZ, RZ, R17, P0 ;  /* 0x000000ffff067224 */ /* 0x000fe200000e0611 */
        /* <DEDUP_REMOVED lines=12> */
.L_x_320:
[----:B0-----:R-:W-:Y:S05]  /*4ba0*/  BSYNC.RECONVERGENT B1 ;  /* 0x0000000000017941 */ /* 0x001fea0003800200 */
.L_x_314:
        /* <DEDUP_REMOVED lines=24> */
.L_x_330:
[----:B------:R-:W-:Y:S05]  /*4d30*/  BSYNC.RECONVERGENT B1 ;  /* 0x0000000000017941 */ /* 0x000fea0003800200 */
.L_x_329:
        /* <DEDUP_REMOVED lines=23> */
.L_x_332:
[----:B------:R-:W-:Y:S05]  /*4eb0*/  BSYNC.RECONVERGENT B1 ;  /* 0x0000000000017941 */ /* 0x000fea0003800200 */
.L_x_331:
        /* <DEDUP_REMOVED lines=20> */
.L_x_334:
[----:B------:R-:W-:Y:S05]  /*5000*/  BSYNC.RECONVERGENT B1 ;  /* 0x0000000000017941 */ /* 0x000fea0003800200 */
.L_x_333:
        /* <DEDUP_REMOVED lines=20> */
.L_x_336:
[----:B------:R-:W-:Y:S05]  /*5150*/  BSYNC.RECONVERGENT B1 ;  /* 0x0000000000017941 */ /* 0x000fea0003800200 */
.L_x_335:
        /* <DEDUP_REMOVED lines=20> */
.L_x_338:
[----:B------:R-:W-:Y:S05]  /*52a0*/  BSYNC.RECONVERGENT B1 ;  /* 0x0000000000017941 */ /* 0x000fea0003800200 */
.L_x_337:
        /* <DEDUP_REMOVED lines=10> */
.L_x_340:
[----:B------:R-:W-:Y:S05]  /*5350*/  BSYNC.RECONVERGENT B1 ;  /* 0x0000000000017941 */ /* 0x000fea0003800200 */
.L_x_339:
        /* <DEDUP_REMOVED lines=82> */
[----:B------:R-:W-:-:S07]  /*5880*/  SEL R13, R3, R7, !P2 ;  /* 0x00000007030d7207 */ /* 0x000fce0005000000 */
.L_x_295:
[----:B------:R-:W-:Y:S05]  /*5890*/  BSYNC.RECONVERGENT B0 ;  /* 0x0000000000007941 */ /* 0x000fea0003800200 */
.L_x_270:
[----:B------:R-:W-:Y:S05]  /*58a0*/  @P1 EXIT ;  /* 0x000000000000194d */ /* 0x000fea0003800000 */
[----:B012---:R-:W0:Y:S02]  /*58b0*/  LDC.64 R2, c[0x0][0x398] ;  /* 0x0000e600ff027b82 */ /* 0x007e240000000a00 */
[----:B0-----:R-:W-:-:S05]  /*58c0*/  IMAD.WIDE.U32 R2, R0, 0x10, R2 ;  /* 0x0000001000027825 */ /* 0x001fca00078e0002 */
[----:B------:R-:W-:Y:S04]  /*58d0*/  STG.E.64 desc[UR10][R2.64+0x8], R12 ;  /* 0x0000080c02007986 */ /* 0x000fe8000c101b0a */
[----:B------:R-:W-:Y:S01]  /*58e0*/  STG.E.U8 desc[UR10][R2.64], R14 ;  /* 0x0000000e02007986 */ /* 0x000fe2000c10110a */
[----:B------:R-:W-:Y:S05]  /*58f0*/  EXIT ;  /* 0x000000000000794d */ /* 0x000fea0003800000 */
.L_x_341:
        /* <DEDUP_REMOVED lines=16> */
.L_x_426:


//--------------------- .text._ZN3cub18CUB_300001_SM_10006detail6reduce28DeviceReduceSingleTileKernelINS2_10policy_hubIN4cuda3std3__45tupleIJblEEEjN6thrust24THRUST_300001_SM_1000_NS8cuda_cub9__find_if7functorIS9_EEE10Policy1000ENSB_12zip_iteratorINS8_IJNSD_26transform_input_iterator_tIbNSB_6detail15normal_iteratorINSB_10device_ptrIfEEEENS7_10__not_fn_tINSK_10functional5actorINSQ_9compositeIJNSQ_16operator_adaptorINS7_8equal_toIvEEEENSR_INSQ_8argumentILj0EEEEENSR_INSQ_5valueIiEEEEEEEEEEEEENSB_17counting_iteratorIlNSB_11use_defaultES18_S18_EEEEEEEPS9_jSF_S9_S9_NS7_10__identityEEEvT0_T1_T2_T3_T4_T6_ --------------------------
	.section	.text._ZN3cub18CUB_300001_SM_10006detail6reduce28DeviceReduceSingleTileKernelINS2_10policy_hubIN4cuda3std3__45tupleIJblEEEjN6thrust24THRUST_300001_SM_1000_NS8cuda_cub9__find_if7functorIS9_EEE10Policy1000ENSB_12zip_iteratorINS8_IJNSD_26transform_input_iterator_tIbNSB_6detail15normal_iteratorINSB_10device_ptrIfEEEENS7_10__not_fn_tINSK_10functional5actorINSQ_9compositeIJNSQ_16operator_adaptorINS7_8equal_toIvEEEENSR_INSQ_8argumentILj0EEEEENSR_INSQ_5valueIiEEEEEEEEEEEEENSB_17counting_iteratorIlNSB_11use_defaultES18_S18_EEEEEEEPS9_jSF_S9_S9_NS7_10__identityEEEvT0_T1_T2_T3_T4_T6_,"ax",@progbits
	.align	128
        .global         _ZN3cub18CUB_300001_SM_10006detail6reduce28DeviceReduceSingleTileKernelINS2_10policy_hubIN4cuda3std3__45tupleIJblEEEjN6thrust24THRUST_300001_SM_1000_NS8cuda_cub9__find_if7functorIS9_EEE10Policy1000ENSB_12zip_iteratorINS8_IJNSD_26transform_input_iterator_tIbNSB_6detail15normal_iteratorINSB_10device_ptrIfEEEENS7_10__not_fn_tINSK_10functional5actorINSQ_9compositeIJNSQ_16operator_adaptorINS7_8equal_toIvEEEENSR_INSQ_8argumentILj0EEEEENSR_INSQ_5valueIiEEEEEEEEEEEEENSB_17counting_iteratorIlNSB_11use_defaultES18_S18_EEEEEEEPS9_jSF_S9_S9_NS7_10__identityEEEvT0_T1_T2_T3_T4_T6_
        .type           _ZN3cub18CUB_300001_SM_10006detail6reduce28DeviceReduceSingleTileKernelINS2_10policy_hubIN4cuda3std3__45tupleIJblEEEjN6thrust24THRUST_300001_SM_1000_NS8cuda_cub9__find_if7functorIS9_EEE10Policy1000ENSB_12zip_iteratorINS8_IJNSD_26transform_input_iterator_tIbNSB_6detail15normal_iteratorINSB_10device_ptrIfEEEENS7_10__not_fn_tINSK_10functional5actorINSQ_9compositeIJNSQ_16operator_adaptorINS7_8equal_toIvEEEENSR_INSQ_8argumentILj0EEEEENSR_INSQ_5valueIiEEEEEEEEEEEEENSB_17counting_iteratorIlNSB_11use_defaultES18_S18_EEEEEEEPS9_jSF_S9_S9_NS7_10__identityEEEvT0_T1_T2_T3_T4_T6_,@function
        .size           _ZN3cub18CUB_300001_SM_10006detail6reduce28DeviceReduceSingleTileKernelINS2_10policy_hubIN4cuda3std3__45tupleIJblEEEjN6thrust24THRUST_300001_SM_1000_NS8cuda_cub9__find_if7functorIS9_EEE10Policy1000ENSB_12zip_iteratorINS8_IJNSD_26transform_input_iterator_tIbNSB_6detail15normal_iteratorINSB_10device_ptrIfEEEENS7_10__not_fn_tINSK_10functional5actorINSQ_9compositeIJNSQ_16operator_adaptorINS7_8equal_toIvEEEENSR_INSQ_8argumentILj0EEEEENSR_INSQ_5valueIiEEEEEEEEEEEEENSB_17counting_iteratorIlNSB_11use_defaultES18_S18_EEEEEEEPS9_jSF_S9_S9_NS7_10__identityEEEvT0_T1_T2_T3_T4_T6_,(.L_x_427 - _ZN3cub18CUB_300001_SM_10006detail6reduce28DeviceReduceSingleTileKernelINS2_10policy_hubIN4cuda3std3__45tupleIJblEEEjN6thrust24THRUST_300001_SM_1000_NS8cuda_cub9__find_if7functorIS9_EEE10Policy1000ENSB_12zip_iteratorINS8_IJNSD_26transform_input_iterator_tIbNSB_6detail15normal_iteratorINSB_10device_ptrIfEEEENS7_10__not_fn_tINSK_10functional5actorINSQ_9compositeIJNSQ_16operator_adaptorINS7_8equal_toIvEEEENSR_INSQ_8argumentILj0EEEEENSR_INSQ_5valueIiEEEEEEEEEEEEENSB_17counting_iteratorIlNSB_11use_defaultES18_S18_EEEEEEEPS9_jSF_S9_S9_NS7_10__identityEEEvT0_T1_T2_T3_T4_T6_)
        .other          _ZN3cub18CUB_300001_SM_10006detail6reduce28DeviceReduceSingleTileKernelINS2_10policy_hubIN4cuda3std3__45tupleIJblEEEjN6thrust24THRUST_300001_SM_1000_NS8cuda_cub9__find_if7functorIS9_EEE10Policy1000ENSB_12zip_iteratorINS8_IJNSD_26transform_input_iterator_tIbNSB_6detail15normal_iteratorINSB_10device_ptrIfEEEENS7_10__not_fn_tINSK_10functional5actorINSQ_9compositeIJNSQ_16operator_adaptorINS7_8equal_toIvEEEENSR_INSQ_8argumentILj0EEEEENSR_INSQ_5valueIiEEEEEEEEEEEEENSB_17counting_iteratorIlNSB_11use_defaultES18_S18_EEEEEEEPS9_jSF_S9_S9_NS7_10__identityEEEvT0_T1_T2_T3_T4_T6_,@"STO_CUDA_ENTRY STV_DEFAULT"
_ZN3cub18CUB_300001_SM_10006detail6reduce28DeviceReduceSingleTileKernelINS2_10policy_hubIN4cuda3std3__45tupleIJblEEEjN6thrust24THRUST_300001_SM_1000_NS8cuda_cub9__find_if7functorIS9_EEE10Policy1000ENSB_12zip_iteratorINS8_IJNSD_26transform_input_iterator_tIbNSB_6detail15normal_iteratorINSB_10device_ptrIfEEEENS7_10__not_fn_tINSK_10functional5actorINSQ_9compositeIJNSQ_16operator_adaptorINS7_8equal_toIvEEEENSR_INSQ_8argumentILj0EEEEENSR_INSQ_5valueIiEEEEEEEEEEEEENSB_17counting_iteratorIlNSB_11use_defaultES18_S18_EEEEEEEPS9_jSF_S9_S9_NS7_10__identityEEEvT0_T1_T2_T3_T4_T6_:
.text._ZN3cub18CUB_300001_SM_10006detail6reduce28DeviceReduceSingleTileKernelINS2_10policy_hubIN4cuda3std3__45tupleIJblEEEjN6thrust24THRUST_300001_SM_1000_NS8cuda_cub9__find_if7functorIS9_EEE10Policy1000ENSB_12zip_iteratorINS8_IJNSD_26transform_input_iterator_tIbNSB_6detail15normal_iteratorINSB_10device_ptrIfEEEENS7_10__not_fn_tINSK_10functional5actorINSQ_9compositeIJNSQ_16operator_adaptorINS7_8equal_toIvEEEENSR_INSQ_8argumentILj0EEEEENSR_INSQ_5valueIiEEEEEEEEEEEEENSB_17counting_iteratorIlNSB_11use_defaultES18_S18_EEEEEEEPS9_jSF_S9_S9_NS7_10__identityEEEvT0_T1_T2_T3_T4_T6_:
        /* <DEDUP_REMOVED lines=14> */
.L_x_342:
[----:B------:R-:W-:Y:S01]  /*00e0*/  UISETP.GT.U32.AND UP0, UPT, UR4, 0x3ff, UPT ;  /* 0x000003ff0400788c */ /* 0x000fe2000bf04070 */
[----:B------:R-:W-:Y:S08]  /*00f0*/  BSSY.RECONVERGENT B0, `(.L_x_343) ;  /* 0x0000552000007945 */ /* 0x000ff00003800200 */
        /* <DEDUP_REMOVED lines=36> */
.L_x_349:
        /* <DEDUP_REMOVED lines=13> */
[----:B------:R-:W-:-:S03]  /*0410*/  LOP3.LUT P5, RZ, R16, 0xff, RZ, 0xc0, !PT ;  /* 0x000000ff10ff7812 */ /* 0x000fc600078ac0ff */
[----:B------:R-:W-:Y:S01]  /*0420*/  IMAD.X R14, RZ, RZ, UR7, P3 ;  /* 0x00000007ff0e7e24 */ /* 0x000fe200098e06ff */
        /* <DEDUP_REMOVED lines=16> */
[CC--:B----4-:R-:W-:Y:S01]  /*0530*/  FSETP.NEU.AND P6, PT, R31.reuse, R4.reuse, PT ;  /* 0x000000041f00720b */ /* 0x0d0fe20003fcd000 */
[----:B------:R-:W-:Y:S01]  /*0540*/  IMAD.X R9, RZ, RZ, R14, P0 ;  /* 0x000000ffff097224 */ /* 0x000fe200000e060e */
[----:B------:R-:W-:Y:S02]  /*0550*/  LOP3.LUT P2, RZ, R16, 0xff, RZ, 0xc0, !PT ;  /* 0x000000ff10ff7812 */ /* 0x000fe4000784c0ff */
[----:B------:R-:W-:Y:S02]  /*0560*/  ISETP.LT.U32.AND P0, PT, R8, R33, PT ;  /* 0x000000210800720c */ /* 0x000fe40003f01070 */
[----:B------:R-:W-:-:S02]  /*0570*/  FSETP.NEU.AND P5, PT, R31, R4, P2 ;  /* 0x000000041f00720b */ /* 0x000fc400017ad000 */
        /* <DEDUP_REMOVED lines=72> */
[----:B------:R-:W-:Y:S02]  /*0a00*/  ISETP.LT.U32.AND P0, PT, R8, R9, PT ;  /* 0x000000090800720c */ /* 0x000fe40003f01070 */
[----:B------:R-:W-:Y:S02]  /*0a10*/  FSETP.NEU.AND P2, PT, R17, R4, PT ;  /* 0x000000041100720b */ /* 0x000fe40003f4d000 */
[----:B------:R-:W-:Y:S02]  /*0a20*/  ISETP.LT.AND.EX P0, PT, R14, R19, PT, P0 ;  /* 0x000000130e00720c */ /* 0x000fe40003f01300 */
[----:B------:R-:W-:Y:S02]  /*0a30*/  @!P3 SEL R16, RZ, 0x1, !P2 ;  /* 0x00000001ff10b807 */ /* 0x000fe40005000000 */
[----:B------:R-:W-:-:S02]  /*0a40*/  SEL R12, R8, R9, P0 ;  /* 0x00000009080c7207 */ /* 0x000fc40000000000 */
[----:B------:R-:W-:Y:S02]  /*0a50*/  SEL R15, R14, R19, P0 ;  /* 0x000000130e0f7207 */ /* 0x000fe40000000000 */
[----:B------:R-:W-:Y:S02]  /*0a60*/  SEL R13, R16, 0x1, !P4 ;  /* 0x00000001100d7807 */ /* 0x000fe40006000000 */
[----:B------:R-:W-:Y:S02]  /*0a70*/  @!P4 SEL R12, R8, R9, !P3 ;  /* 0x00000009080cc207 */ /* 0x000fe40005800000 */
[----:B------:R-:W-:Y:S01]  /*0a80*/  @!P4 SEL R15, R14, R19, !P3 ;  /* 0x000000130e0fc207 */ /* 0x000fe20005800000 */
[----:B------:R-:W-:Y:S06]  /*0a90*/  @P5 BRA `(.L_x_349) ;  /* 0xfffffff800285947 */ /* 0x000fec000383ffff */
.L_x_348:
[----:B------:R-:W-:Y:S05]  /*0aa0*/  BSYNC.RECONVERGENT B2 ;  /* 0x0000000000027941 */ /* 0x000fea0003800200 */
.L_x_347:
        /* <DEDUP_REMOVED lines=12> */
[----:B------:R-:W-:-:S02]  /*0b70*/  LOP3.LUT P3, RZ, R13, 0xff, RZ, 0xc0, !PT ;  /* 0x000000ff0dff7812 */ /* 0x000fc4000786c0ff */
[----:B--2---:R-:W-:-:S05]  /*0b80*/  IADD3 R23, P2, PT, R7, UR10, RZ ;  /* 0x0000000a07177c10 */ /* 0x004fca000ff5e0ff */
[----:B------:R-:W-:Y:S01]  /*0b90*/  IMAD.X R14, RZ, RZ, UR11, P2 ;  /* 0x0000000bff0e7e24 */ /* 0x000fe200090e06ff */
[CC--:B---3--:R-:W-:Y:S02]  /*0ba0*/  FSETP.NEU.AND P0, PT, R3.reuse, R4.reuse, PT ;  /* 0x000000040300720b */ /* 0x0c8fe40003f0d000 */
[----:B------:R-:W-:Y:S01]  /*0bb0*/  FSETP.NEU.AND P4, PT, R3, R4, P3 ;  /* 0x000000040300720b */ /* 0x000fe20001f8d000 */
[----:B------:R-:W-:Y:S02]  /*0bc0*/  VIADD R3, R7, 0x100 ;  /* 0x0000010007037836 */ /* 0x000fe40000000000 */
[----:B------:R-:W-:Y:S02]  /*0bd0*/  @!P3 SEL R13, RZ, 0x1, !P0 ;  /* 0x00000001ff0db807 */ /* 0x000fe40004000000 */
[----:B------:R-:W-:Y:S02]  /*0be0*/  ISETP.LT.U32.AND P0, PT, R23, R12, PT ;  /* 0x0000000c1700720c */ /* 0x000fe40003f01070 */
[----:B------:R-:W-:-:S02]  /*0bf0*/  SEL R13, R13, 0x1, !P4 ;  /* 0x000000010d0d7807 */ /* 0x000fc40006000000 */
[CC--:B------:R-:W-:Y:S02]  /*0c00*/  ISETP.LT.AND.EX P0, PT, R14.reuse, R15.reuse, PT, P0 ;  /* 0x0000000f0e00720c */ /* 0x0c0fe40003f01300 */
[----:B------:R-:W-:Y:S02]  /*0c10*/  LOP3.LUT P2, RZ, R13, 0xff, RZ, 0xc0, !PT ;  /* 0x000000ff0dff7812 */ /* 0x000fe4000784c0ff */
[----:B------:R-:W-:Y:S02]  /*0c20*/  SEL R21, R23, R12, P0 ;  /* 0x0000000c17157207 */ /* 0x000fe40000000000 */
[----:B------:R-:W-:Y:S02]  /*0c30*/  SEL R10, R14, R15, P0 ;  /* 0x0000000f0e0a7207 */ /* 0x000fe40000000000 */
[----:B----4-:R-:W-:Y:S02]  /*0c40*/  FSETP.NEU.AND P0, PT, R11, R4, PT ;  /* 0x000000040b00720b */ /* 0x010fe40003f0d000 */
[----:B------:R-:W-:-:S02]  /*0c50*/  @!P4 SEL R21, R23, R12, !P3 ;  /* 0x0000000c1715c207 */ /* 0x000fc40005800000 */
[----:B------:R-:W-:Y:S02]  /*0c60*/  @!P4 SEL R10, R14, R15, !P3 ;  /* 0x0000000f0e0ac207 */ /* 0x000fe40005800000 */
[----:B------:R-:W-:Y:S02]  /*0c70*/  FSETP.NEU.AND P4, PT, R11, R4, P2 ;  /* 0x000000040b00720b */ /* 0x000fe4000178d000 */
[----:B------:R-:W-:Y:S02]  /*0c80*/  @!P2 SEL R13, RZ, 0x1, !P0 ;  /* 0x00000001ff0da807 */ /* 0x000fe40004000000 */
[----:B0-----:R-:W-:Y:S01]  /*0c90*/  IADD3 R8, P5, PT, R3, UR10, RZ ;  /* 0x0000000a03087c10 */ /* 0x001fe2000ffbe0ff */
        /* <DEDUP_REMOVED lines=27> */
[----:B------:R-:W-:Y:S02]  /*0e50*/  FSETP.NEU.AND P4, PT, R19, R4, P2 ;  /* 0x000000041300720b */ /* 0x000fe4000178d000 */
[----:B------:R-:W-:Y:S02]  /*0e60*/  ISETP.LT.U32.AND P0, PT, R3, R10, PT ;  /* 0x0000000a0300720c */ /* 0x000fe40003f01070 */
[----:B------:R-:W-:-:S02]  /*0e70*/  FSETP.NEU.AND P3, PT, R19, R4, PT ;  /* 0x000000041300720b */ /* 0x000fc40003f6d000 */
[CC--:B------:R-:W-:Y:S02]  /*0e80*/  ISETP.LT.AND.EX P0, PT, R8.reuse, R9.reuse, PT, P0 ;  /* 0x000000090800720c */ /* 0x0c0fe40003f01300 */
[----:B------:R-:W-:Y:S02]  /*0e90*/  @!P2 SEL R13, RZ, 0x1, !P3 ;  /* 0x00000001ff0da807 */ /* 0x000fe40005800000 */
[-C--:B------:R-:W-:Y:S02]  /*0ea0*/  SEL R12, R3, R10.reuse, P0 ;  /* 0x0000000a030c7207 */ /* 0x080fe40000000000 */
[----:B------:R-:W-:Y:S02]  /*0eb0*/  SEL R15, R8, R9, P0 ;  /* 0x00000009080f7207 */ /* 0x000fe40000000000 */
[----:B------:R-:W-:Y:S02]  /*0ec0*/  SEL R13, R13, 0x1, !P4 ;  /* 0x000000010d0d7807 */ /* 0x000fe40006000000 */
[----:B------:R-:W-:-:S02]  /*0ed0*/  @!P4 SEL R12, R3, R10, !P2 ;  /* 0x0000000a030cc207 */ /* 0x000fc40005000000 */
[----:B------:R-:W-:-:S07]  /*0ee0*/  @!P4 SEL R15, R8, R9, !P2 ;  /* 0x00000009080fc207 */ /* 0x000fce0005000000 */
.L_x_351:
[----:B------:R-:W-:Y:S05]  /*0ef0*/  BSYNC.RECONVERGENT B2 ;  /* 0x0000000000027941 */ /* 0x000fea0003800200 */
.L_x_350:
        /* <DEDUP_REMOVED lines=14> */
[----:B------:R-:W-:Y:S01]  /*0fe0*/  ISETP.LT.U32.AND P0, PT, R9, R12, PT ;  /* 0x0000000c0900720c */ /* 0x000fe20003f01070 */
[----:B------:R-:W-:-:S05]  /*0ff0*/  IMAD.X R6, RZ, RZ, UR11, P4 ;  /* 0x0000000bff067e24 */ /* 0x000fca000a0e06ff */
[----:B------:R-:W-:-:S04]  /*1000*/  ISETP.LT.AND.EX P0, PT, R6, R15, PT, P0 ;  /* 0x0000000f0600720c */ /* 0x000fc80003f01300 */
[----:B0-----:R-:W-:Y:S02]  /*1010*/  SEL R2, R9, R12, P0 ;  /* 0x0000000c09027207 */ /* 0x001fe40000000000 */
[----:B------:R-:W-:Y:S02]  /*1020*/  SEL R3, R6, R15, P0 ;  /* 0x0000000f06037207 */ /* 0x000fe40000000000 */
[CC--:B---3--:R-:W-:Y:S02]  /*1030*/  FSETP.NEU.AND P5, PT, R11.reuse, R4.reuse, PT ;  /* 0x000000040b00720b */ /* 0x0c8fe40003fad000 */
        /* <DEDUP_REMOVED lines=13> */
[-C--:B------:R-:W-:Y:S02]  /*1110*/  SEL R12, R11, R2.reuse, P0 ;  /* 0x000000020b0c7207 */ /* 0x080fe40000000000 */
[CC--:B------:R-:W-:Y:S02]  /*1120*/  SEL R15, R6.reuse, R3.reuse, P0 ;  /* 0x00000003060f7207 */ /* 0x0c0fe40000000000 */
[----:B------:R-:W-:Y:S02]  /*1130*/  SEL R13, R13, 0x1, !P3 ;  /* 0x000000010d0d7807 */ /* 0x000fe40005800000 */
[----:B------:R-:W-:Y:S02]  /*1140*/  @!P3 SEL R12, R11, R2, !P4 ;  /* 0x000000020b0cb207 */ /* 0x000fe40006000000 */
[----:B------:R-:W-:-:S07]  /*1150*/  @!P3 SEL R15, R6, R3, !P4 ;  /* 0x00000003060fb207 */ /* 0x000fce0006000000 */
.L_x_353:
[----:B------:R-:W-:Y:S05]  /*1160*/  BSYNC.RECONVERGENT B2 ;  /* 0x0000000000027941 */ /* 0x000fea0003800200 */
.L_x_352:
        /* <DEDUP_REMOVED lines=11> */
[CC--:B---3--:R-:W-:Y:S02]  /*1220*/  FSETP.NEU.AND P2, PT, R3.reuse, R4.reuse, P3 ;  /* 0x000000040300720b */ /* 0x0c8fe40001f4d000 */
        /* <DEDUP_REMOVED lines=8> */
.L_x_346:
[----:B------:R-:W-:Y:S05]  /*12b0*/  BSYNC.RECONVERGENT B1 ;  /* 0x0000000000017941 */ /* 0x000fea0003800200 */
.L_x_345:
[----:B------:R-:W-:-:S09]  /*12c0*/  UISETP.GE.U32.AND UP0, UPT, UR4, 0x100, UPT ;  /* 0x000001000400788c */ /* 0x000fd2000bf06070 */
[----:B------:R-:W-:Y:S05]  /*12d0*/  BRA.U !UP0, `(.L_x_354) ;  /* 0x0000000d08407547 */ /* 0x000fea000b800000 */
        /* <DEDUP_REMOVED lines=24> */
.L_x_356:
[----:B------:R-:W-:Y:S05]  /*1460*/  BSYNC.RECONVERGENT B1 ;  /* 0x0000000000017941 */ /* 0x000fea0003800200 */
.L_x_355:
        /* <DEDUP_REMOVED lines=23> */
.L_x_358:
[----:B------:R-:W-:Y:S05]  /*15e0*/  BSYNC.RECONVERGENT B1 ;  /* 0x0000000000017941 */ /* 0x000fea0003800200 */
.L_x_357:
        /* <DEDUP_REMOVED lines=20> */
.L_x_360:
[----:B------:R-:W-:Y:S05]  /*1730*/  BSYNC.RECONVERGENT B1 ;  /* 0x0000000000017941 */ /* 0x000fea0003800200 */
.L_x_359:
        /* <DEDUP_REMOVED lines=20> */
.L_x_362:
[----:B------:R-:W-:Y:S05]  /*1880*/  BSYNC.RECONVERGENT B1 ;  /* 0x0000000000017941 */ /* 0x000fea0003800200 */
.L_x_361:
        /* <DEDUP_REMOVED lines=20> */
.L_x_364:
[----:B------:R-:W-:Y:S05]  /*19d0*/  BSYNC.RECONVERGENT B1 ;  /* 0x0000000000017941 */ /* 0x000fea0003800200 */
.L_x_363:
[----:B------:R-:W-:Y:S04]  /*19e0*/  BSSY.RECONVERGENT B1, `(.L_x_365) ;  /* 0x000000b000017945 */ /* 0x000fe80003800200 */
[----:B------:R-:W-:Y:S05]  /*19f0*/  @P1 BRA `(.L_x_366) ;  /* 0x0000000000241947 */ /* 0x000fea0003800000 */
[----:B--2---:R-:W2:Y:S01]  /*1a00*/  S2R R4, SR_CgaCtaId ;  /* 0x0000000000047919 */ /* 0x004ea20000008800 */
[----:B----4-:R-:W-:Y:S01]  /*1a10*/  MOV R3, 0x400 ;  /* 0x0000040000037802 */ /* 0x010fe20000000f00 */
[----:B------:R-:W-:Y:S01]  /*1a20*/  IMAD.MOV.U32 R14, RZ, RZ, R12 ;  /* 0x000000ffff0e7224 */ /* 0x000fe200078e000c */
[----:B0-----:R-:W-:-:S04]  /*1a30*/  SHF.R.U32.HI R2, RZ, 0x1, R5 ;  /* 0x00000001ff027819 */ /* 0x001fc80000011605 */
[----:B------:R-:W-:Y:S02]  /*1a40*/  LOP3.LUT R2, R2, 0x1f0, RZ, 0xc0, !PT ;  /* 0x000001f002027812 */ /* 0x000fe400078ec0ff */
[----:B--2---:R-:W-:-:S05]  /*1a50*/  LEA R3, R4, R3, 0x18 ;  /* 0x0000000304037211 */ /* 0x004fca00078ec0ff */
[----:B------:R-:W-:-:S05]  /*1a60*/  IMAD.IADD R2, R2, 0x1, R3 ;  /* 0x0000000102027824 */ /* 0x000fca00078e0203 */
[----:B------:R0:W-:Y:S04]  /*1a70*/  STS.64 [R2+0x10], R14 ;  /* 0x0000100e02007388 */ /* 0x0001e80000000a00 */
[----:B------:R0:W-:Y:S02]  /*1a80*/  STS.U8 [R2+0x8], R13 ;  /* 0x0000080d02007388 */ /* 0x0001e40000000000 */
.L_x_366:
[----:B------:R-:W-:Y:S05]  /*1a90*/  BSYNC.RECONVERGENT B1 ;  /* 0x0000000000017941 */ /* 0x000fea0003800200 */
.L_x_365:
        /* <DEDUP_REMOVED lines=8> */
[----:B--2---:R-:W2:Y:S04]  /*1b20*/  LDS.64 R4, [UR5+0x20] ;  /* 0x00002005ff047984 */ /* 0x004ea80008000a00 */
[----:B0-----:R-:W0:Y:S04]  /*1b30*/  LDS.U8 R14, [UR5+0x28] ;  /* 0x00002805ff0e7984 */ /* 0x001e280008000000 */
[----:B------:R-:W1:Y:S04]  /*1b40*/  LDS.64 R8, [UR5+0x30] ;  /* 0x00003005ff087984 */ /* 0x000e680008000a00 */
[----:B------:R-:W1:Y:S04]  /*1b50*/  LDS.U8 R16, [UR5+0x38] ;  /* 0x00003805ff107984 */ /* 0x000e680008000000 */
[----:B------:R-:W1:Y:S04]  /*1b60*/  LDS.64 R6, [UR5+0x40] ;  /* 0x00004005ff067984 */ /* 0x000e680008000a00 */
[----:B------:R-:W1:Y:S04]  /*1b70*/  LDS.U8 R17, [UR5+0x48] ;  /* 0x00004805ff117984 */ /* 0x000e680008000000 */
[----:B----4-:R-:W4:Y:S01]  /*1b80*/  LDS.64 R2, [UR5+0x50] ;  /* 0x00005005ff027984 */ /* 0x010f220008000a00 */
[----:B-----5:R-:W-:-:S02]  /*1b90*/  ISETP.NE.AND P2, PT, R10, RZ, PT ;  /* 0x000000ff0a00720c */ /* 0x020fc40003f45270 */
[----:B--2---:R-:W-:Y:S02]  /*1ba0*/  ISETP.LT.U32.AND P0, PT, R4, R12, PT ;  /* 0x0000000c0400720c */ /* 0x004fe40003f01070 */
[----:B------:R-:W-:Y:S02]  /*1bb0*/  @P4 SEL R10, R13, 0x1, !P2 ;  /* 0x000000010d0a4807 */ /* 0x000fe40005000000 */
[----:B------:R-:W-:Y:S01]  /*1bc0*/  ISETP.LT.AND.EX P0, PT, R5, R15, PT, P0 ;  /* 0x0000000f0500720c */ /* 0x000fe20003f01300 */
[----:B------:R-:W-:Y:S01]  /*1bd0*/  LDS.U8 R13, [UR5+0x78] ;  /* 0x00007805ff0d7984 */ /* 0x000fe20008000000 */
[----:B------:R-:W-:Y:S02]  /*1be0*/  LOP3.LUT P3, RZ, R10, 0xff, RZ, 0xc0, !PT ;  /* 0x000000ff0aff7812 */ /* 0x000fe4000786c0ff */
[----:B0-----:R-:W-:-:S03]  /*1bf0*/  ISETP.NE.AND P5, PT, R14, RZ, PT ;  /* 0x000000ff0e00720c */ /* 0x001fc60003fa5270 */
[C---:B-1-3--:R-:W-:Y:S02]  /*1c00*/  @P2 SEL R12, R4.reuse, R12, P0 ;  /* 0x0000000c040c2207 */ /* 0x04afe40000000000 */
[C---:B------:R-:W-:Y:S02]  /*1c10*/  @P2 SEL R15, R5.reuse, R15, P0 ;  /* 0x0000000f050f2207 */ /* 0x040fe40000000000 */
[----:B------:R-:W-:Y:S02]  /*1c20*/  SEL R11, R4, R12, !P4 ;  /* 0x0000000c040b7207 */ /* 0x000fe40006000000 */
[----:B------:R-:W-:Y:S01]  /*1c30*/  SEL R15, R5, R15, !P4 ;  /* 0x0000000f050f7207 */ /* 0x000fe20006000000 */
[----:B------:R-:W-:Y:S01]  /*1c40*/  LDS.U8 R12, [UR5+0x68] ;  /* 0x00006805ff0c7984 */ /* 0x000fe20008000000 */
[----:B------:R-:W-:Y:S02]  /*1c50*/  ISETP.LT.U32.AND P0, PT, R8, R11, PT ;  /* 0x0000000b0800720c */ /* 0x000fe40003f01070 */
[----:B------:R-:W-:Y:S01]  /*1c60*/  @P3 SEL R14, R10, 0x1, !P5 ;  /* 0x000000010a0e3807 */ /* 0x000fe20006800000 */
[----:B------:R-:W-:Y:S01]  /*1c70*/  LDS.64 R4, [UR5+0x60] ;  /* 0x00006005ff047984 */ /* 0x000fe20008000a00 */
[----:B------:R-:W-:-:S02]  /*1c80*/  ISETP.LT.AND.EX P0, PT, R9, R15, PT, P0 ;  /* 0x0000000f0900720c */ /* 0x000fc40003f01300 */
[----:B------:R-:W-:Y:S01]  /*1c90*/  LOP3.LUT P2, RZ, R14, 0xff, RZ, 0xc0, !PT ;  /* 0x000000ff0eff7812 */ /* 0x000fe2000784c0ff */
[----:B------:R-:W0:Y:S01]  /*1ca0*/  LDS.U8 R10, [UR5+0x58] ;  /* 0x00005805ff0a7984 */ /* 0x000e220008000000 */
[----:B------:R-:W-:Y:S02]  /*1cb0*/  @P5 SEL R11, R8, R11, P0 ;  /* 0x0000000b080b5207 */ /* 0x000fe40000000000 */
[----:B------:R-:W-:Y:S02]  /*1cc0*/  ISETP.NE.AND P4, PT, R16, RZ, PT ;  /* 0x000000ff1000720c */ /* 0x000fe40003f85270 */
[C---:B------:R-:W-:Y:S02]  /*1cd0*/  @P5 SEL R15, R9.reuse, R15, P0 ;  /* 0x0000000f090f5207 */ /* 0x040fe40000000000 */
[----:B------:R-:W-:Y:S02]  /*1ce0*/  SEL R11, R8, R11, !P3 ;  /* 0x0000000b080b7207 */ /* 0x000fe40005800000 */
[----:B------:R-:W-:-:S02]  /*1cf0*/  SEL R15, R9, R15, !P3 ;  /* 0x0000000f090f7207 */ /* 0x000fc40005800000 */
[----:B------:R-:W-:Y:S01]  /*1d00*/  ISETP.LT.U32.AND P0, PT, R6, R11, PT ;  /* 0x0000000b0600720c */ /* 0x000fe20003f01070 */
[----:B------:R-:W1:Y:S01]  /*1d10*/  LDS.64 R8, [UR5+0x70] ;  /* 0x00007005ff087984 */ /* 0x000e620008000a00 */
[----:B------:R-:W-:Y:S02]  /*1d20*/  @P2 SEL R16, R14, 0x1, !P4 ;  /* 0x000000010e102807 */ /* 0x000fe40006000000 */
[----:B------:R-:W-:Y:S02]  /*1d30*/  ISETP.LT.AND.EX P0, PT, R7, R15, PT, P0 ;  /* 0x0000000f0700720c */ /* 0x000fe40003f01300 */
[----:B------:R-:W-:Y:S02]  /*1d40*/  LOP3.LUT P5, RZ, R16, 0xff, RZ, 0xc0, !PT ;  /* 0x000000ff10ff7812 */ /* 0x000fe400078ac0ff */
[----:B------:R-:W-:Y:S02]  /*1d50*/  @P4 SEL R11, R6, R11, P0 ;  /* 0x0000000b060b4207 */ /* 0x000fe40000000000 */
[----:B------:R-:W-:-:S02]  /*1d60*/  ISETP.NE.AND P3, PT, R17, RZ, PT ;  /* 0x000000ff1100720c */ /* 0x000fc40003f65270 */
[C---:B------:R-:W-:Y:S02]  /*1d70*/  @P4 SEL R15, R7.reuse, R15, P0 ;  /* 0x0000000f070f4207 */ /* 0x040fe40000000000 */
[----:B------:R-:W-:Y:S02]  /*1d80*/  SEL R11, R6, R11, !P2 ;  /* 0x0000000b060b7207 */ /* 0x000fe40005000000 */
[----:B------:R-:W-:Y:S02]  /*1d90*/  SEL R15, R7, R15, !P2 ;  /* 0x0000000f070f7207 */ /* 0x000fe40005000000 */
[----:B----4-:R-:W-:Y:S01]  /*1da0*/  ISETP.LT.U32.AND P0, PT, R2, R11, PT ;  /* 0x0000000b0200720c */ /* 0x010fe20003f01070 */
[----:B------:R-:W2:Y:S01]  /*1db0*/  LDS.64 R6, [UR5+0x80] ;  /* 0x00008005ff067984 */ /* 0x000ea20008000a00 */
[----:B------:R-:W-:Y:S02]  /*1dc0*/  @P5 SEL R17, R16, 0x1, !P3 ;  /* 0x0000000110115807 */ /* 0x000fe40005800000 */
[----:B------:R-:W-:-:S02]  /*1dd0*/  ISETP.LT.AND.EX P0, PT, R3, R15, PT, P0 ;  /* 0x0000000f0300720c */ /* 0x000fc40003f01300 */
[----:B------:R-:W-:Y:S02]  /*1de0*/  LOP3.LUT P4, RZ, R17, 0xff, RZ, 0xc0, !PT ;  /* 0x000000ff11ff7812 */ /* 0x000fe4000788c0ff */
[----:B------:R-:W-:Y:S02]  /*1df0*/  @P3 SEL R11, R2, R11, P0 ;  /* 0x0000000b020b3207 */ /* 0x000fe40000000000 */
[C---:B------:R-:W-:Y:S02]  /*1e00*/  @P3 SEL R15, R3.reuse, R15, P0 ;  /* 0x0000000f030f3207 */ /* 0x040fe40000000000 */
[----:B0-----:R-:W-:Y:S02]  /*1e10*/  ISETP.NE.AND P2, PT, R10, RZ, PT ;  /* 0x000000ff0a00720c */ /* 0x001fe40003f45270 */
[----:B------:R-:W-:Y:S02]  /*1e20*/  SEL R11, R2, R11, !P5 ;  /* 0x0000000b020b7207 */ /* 0x000fe40006800000 */
[----:B------:R-:W-:-:S02]  /*1e30*/  SEL R15, R3, R15, !P5 ;  /* 0x0000000f030f7207 */ /* 0x000fc40006800000 */
[----:B------:R-:W-:Y:S02]  /*1e40*/  ISETP.LT.U32.AND P0, PT, R4, R11, PT ;  /* 0x0000000b0400720c */ /* 0x000fe40003f01070 */
[----:B------:R-:W-:Y:S02]  /*1e50*/  @P4 SEL R10, R17, 0x1, !P2 ;  /* 0x00000001110a4807 */ /* 0x000fe40005000000 */
[C---:B------:R-:W-:Y:S02]  /*1e60*/  ISETP.LT.AND.EX P0, PT, R5.reuse, R15, PT, P0 ;  /* 0x0000000f0500720c */ /* 0x040fe40003f01300 */
[----:B------:R-:W-:Y:S02]  /*1e70*/  ISETP.NE.AND P3, PT, R12, RZ, PT ;  /* 0x000000ff0c00720c */ /* 0x000fe40003f65270 */
[----:B------:R-:W-:Y:S02]  /*1e80*/  @P2 SEL R11, R4, R11, P0 ;  /* 0x0000000b040b2207 */ /* 0x000fe40000000000 */
[----:B------:R-:W-:-:S02]  /*1e90*/  @P2 SEL R15, R5, R15, P0 ;  /* 0x0000000f050f2207 */ /* 0x000fc40000000000 */
[----:B------:R-:W-:Y:S02]  /*1ea0*/  SEL R3, R4, R11, !P4 ;  /* 0x0000000b04037207 */ /* 0x000fe40006000000 */
[----:B------:R-:W-:Y:S02]  /*1eb0*/  LOP3.LUT P5, RZ, R10, 0xff, RZ, 0xc0, !PT ;  /* 0x000000ff0aff7812 */ /* 0x000fe400078ac0ff */
[----:B------:R-:W-:Y:S02]  /*1ec0*/  SEL R5, R5, R15, !P4 ;  /* 0x0000000f05057207 */ /* 0x000fe40006000000 */
[----:B-1----:R-:W-:Y:S02]  /*1ed0*/  ISETP.LT.U32.AND P0, PT, R8, R3, PT ;  /* 0x000000030800720c */ /* 0x002fe40003f01070 */
[----:B------:R-:W-:Y:S02]  /*1ee0*/  ISETP.NE.AND P4, PT, R13, RZ, PT ;  /* 0x000000ff0d00720c */ /* 0x000fe40003f85270 */
[----:B------:R-:W-:-:S04]  /*1ef0*/  ISETP.LT.AND.EX P0, PT, R9, R5, PT, P0 ;  /* 0x000000050900720c */ /* 0x000fc80003f01300 */
[----:B------:R-:W-:Y:S02]  /*1f00*/  @P3 SEL R3, R8, R3, P0 ;  /* 0x0000000308033207 */ /* 0x000fe40000000000 */
[----:B------:R-:W-:Y:S02]  /*1f10*/  @P5 SEL R12, R10, 0x1, !P3 ;  /* 0x000000010a0c5807 */ /* 0x000fe40005800000 */
[C---:B------:R-:W-:Y:S02]  /*1f20*/  @P3 SEL R5, R9.reuse, R5, P0 ;  /* 0x0000000509053207 */ /* 0x040fe40000000000 */
[----:B------:R-:W-:Y:S02]  /*1f30*/  SEL R3, R8, R3, !P5 ;  /* 0x0000000308037207 */ /* 0x000fe40006800000 */
[----:B------:R-:W-:Y:S02]  /*1f40*/  LOP3.LUT P2, RZ, R12, 0xff, RZ, 0xc0, !PT ;  /* 0x000000ff0cff7812 */ /* 0x000fe4000784c0ff */
[----:B------:R-:W-:-:S02]  /*1f50*/  SEL R9, R9, R5, !P5 ;  /* 0x0000000509097207 */ /* 0x000fc40006800000 */
[----:B--2---:R-:W-:-:S04]  /*1f60*/  ISETP.LT.U32.AND P0, PT, R6, R3, PT ;  /* 0x000000030600720c */ /* 0x004fc80003f01070 */
[----:B------:R-:W-:-:S04]  /*1f70*/  ISETP.LT.AND.EX P0, PT, R7, R9, PT, P0 ;  /* 0x000000090700720c */ /* 0x000fc80003f01300 */
[----:B------:R-:W-:Y:S02]  /*1f80*/  @P4 SEL R3, R6, R3, P0 ;  /* 0x0000000306034207 */ /* 0x000fe40000000000 */
[C---:B------:R-:W-:Y:S02]  /*1f90*/  @P4 SEL R9, R7.reuse, R9, P0 ;  /* 0x0000000907094207 */ /* 0x040fe40000000000 */
[----:B------:R-:W-:Y:S02]  /*1fa0*/  @P2 SEL R13, R12, 0x1, !P4 ;  /* 0x000000010c0d2807 */ /* 0x000fe40006000000 */
[----:B------:R-:W-:Y:S02]  /*1fb0*/  SEL R12, R6, R3, !P2 ;  /* 0x00000003060c7207 */ /* 0x000fe40005000000 */
[----:B------:R-:W-:Y:S01]  /*1fc0*/  SEL R15, R7, R9, !P2 ;  /* 0x00000009070f7207 */ /* 0x000fe20005000000 */
[----:B------:R-:W-:Y:S06]  /*1fd0*/  BRA `(.L_x_367) ;  /* 0x00000034008c7947 */ /* 0x000fec0003800000 */
.L_x_354:
        /* <DEDUP_REMOVED lines=9> */
[CC--:B0-----:R-:W-:Y:S01]  /*2070*/  ISETP.GE.AND P0, PT, R11.reuse, R2.reuse, PT ;  /* 0x000000020b00720c */ /* 0x0c1fe20003f06270 */
[C---:B------:R-:W-:Y:S01]  /*2080*/  VIADD R3, R11.reuse, 0x2 ;  /* 0x000000020b037836 */ /* 0x040fe20000000000 */
[C---:B------:R-:W-:Y:S01]  /*2090*/  ISETP.NE.AND P1, PT, R11.reuse, RZ, PT ;  /* 0x000000ff0b00720c */ /* 0x040fe20003f25270 */
[C---:B------:R-:W-:Y:S02]  /*20a0*/  VIADD R9, R11.reuse, 0x8 ;  /* 0x000000080b097836 */ /* 0x040fe40000000000 */
        /* <DEDUP_REMOVED lines=11> */
[----:B--2---:R-:W-:-:S04]  /*2160*/  LOP3.LUT P4, R3, R13, 0xff, RZ, 0xc0, !PT ;  /* 0x000000ff0d037812 */ /* 0x004fc8000788c0ff */
[----:B------:R-:W-:-:S13]  /*2170*/  PLOP3.LUT P0, PT, P4, P0, PT, 0x2f, 0xf2 ;  /* 0x0000000000f2781c */ /* 0x000fda0002700577 */
[-C--:B0-----:R-:W-:Y:S02]  /*2180*/  @!P0 ISETP.LT.U32.AND P4, PT, R9, R12.reuse, PT ;  /* 0x0000000c0900820c */ /* 0x081fe40003f81070 */
        /* <DEDUP_REMOVED lines=9> */
.L_x_369:
[----:B------:R-:W-:Y:S05]  /*2220*/  BSYNC.RECONVERGENT B1 ;  /* 0x0000000000017941 */ /* 0x000fea0003800200 */
.L_x_368:
[----:B--2---:R-:W-:Y:S01]  /*2230*/  LOP3.LUT R3, R13, 0xff, RZ, 0xc0, !PT ;  /* 0x000000ff0d037812 */ /* 0x004fe200078ec0ff */
[----:B------:R2:W3:Y:S01]  /*2240*/  SHFL.DOWN PT, R6, R15, 0x2, R2 ;  /* 0x084000000f067989 */ /* 0x0004e200000e0002 */
[----:B------:R-:W-:Y:S01]  /*2250*/  ISETP.GT.AND P4, PT, R7, R2, PT ;  /* 0x000000020700720c */ /* 0x000fe20003f84270 */
[----:B------:R-:W-:Y:S02]  /*2260*/  BSSY.RECONVERGENT B1, `(.L_x_370) ;  /* 0x0000012000017945 */ /* 0x000fe40003800200 */
[----:B------:R2:W0:Y:S04]  /*2270*/  SHFL.DOWN PT, R7, R12, 0x2, R2 ;  /* 0x084000000c077989 */ /* 0x00042800000e0002 */
[----:B----4-:R2:W4:Y:S01]  /*2280*/  SHFL.DOWN PT, R4, R3, 0x2, R2 ;  /* 0x0840000003047989 */ /* 0x01052200000e0002 */
[----:B------:R-:W-:Y:S05]  /*2290*/  @P5 BRA `(.L_x_371) ;  /* 0x0000000000385947 */ /* 0x000fea0003800000 */
[----:B----4-:R-:W-:Y:S01]  /*22a0*/  LOP3.LUT P0, RZ, R4, 0xff, RZ, 0xc0, !PT ;  /* 0x000000ff04ff7812 */ /* 0x010fe2000780c0ff */
[----:B------:R-:W-:Y:S01]  /*22b0*/  IMAD.MOV.U32 R8, RZ, RZ, 0x1 ;  /* 0x00000001ff087424 */ /* 0x000fe200078e00ff */
[----:B--2---:R-:W-:-:S04]  /*22c0*/  LOP3.LUT P5, R3, R13, 0xff, RZ, 0xc0, !PT ;  /* 0x000000ff0d037812 */ /* 0x004fc800078ac0ff */
[----:B------:R-:W-:-:S13]  /*22d0*/  PLOP3.LUT P0, PT, P5, P0, PT, 0x2f, 0xf2 ;  /* 0x0000000000f2781c */ /* 0x000fda0002f00577 */
[-C--:B0-----:R-:W-:Y:S02]  /*22e0*/  @!P0 ISETP.LT.U32.AND P5, PT, R7, R12.reuse, PT ;  /* 0x0000000c0700820c */ /* 0x081fe40003fa1070 */
[----:B------:R-:W-:Y:S02]  /*22f0*/  @P0 ISETP.NE.AND P6, PT, R3, RZ, PT ;  /* 0x000000ff0300020c */ /* 0x000fe40003fc5270 */
[----:B------:R-:W-:Y:S02]  /*2300*/  @!P0 PRMT R13, R8, 0x7610, R13 ;  /* 0x00007610080d8816 */ /* 0x000fe4000000000d */
[----:B---3--:R-:W-:Y:S02]  /*2310*/  @!P0 ISETP.LT.AND.EX P5, PT, R6, R15, PT, P5 ;  /* 0x0000000f0600820c */ /* 0x008fe40003fa1350 */
[----:B------:R-:W-:Y:S02]  /*2320*/  @P0 SEL R3, R4, R13, !P6 ;  /* 0x0000000d04030207 */ /* 0x000fe40007000000 */
[----:B------:R-:W-:-:S02]  /*2330*/  @!P0 SEL R12, R7, R12, P5 ;  /* 0x0000000c070c8207 */ /* 0x000fc40002800000 */
[C---:B------:R-:W-:Y:S02]  /*2340*/  @!P0 SEL R15, R6.reuse, R15, P5 ;  /* 0x0000000f060f8207 */ /* 0x040fe40002800000 */
[----:B------:R-:W-:Y:S02]  /*2350*/  @P0 PRMT R13, R3, 0x7610, R13 ;  /* 0x00007610030d0816 */ /* 0x000fe4000000000d */
[----:B------:R-:W-:Y:S02]  /*2360*/  @P0 SEL R12, R7, R12, !P6 ;  /* 0x0000000c070c0207 */ /* 0x000fe40007000000 */
[----:B------:R-:W-:-:S07]  /*2370*/  @P0 SEL R15, R6, R15, !P6 ;  /* 0x0000000f060f0207 */ /* 0x000fce0007000000 */
.L_x_371:
[----:B------:R-:W-:Y:S05]  /*2380*/  BSYNC.RECONVERGENT B1 ;  /* 0x0000000000017941 */ /* 0x000fea0003800200 */
.L_x_370:
[----:B--2---:R-:W-:Y:S01]  /*2390*/  LOP3.LUT R3, R13, 0xff, RZ, 0xc0, !PT ;  /* 0x000000ff0d037812 */ /* 0x004fe200078ec0ff */
[----:B0-----:R0:W2:Y:S01]  /*23a0*/  SHFL.DOWN PT, R7, R12, 0x4, R2 ;  /* 0x088000000c077989 */ /* 0x0010a200000e0002 */
[----:B------:R-:W-:Y:S03]  /*23b0*/  BSSY.RECONVERGENT B1, `(.L_x_372) ;  /* 0x0000012000017945 */ /* 0x000fe60003800200 */
[----:B---3--:R0:W3:Y:S04]  /*23c0*/  SHFL.DOWN PT, R6, R15, 0x4, R2 ;  /* 0x088000000f067989 */ /* 0x0080e800000e0002 */
[----:B----4-:R0:W4:Y:S01]  /*23d0*/  SHFL.DOWN PT, R4, R3, 0x4, R2 ;  /* 0x0880000003047989 */ /* 0x01012200000e0002 */
[----:B------:R-:W-:Y:S05]  /*23e0*/  @P3 BRA `(.L_x_373) ;  /* 0x0000000000383947 */ /* 0x000fea0003800000 */
[----:B----4-:R-:W-:Y:S01]  /*23f0*/  LOP3.LUT P0, RZ, R4, 0xff, RZ, 0xc0, !PT ;  /* 0x000000ff04ff7812 */ /* 0x010fe2000780c0ff */
[----:B------:R-:W-:Y:S01]  /*2400*/  IMAD.MOV.U32 R8, RZ, RZ, 0x1 ;  /* 0x00000001ff087424 */ /* 0x000fe200078e00ff */
[----:B0-----:R-:W-:-:S04]  /*2410*/  LOP3.LUT P3, R3, R13, 0xff, RZ, 0xc0, !PT ;  /* 0x000000ff0d037812 */ /* 0x001fc8000786c0ff */
[----:B------:R-:W-:-:S13]  /*2420*/  PLOP3.LUT P0, PT, P3, P0, PT, 0x2f, 0xf2 ;  /* 0x0000000000f2781c */ /* 0x000fda0001f00577 */
[-C--:B--2---:R-:W-:Y:S02]  /*2430*/  @!P0 ISETP.LT.U32.AND P3, PT, R7, R12.reuse, PT ;  /* 0x0000000c0700820c */ /* 0x084fe40003f61070 */
        /* <DEDUP_REMOVED lines=9> */
.L_x_373:
[----:B------:R-:W-:Y:S05]  /*24d0*/  BSYNC.RECONVERGENT B1 ;  /* 0x0000000000017941 */ /* 0x000fea0003800200 */
.L_x_372:
[----:B0-----:R-:W-:Y:S01]  /*24e0*/  LOP3.LUT R3, R13, 0xff, RZ, 0xc0, !PT ;  /* 0x000000ff0d037812 */ /* 0x001fe200078ec0ff */
[----:B--2---:R0:W2:Y:S01]  /*24f0*/  SHFL.DOWN PT, R7, R12, 0x8, R2 ;  /* 0x090000000c077989 */ /* 0x0040a200000e0002 */
        /* <DEDUP_REMOVED lines=18> */
.L_x_375:
[----:B------:R-:W-:Y:S05]  /*2620*/  BSYNC.RECONVERGENT B1 ;  /* 0x0000000000017941 */ /* 0x000fea0003800200 */
.L_x_374:
[----:B--2---:R-:W-:Y:S01]  /*2630*/  LOP3.LUT R7, R13, 0xff, RZ, 0xc0, !PT ;  /* 0x000000ff0d077812 */ /* 0x004fe200078ec0ff */
[----:B0-----:R0:W2:Y:S01]  /*2640*/  SHFL.DOWN PT, R3, R12, 0x10, R2 ;  /* 0x0a0000000c037989 */ /* 0x0010a200000e0002 */
[----:B------:R-:W-:Y:S03]  /*2650*/  BSSY.RECONVERGENT B1, `(.L_x_376) ;  /* 0x0000012000017945 */ /* 0x000fe60003800200 */
[----:B----4-:R0:W4:Y:S04]  /*2660*/  SHFL.DOWN PT, R4, R7, 0x10, R2 ;  /* 0x0a00000007047989 */ /* 0x01012800000e0002 */
[----:B---3--:R0:W3:Y:S01]  /*2670*/  SHFL.DOWN PT, R6, R15, 0x10, R2 ;  /* 0x0a0000000f067989 */ /* 0x0080e200000e0002 */
[----:B------:R-:W-:Y:S05]  /*2680*/  @P4 BRA `(.L_x_377) ;  /* 0x0000000000384947 */ /* 0x000fea0003800000 */
[----:B----4-:R-:W-:Y:S01]  /*2690*/  LOP3.LUT P0, RZ, R4, 0xff, RZ, 0xc0, !PT ;  /* 0x000000ff04ff7812 */ /* 0x010fe2000780c0ff */
[----:B0-----:R-:W-:Y:S01]  /*26a0*/  IMAD.MOV.U32 R7, RZ, RZ, 0x1 ;  /* 0x00000001ff077424 */ /* 0x001fe200078e00ff */
[----:B------:R-:W-:-:S04]  /*26b0*/  LOP3.LUT P2, R2, R13, 0xff, RZ, 0xc0, !PT ;  /* 0x000000ff0d027812 */ /* 0x000fc8000784c0ff */
[----:B------:R-:W-:-:S13]  /*26c0*/  PLOP3.LUT P0, PT, P2, P0, PT, 0x2f, 0xf2 ;  /* 0x0000000000f2781c */ /* 0x000fda0001700577 */
[-C--:B--2---:R-:W-:Y:S02]  /*26d0*/  @!P0 ISETP.LT.U32.AND P2, PT, R3, R12.reuse, PT ;  /* 0x0000000c0300820c */ /* 0x084fe40003f41070 */
        /* <DEDUP_REMOVED lines=9> */
.L_x_377:
[----:B------:R-:W-:Y:S05]  /*2770*/  BSYNC.RECONVERGENT B1 ;  /* 0x0000000000017941 */ /* 0x000fea0003800200 */
.L_x_376:
[----:B------:R-:W-:Y:S04]  /*2780*/  BSSY.RECONVERGENT B1, `(.L_x_378) ;  /* 0x000000b000017945 */ /* 0x000fe80003800200 */
[----:B------:R-:W-:Y:S05]  /*2790*/  @P1 BRA `(.L_x_379) ;  /* 0x0000000000241947 */ /* 0x000fea0003800000 */
[----:B----4-:R-:W4:Y:S01]  /*27a0*/  S2R R4, SR_CgaCtaId ;  /* 0x0000000000047919 */ /* 0x010f220000008800 */
[----:B--2---:R-:W-:Y:S01]  /*27b0*/  MOV R3, 0x400 ;  /* 0x0000040000037802 */ /* 0x004fe20000000f00 */
[----:B------:R-:W-:Y:S01]  /*27c0*/  IMAD.MOV.U32 R14, RZ, RZ, R12 ;  /* 0x000000ffff0e7224 */ /* 0x000fe200078e000c */
[----:B0-----:R-:W-:-:S04]  /*27d0*/  SHF.R.U32.HI R2, RZ, 0x1, R5 ;  /* 0x00000001ff027819 */ /* 0x001fc80000011605 */
[----:B------:R-:W-:Y:S02]  /*27e0*/  LOP3.LUT R2, R2, 0x1f0, RZ, 0xc0, !PT ;  /* 0x000001f002027812 */ /* 0x000fe400078ec0ff */
[----:B----4-:R-:W-:-:S05]  /*27f0*/  LEA R3, R4, R3, 0x18 ;  /* 0x0000000304037211 */ /* 0x010fca00078ec0ff */
[----:B------:R-:W-:-:S05]  /*2800*/  IMAD.IADD R2, R2, 0x1, R3 ;  /* 0x0000000102027824 */ /* 0x000fca00078e0203 */
[----:B------:R0:W-:Y:S04]  /*2810*/  STS.64 [R2+0x10], R14 ;  /* 0x0000100e02007388 */ /* 0x0001e80000000a00 */
[----:B------:R0:W-:Y:S02]  /*2820*/  STS.U8 [R2+0x8], R13 ;  /* 0x0000080d02007388 */ /* 0x0001e40000000000 */
.L_x_379:
[----:B------:R-:W-:Y:S05]  /*2830*/  BSYNC.RECONVERGENT B1 ;  /* 0x0000000000017941 */ /* 0x000fea0003800200 */
.L_x_378:
[----:B------:R-:W-:Y:S01]  /*2840*/  BAR.SYNC.DEFER_BLOCKING 0x0 ;  /* 0x0000000000007b1d */ /* 0x000fe20000010000 */
[----:B------:R-:W-:-:S13]  /*2850*/  ISETP.NE.AND P1, PT, R5, RZ, PT ;  /* 0x000000ff0500720c */ /* 0x000fda0003f25270 */
[----:B------:R-:W-:Y:S05]  /*2860*/  @P1 BRA `(.L_x_367) ;  /* 0x0000002c00681947 */ /* 0x000fea0003800000 */
[----:B------:R-:W-:Y:S02]  /*2870*/  UISETP.GE.U32.AND UP0, UPT, UR4, 0x21, UPT ;  /* 0x000000210400788c */ /* 0x000fe4000bf06070 */
[----:B------:R-:W-:Y:S02]  /*2880*/  UISETP.GE.U32.AND UP1, UPT, UR4, 0x41, UPT ;  /* 0x000000410400788c */ /* 0x000fe4000bf26070 */
[----:B------:R-:W-:Y:S02]  /*2890*/  UISETP.GE.U32.AND UP2, UPT, UR4, 0x61, UPT ;  /* 0x000000610400788c */ /* 0x000fe4000bf46070 */
[----:B------:R-:W-:Y:S02]  /*28a0*/  UISETP.GE.U32.AND UP3, UPT, UR4, 0x81, UPT ;  /* 0x000000810400788c */ /* 0x000fe4000bf66070 */
[----:B------:R-:W-:Y:S02]  /*28b0*/  UISETP.GE.U32.AND UP4, UPT, UR4, 0xa1, UPT ;  /* 0x000000a10400788c */ /* 0x000fe4000bf86070 */
[----:B------:R-:W-:-:S02]  /*28c0*/  UISETP.GE.U32.AND UP5, UPT, UR4, 0xc1, UPT ;  /* 0x000000c10400788c */ /* 0x000fc4000bfa6070 */
[----:B------:R-:W-:Y:S01]  /*28d0*/  UISETP.GE.U32.AND UP6, UPT, UR4, 0xe1, UPT ;  /* 0x000000e10400788c */ /* 0x000fe2000bfc6070 */
[----:B------:R-:W-:Y:S10]  /*28e0*/  BRA.U !UP0, `(.L_x_380) ;  /* 0x00000001083c7547 */ /* 0x000ff4000b800000 */
[----:B------:R-:W5:Y:S01]  /*28f0*/  S2UR UR6, SR_CgaCtaId ;  /* 0x00000000000679c3 */ /* 0x000f620000008800 */
[----:B------:R-:W-:Y:S01]  /*2900*/  UMOV UR5, 0x400 ;  /* 0x0000040000057882 */ /* 0x000fe20000000000 */
[----:B------:R-:W-:Y:S01]  /*2910*/  LOP3.LUT P3, RZ, R13, 0xff, RZ, 0xc0, !PT ;  /* 0x000000ff0dff7812 */ /* 0x000fe2000786c0ff */
[----:B-----5:R-:W-:-:S09]  /*2920*/  ULEA UR5, UR6, UR5, 0x18 ;  /* 0x0000000506057291 */ /* 0x020fd2000f8ec0ff */
[----:B----4-:R-:W4:Y:S04]  /*2930*/  LDS.U8 R4, [UR5+0x18] ;  /* 0x00001805ff047984 */ /* 0x010f280008000000 */
[----:B0-2---:R-:W0:Y:S01]  /*2940*/  LDS.64 R2, [UR5+0x20] ;  /* 0x00002005ff027984 */ /* 0x005e220008000a00 */
        /* <DEDUP_REMOVED lines=9> */
.L_x_380:
[----:B------:R-:W-:Y:S05]  /*29e0*/  BRA.U !UP1, `(.L_x_381) ;  /* 0x00000001093c7547 */ /* 0x000fea000b800000 */
        /* <DEDUP_REMOVED lines=15> */
.L_x_381:
        /* <DEDUP_REMOVED lines=16> */
.L_x_382:
        /* <DEDUP_REMOVED lines=16> */
.L_x_383:
        /* <DEDUP_REMOVED lines=16> */
.L_x_384:
        /* <DEDUP_REMOVED lines=16> */
.L_x_385:
        /* <DEDUP_REMOVED lines=17> */
.L_x_344:
        /* <DEDUP_REMOVED lines=10> */
[----:B------:R-:W-:Y:S01]  /*3090*/  VIADD R4, R14, 0x200 ;  /* 0x000002000e047836 */ /* 0x000fe20000000000 */
[----:B------:R-:W-:Y:S01]  /*30a0*/  UIADD3 UR5, UPT, UPT, UR4, -0x400, URZ ;  /* 0xfffffc0004057890 */ /* 0x000fe2000fffe0ff */
[----:B------:R-:W-:-:S03]  /*30b0*/  IMAD.MOV.U32 R17, RZ, RZ, 0x400 ;  /* 0x00000400ff117424 */ /* 0x000fc600078e00ff */
[----:B---3--:R-:W-:Y:S01]  /*30c0*/  IADD3 R13, P1, PT, R4, UR6, RZ ;  /* 0x00000006040d7c10 */ /* 0x008fe2000ff3e0ff */
[----:B------:R-:W-:-:S04]  /*30d0*/  UISETP.GE.U32.AND UP0, UPT, UR5, 0x400, UPT ;  /* 0x000004000500788c */ /* 0x000fc8000bf06070 */
[----:B------:R-:W-:Y:S01]  /*30e0*/  IMAD.X R4, RZ, RZ, UR7, P1 ;  /* 0x00000007ff047e24 */ /* 0x000fe200088e06ff */
[-C--:B----4-:R-:W-:Y:S01]  /*30f0*/  FSETP.NEU.AND P0, PT, R5, R16.reuse, PT ;  /* 0x000000100500720b */ /* 0x090fe20003f0d000 */
[----:B------:R-:W-:Y:S01]  /*3100*/  VIADD R5, R14, 0x100 ;  /* 0x000001000e057836 */ /* 0x000fe20000000000 */
[----:B-----5:R-:W-:-:S04]  /*3110*/  FSETP.NEU.AND P2, PT, R9, R16, PT ;  /* 0x000000100900720b */ /* 0x020fc80003f4d000 */
[----:B------:R-:W-:Y:S02]  /*3120*/  SEL R12, R5, R14, !P0 ;  /* 0x0000000e050c7207 */ /* 0x000fe40004000000 */
[----:B------:R-:W-:Y:S02]  /*3130*/  FSETP.EQ.AND P0, PT, R7, R16, !P0 ;  /* 0x000000100700720b */ /* 0x000fe40004702000 */
[----:B------:R-:W-:-:S04]  /*3140*/  IADD3 R12, P3, PT, R12, UR6, RZ ;  /* 0x000000060c0c7c10 */ /* 0x000fc8000ff7e0ff */
[C---:B------:R-:W-:Y:S01]  /*3150*/  ISETP.LT.U32.AND P1, PT, R13.reuse, R12, PT ;  /* 0x0000000c0d00720c */ /* 0x040fe20003f21070 */
[----:B------:R-:W-:Y:S01]  /*3160*/  IMAD.X R15, RZ, RZ, UR7, P3 ;  /* 0x00000007ff0f7e24 */ /* 0x000fe200098e06ff */
[----:B------:R-:W-:-:S04]  /*3170*/  IADD3 R5, P3, PT, R13, 0x100, RZ ;  /* 0x000001000d057810 */ /* 0x000fc80007f7e0ff */
        /* <DEDUP_REMOVED lines=16> */
[----:B------:R-:W-:Y:S06]  /*3280*/  BRA.U !UP0, `(.L_x_386) ;  /* 0x0000000508187547 */ /* 0x000fec000b800000 */
[----:B------:R-:W-:Y:S01]  /*3290*/  IMAD.MOV.U32 R17, RZ, RZ, 0x400 ;  /* 0x00000400ff117424 */ /* 0x000fe200078e00ff */
[----:B------:R-:W0:Y:S01]  /*32a0*/  LDCU UR4, c[0x0][0x3a0] ;  /* 0x00007400ff0477ac */ /* 0x000e220008000800 */
[----:B------:R-:W2:Y:S05]  /*32b0*/  LDCU.64 UR6, c[0x0][0x390] ;  /* 0x00007200ff0677ac */ /* 0x000eaa0008000a00 */
.L_x_391:
[----:B------:R-:W-:-:S05]  /*32c0*/  IMAD.WIDE.U32 R4, R17, 0x4, R2 ;  /* 0x0000000411047825 */ /* 0x000fca00078e0002 */
[----:B------:R3:W5:Y:S04]  /*32d0*/  LDG.E R7, desc[UR8][R4.64] ;  /* 0x0000000804077981 */ /* 0x000768000c1e1900 */
[----:B------:R3:W5:Y:S04]  /*32e0*/  LDG.E R11, desc[UR8][R4.64+0x400] ;  /* 0x00040008040b7981 */ /* 0x000768000c1e1900 */
[----:B------:R3:W5:Y:S04]  /*32f0*/  LDG.E R19, desc[UR8][R4.64+0x800] ;  /* 0x0008000804137981 */ /* 0x000768000c1e1900 */
[----:B------:R3:W5:Y:S01]  /*3300*/  LDG.E R21, desc[UR8][R4.64+0xc00] ;  /* 0x000c000804157981 */ /* 0x000762000c1e1900 */
[----:B------:R-:W-:Y:S01]  /*3310*/  LOP3.LUT P2, RZ, R13, 0xff, RZ, 0xc0, !PT ;  /* 0x000000ff0dff7812 */ /* 0x000fe2000784c0ff */
[----:B------:R-:W-:Y:S01]  /*3320*/  BSSY.RECONVERGENT B1, `(.L_x_387) ;  /* 0x0000010000017945 */ /* 0x000fe20003800200 */
[----:B--2---:R-:W-:-:S04]  /*3330*/  IADD3 R9, P0, P1, R14, UR6, R17 ;  /* 0x000000060e097c10 */ /* 0x004fc8000f91e011 */
[----:B------:R-:W-:-:S07]  /*3340*/  IADD3.X R6, PT, PT, RZ, UR7, RZ, P0, P1 ;  /* 0x00000007ff067c10 */ /* 0x000fce00087e24ff */
        /* <DEDUP_REMOVED lines=9> */
.L_x_388:
[----:B-----5:R-:W-:Y:S01]  /*33e0*/  FSETP.NEU.AND P0, PT, R7, R16, PT ;  /* 0x000000100700720b */ /* 0x020fe20003f0d000 */
[----:B------:R-:W-:Y:S02]  /*33f0*/  IMAD.MOV.U32 R12, RZ, RZ, R9 ;  /* 0x000000ffff0c7224 */ /* 0x000fe400078e0009 */
[----:B------:R-:W-:Y:S01]  /*3400*/  IMAD.MOV.U32 R15, RZ, RZ, R6 ;  /* 0x000000ffff0f7224 */ /* 0x000fe200078e0006 */
[----:B------:R-:W-:-:S09]  /*3410*/  SEL R13, RZ, 0x1, !P0 ;  /* 0x00000001ff0d7807 */ /* 0x000fd20004000000 */
.L_x_389:
[----:B0-----:R-:W-:Y:S05]  /*3420*/  BSYNC.RECONVERGENT B1 ;  /* 0x0000000000017941 */ /* 0x001fea0003800200 */
.L_x_387:
[----:B------:R-:W-:Y:S01]  /*3430*/  IMAD.MOV.U32 R5, RZ, RZ, R12 ;  /* 0x000000ffff057224 */ /* 0x000fe200078e000c */
[----:B------:R-:W-:Y:S01]  /*3440*/  IADD3 R12, P1, PT, R9, 0x100, RZ ;  /* 0x00000100090c7810 */ /* 0x000fe20007f3e0ff */
[----:B------:R-:W-:Y:S01]  /*3450*/  IMAD.MOV.U32 R4, RZ, RZ, R15 ;  /* 0x000000ffff047224 */ /* 0x000fe200078e000f */
[-C--:B------:R-:W-:Y:S02]  /*3460*/  FSETP.NEU.AND P3, PT, R11, R16.reuse, PT ;  /* 0x000000100b00720b */ /* 0x080fe40003f6d000 */
        /* <DEDUP_REMOVED lines=12> */
[----:B------:R-:W-:-:S02]  /*3530*/  @!P2 SEL R13, RZ, 0x1, !P3 ;  /* 0x00000001ff0da807 */ /* 0x000fc40005800000 */
[-C--:B------:R-:W-:Y:S02]  /*3540*/  ISETP.LT.U32.AND P0, PT, R7, R12.reuse, PT ;  /* 0x0000000c0700720c */ /* 0x080fe40003f01070 */
[C---:B------:R-:W-:Y:S02]  /*3550*/  LOP3.LUT P3, RZ, R13.reuse, 0xff, RZ, 0xc0, !PT ;  /* 0x000000ff0dff7812 */ /* 0x040fe4000786c0ff */
[CC--:B------:R-:W-:Y:S02]  /*3560*/  ISETP.LT.AND.EX P0, PT, R4.reuse, R15.reuse, PT, P0 ;  /* 0x0000000f0400720c */ /* 0x0c0fe40003f01300 */
[----:B------:R-:W-:Y:S02]  /*3570*/  SEL R13, R13, 0x1, !P1 ;  /* 0x000000010d0d7807 */ /* 0x000fe40004800000 */
[----:B------:R-:W-:Y:S02]  /*3580*/  @P1 SEL R12, R7, R12, P0 ;  /* 0x0000000c070c1207 */ /* 0x000fe40000000000 */
[----:B------:R-:W-:-:S02]  /*3590*/  @P1 SEL R15, R4, R15, P0 ;  /* 0x0000000f040f1207 */ /* 0x000fc40000000000 */
[----:B------:R-:W-:Y:S02]  /*35a0*/  IADD3 R5, P0, PT, R9, 0x300, RZ ;  /* 0x0000030009057810 */ /* 0x000fe40007f1e0ff */
[----:B------:R-:W-:Y:S02]  /*35b0*/  SEL R15, R4, R15, !P3 ;  /* 0x0000000f040f7207 */ /* 0x000fe40005800000 */
[----:B------:R-:W-:Y:S01]  /*35c0*/  FSETP.NEU.AND P2, PT, R21, R16, PT ;  /* 0x000000101500720b */ /* 0x000fe20003f4d000 */
[----:B------:R-:W-:Y:S01]  /*35d0*/  IMAD.X R4, RZ, RZ, R6, P0 ;  /* 0x000000ffff047224 */ /* 0x000fe200000e0606 */
[----:B------:R-:W-:Y:S02]  /*35e0*/  IADD3 R6, PT, PT, -R17, UR4, RZ ;  /* 0x0000000411067c10 */ /* 0x000fe4000fffe1ff */
[----:B------:R-:W-:Y:S02]  /*35f0*/  @!P3 SEL R13, RZ, 0x1, !P1 ;  /* 0x00000001ff0db807 */ /* 0x000fe40004800000 */
[----:B------:R-:W-:-:S02]  /*3600*/  SEL R12, R7, R12, !P3 ;  /* 0x0000000c070c7207 */ /* 0x000fc40005800000 */
[----:B------:R-:W-:Y:S02]  /*3610*/  ISETP.GE.U32.AND P3, PT, R6, 0x400, PT ;  /* 0x000004000600780c */ /* 0x000fe40003f66070 */
[----:B------:R-:W-:Y:S02]  /*3620*/  LOP3.LUT P1, RZ, R13, 0xff, RZ, 0xc0, !PT ;  /* 0x000000ff0dff7812 */ /* 0x000fe4000782c0ff */
        /* <DEDUP_REMOVED lines=9> */
[----:B------:R-:W-:-:S05]  /*36c0*/  VIADD R17, R17, 0x400 ;  /* 0x0000040011117836 */ /* 0x000fca0000000000 */
[----:B------:R-:W-:-:S13]  /*36d0*/  ISETP.GT.U32.AND P0, PT, R17, UR5, PT ;  /* 0x0000000511007c0c */ /* 0x000fda000bf04070 */
[----:B------:R-:W-:Y:S05]  /*36e0*/  @!P0 BRA `(.L_x_391) ;  /* 0xfffffff800f48947 */ /* 0x000fea000383ffff */
.L_x_386:
[----:B------:R-:W-:Y:S01]  /*36f0*/  IADD3 R3, PT, PT, -R17, UR4, RZ ;  /* 0x0000000411037c10 */ /* 0x000fe2000fffe1ff */
[----:B------:R-:W-:Y:S03]  /*3700*/  BSSY.RECONVERGENT B1, `(.L_x_390) ;  /* 0x0000120000017945 */ /* 0x000fe60003800200 */
[----:B------:R-:W-:-:S04]  /*3710*/  ISETP.GE.AND P0, PT, R14, R3, PT ;  /* 0x000000030e00720c */ /* 0x000fc80003f06270 */
[----:B------:R-:W-:-:S13]  /*3720*/  ISETP.GE.U32.OR P0, PT, R17, UR4, P0 ;  /* 0x0000000411007c0c */ /* 0x000fda0008706470 */
[----:B------:R-:W-:Y:S05]  /*3730*/  @P0 BRA `(.L_x_392) ;  /* 0x0000001000700947 */ /* 0x000fea0003800000 */
[----:B------:R-:W-:Y:S01]  /*3740*/  LOP3.LUT R18, RZ, R14, RZ, 0x33, !PT ;  /* 0x0000000eff127212 */ /* 0x000fe200078e33ff */
[----:B------:R-:W-:Y:S01]  /*3750*/  BSSY.RECONVERGENT B2, `(.L_x_393) ;  /* 0x0000095000027945 */ /* 0x000fe20003800200 */
[----:B------:R-:W-:Y:S02]  /*3760*/  IMAD.MOV.U32 R20, RZ, RZ, R14 ;  /* 0x000000ffff147224 */ /* 0x000fe400078e000e */
[----:B------:R-:W-:-:S04]  /*3770*/  IADD3 R18, PT, PT, -R17, UR4, R18 ;  /* 0x0000000411127c10 */ /* 0x000fc8000fffe112 */
[C---:B------:R-:W-:Y:S02]  /*3780*/  ISETP.GE.U32.AND P0, PT, R18.reuse, 0x700, PT ;  /* 0x000007001200780c */ /* 0x040fe40003f06070 */
[----:B------:R-:W-:-:S04]  /*3790*/  LEA.HI R19, R18, 0x1, RZ, 0x18 ;  /* 0x0000000112137811 */ /* 0x000fc800078fc0ff */
[----:B------:R-:W-:-:S07]  /*37a0*/  LOP3.LUT R26, R19, 0x7, RZ, 0xc0, !PT ;  /* 0x00000007131a7812 */ /* 0x000fce00078ec0ff */
[----:B------:R-:W-:Y:S05]  /*37b0*/  @!P0 BRA `(.L_x_394) ;  /* 0x0000000800388947 */ /* 0x000fea0003800000 */
[----:B------:R-:W0:Y:S01]  /*37c0*/  LDC.64 R2, c[0x0][0x380] ;  /* 0x0000e000ff027b82 */ /* 0x000e220000000a00 */
[----:B------:R-:W-:Y:S01]  /*37d0*/  LOP3.LUT R22, R19, 0x1fffff8, RZ, 0xc0, !PT ;  /* 0x01fffff813167812 */ /* 0x000fe200078ec0ff */
[----:B------:R-:W-:Y:S01]  /*37e0*/  BSSY.RECONVERGENT B3, `(.L_x_395) ;  /* 0x000008a000037945 */ /* 0x000fe20003800200 */
[C---:B------:R-:W-:Y:S01]  /*37f0*/  LOP3.LUT R20, R14.reuse, 0x400, RZ, 0xfc, !PT ;  /* 0x000004000e147812 */ /* 0x040fe200078efcff */
[----:B------:R-:W-:Y:S02]  /*3800*/  IMAD.IADD R21, R14, 0x1, R17 ;  /* 0x000000010e157824 */ /* 0x000fe400078e0211 */
[----:B------:R-:W-:-:S07]  /*3810*/  IMAD.MOV R22, RZ, RZ, -R22 ;  /* 0x000000ffff167224 */ /* 0x000fce00078e0a16 */
.L_x_396:
[----:B0-----:R-:W-:-:S05]  /*3820*/  IMAD.WIDE.U32 R6, R21, 0x4, R2 ;  /* 0x0000000415067825 */ /* 0x001fca00078e0002 */
[----:B------:R0:W2:Y:S01]  /*3830*/  LDG.E R29, desc[UR8][R6.64] ;  /* 0x00000008061d7981 */ /* 0x0000a2000c1e1900 */
[----:B------:R-:W-:-:S04]  /*3840*/  VIADD R23, R21, 0x100 ;  /* 0x0000010015177836 */ /* 0x000fc80000000000 */
[----:B------:R-:W-:-:S05]  /*3850*/  IMAD.WIDE.U32 R8, R23, 0x4, R2 ;  /* 0x0000000417087825 */ /* 0x000fca00078e0002 */
[----:B------:R3:W4:Y:S01]  /*3860*/  LDG.E R25, desc[UR8][R8.64] ;  /* 0x0000000808197981 */ /* 0x000722000c1e1900 */
[----:B------:R-:W-:-:S04]  /*3870*/  VIADD R27, R21, 0x200 ;  /* 0x00000200151b7836 */ /* 0x000fc80000000000 */
[----:B------:R-:W-:-:S05]  /*3880*/  IMAD.WIDE.U32 R10, R27, 0x4, R2 ;  /* 0x000000041b0a7825 */ /* 0x000fca00078e0002 */
[----:B------:R5:W4:Y:S01]  /*3890*/  LDG.E R31, desc[UR8][R10.64] ;  /* 0x000000080a1f7981 */ /* 0x000b22000c1e1900 */
[----:B------:R-:W-:-:S04]  /*38a0*/  VIADD R33, R21, 0x300 ;  /* 0x0000030015217836 */ /* 0x000fc80000000000 */
[----:B------:R-:W-:-:S05]  /*38b0*/  IMAD.WIDE.U32 R4, R33, 0x4, R2 ;  /* 0x0000000421047825 */ /* 0x000fca00078e0002 */
[----:B------:R1:W4:Y:S01]  /*38c0*/  LDG.E R37, desc[UR8][R4.64] ;  /* 0x0000000804257981 */ /* 0x000322000c1e1900 */
[----:B------:R-:W-:-:S04]  /*38d0*/  VIADD R35, R21, 0x400 ;  /* 0x0000040015237836 */ /* 0x000fc80000000000 */
[----:B0-----:R-:W-:-:S06]  /*38e0*/  IMAD.WIDE.U32 R6, R35, 0x4, R2 ;  /* 0x0000000423067825 */ /* 0x001fcc00078e0002 */
[----:B------:R-:W4:Y:S01]  /*38f0*/  LDG.E R7, desc[UR8][R6.64] ;  /* 0x0000000806077981 */ /* 0x000f22000c1e1900 */
[----:B------:R-:W-:-:S04]  /*3900*/  VIADD R24, R21, 0x500 ;  /* 0x0000050015187836 */ /* 0x000fc80000000000 */
[----:B---3--:R-:W-:-:S06]  /*3910*/  IMAD.WIDE.U32 R8, R24, 0x4, R2 ;  /* 0x0000000418087825 */ /* 0x008fcc00078e0002 */
[----:B------:R0:W3:Y:S01]  /*3920*/  LDG.E R9, desc[UR8][R8.64] ;  /* 0x0000000808097981 */ /* 0x0000e2000c1e1900 */
[----:B------:R-:W-:-:S04]  /*3930*/  VIADD R28, R21, 0x600 ;  /* 0x00000600151c7836 */ /* 0x000fc80000000000 */
[----:B-----5:R-:W-:-:S06]  /*3940*/  IMAD.WIDE.U32 R10, R28, 0x4, R2 ;  /* 0x000000041c0a7825 */ /* 0x020fcc00078e0002 */
[----:B------:R5:W3:Y:S01]  /*3950*/  LDG.E R11, desc[UR8][R10.64] ;  /* 0x000000080a0b7981 */ /* 0x000ae2000c1e1900 */
[----:B------:R-:W-:-:S04]  /*3960*/  VIADD R30, R21, 0x700 ;  /* 0x00000700151e7836 */ /* 0x000fc80000000000 */
[----:B-1----:R-:W-:-:S06]  /*3970*/  IMAD.WIDE.U32 R4, R30, 0x4, R2 ;  /* 0x000000041e047825 */ /* 0x002fcc00078e0002 */
[----:B------:R1:W3:Y:S01]  /*3980*/  LDG.E R5, desc[UR8][R4.64] ;  /* 0x0000000804057981 */ /* 0x0002e2000c1e1900 */
[----:B------:R-:W-:Y:S01]  /*3990*/  PRMT R32, R13, 0x7610, R32 ;  /* 0x000076100d207816 */ /* 0x000fe20000000020 */
[----:B------:R-:W-:Y:S01]  /*39a0*/  VIADD R22, R22, 0x8 ;  /* 0x0000000816167836 */ /* 0x000fe20000000000 */
[C---:B------:R-:W-:Y:S01]  /*39b0*/  IADD3 R13, P2, PT, R21.reuse, UR6, RZ ;  /* 0x00000006150d7c10 */ /* 0x040fe2000ff5e0ff */
[----:B------:R-:W-:Y:S01]  /*39c0*/  VIADD R20, R20, 0x800 ;  /* 0x0000080014147836 */ /* 0x000fe20000000000 */
[----:B------:R-:W-:Y:S01]  /*39d0*/  LOP3.LUT P3, RZ, R32, 0xff, RZ, 0xc0, !PT ;  /* 0x000000ff20ff7812 */ /* 0x000fe2000786c0ff */
[----:B------:R-:W-:Y:S02]  /*39e0*/  VIADD R21, R21, 0x800 ;  /* 0x0000080015157836 */ /* 0x000fe40000000000 */
[----:B0-----:R-:W-:Y:S01]  /*39f0*/  IMAD.X R8, RZ, RZ, UR7, P2 ;  /* 0x00000007ff087e24 */ /* 0x001fe200090e06ff */
[CC--:B--2---:R-:W-:Y:S02]  /*3a00*/  FSETP.NEU.AND P0, PT, R29.reuse, R16.reuse, PT ;  /* 0x000000101d00720b */ /* 0x0c4fe40003f0d000 */
[----:B------:R-:W-:-:S07]  /*3a10*/  FSETP.NEU.AND P1, PT, R29, R16, P3 ;  /* 0x000000101d00720b */ /* 0x000fce0001f2d000 */
[----:B------:R-:W-:Y:S02]  /*3a20*/  @!P3 SEL R32, RZ, 0x1, !P0 ;  /* 0x00000001ff20b807 */ /* 0x000fe40004000000 */
[----:B------:R-:W-:Y:S02]  /*3a30*/  ISETP.LT.U32.AND P0, PT, R13, R12, PT ;  /* 0x0000000c0d00720c */ /* 0x000fe40003f01070 */
[----:B------:R-:W-:Y:S02]  /*3a40*/  SEL R6, R32, 0x1, !P1 ;  /* 0x0000000120067807 */ /* 0x000fe40004800000 */
[----:B----4-:R-:W-:Y:S02]  /*3a50*/  FSETP.NEU.AND P5, PT, R25, R16, PT ;  /* 0x000000101900720b */ /* 0x010fe40003fad000 */
[----:B------:R-:W-:Y:S02]  /*3a60*/  LOP3.LUT P2, RZ, R6, 0xff, RZ, 0xc0, !PT ;  /* 0x000000ff06ff7812 */ /* 0x000fe4000784c0ff */
[----:B------:R-:W-:-:S02]  /*3a70*/  ISETP.LT.AND.EX P0, PT, R8, R15, PT, P0 ;  /* 0x0000000f0800720c */ /* 0x000fc40003f01300 */
[----:B------:R-:W-:Y:S02]  /*3a80*/  FSETP.NEU.AND P4, PT, R25, R16, P2 ;  /* 0x000000101900720b */ /* 0x000fe4000178d000 */
[CC--:B-----5:R-:W-:Y:S02]  /*3a90*/  SEL R10, R13.reuse, R12.reuse, P0 ;  /* 0x0000000c0d0a7207 */ /* 0x0e0fe40000000000 */
[CC--:B------:R-:W-:Y:S02]  /*3aa0*/  SEL R29, R8.reuse, R15.reuse, P0 ;  /* 0x0000000f081d7207 */ /* 0x0c0fe40000000000 */
[----:B------:R-:W-:Y:S02]  /*3ab0*/  @!P1 SEL R10, R13, R12, !P3 ;  /* 0x0000000c0d0a9207 */ /* 0x000fe40005800000 */
[----:B------:R-:W-:Y:S02]  /*3ac0*/  @!P1 SEL R29, R8, R15, !P3 ;  /* 0x0000000f081d9207 */ /* 0x000fe40005800000 */
[----:B------:R-:W-:-:S02]  /*3ad0*/  @!P2 SEL R6, RZ, 0x1, !P5 ;  /* 0x00000001ff06a807 */ /* 0x000fc40006800000 */
[----:B------:R-:W-:Y:S02]  /*3ae0*/  IADD3 R23, P0, PT, R23, UR6, RZ ;  /* 0x0000000617177c10 */ /* 0x000fe4000ff1e0ff */
[----:B------:R-:W-:Y:S02]  /*3af0*/  SEL R6, R6, 0x1, !P4 ;  /* 0x0000000106067807 */ /* 0x000fe40006000000 */
[----:B------:R-:W-:Y:S01]  /*3b00*/  FSETP.NEU.AND P5, PT, R31, R16, PT ;  /* 0x000000101f00720b */ /* 0x000fe20003fad000 */
[----:B-1----:R-:W-:Y:S01]  /*3b10*/  IMAD.X R4, RZ, RZ, UR7, P0 ;  /* 0x00000007ff047e24 */ /* 0x002fe200080e06ff */
        /* <DEDUP_REMOVED lines=11> */
[----:B------:R-:W-:Y:S02]  /*3bd0*/  IADD3 R27, P0, PT, R27, UR6, RZ ;  /* 0x000000061b1b7c10 */ /* 0x000fe4000ff1e0ff */
[CC--:B------:R-:W-:Y:S02]  /*3be0*/  FSETP.NEU.AND P5, PT, R37.reuse, R16.reuse, PT ;  /* 0x000000102500720b */ /* 0x0c0fe40003fad000 */
[----:B------:R-:W-:Y:S01]  /*3bf0*/  FSETP.NEU.AND P4, PT, R37, R16, P2 ;  /* 0x000000102500720b */ /* 0x000fe2000178d000 */
[----:B------:R-:W-:Y:S01]  /*3c00*/  IMAD.X R4, RZ, RZ, UR7, P0 ;  /* 0x00000007ff047e24 */ /* 0x000fe200080e06ff */
[----:B------:R-:W-:-:S04]  /*3c10*/  ISETP.LT.U32.AND P0, PT, R27, R8, PT ;  /* 0x000000081b00720c */ /* 0x000fc80003f01070 */
[-C--:B------:R-:W-:Y:S02]  /*3c20*/  ISETP.LT.AND.EX P0, PT, R4, R13.reuse, PT, P0 ;  /* 0x0000000d0400720c */ /* 0x080fe40003f01300 */
[----:B------:R-:W-:Y:S02]  /*3c30*/  @!P2 SEL R6, RZ, 0x1, !P5 ;  /* 0x00000001ff06a807 */ /* 0x000fe40006800000 */
[CC--:B------:R-:W-:Y:S02]  /*3c40*/  SEL R10, R27.reuse, R8.reuse, P0 ;  /* 0x000000081b0a7207 */ /* 0x0c0fe40000000000 */
[----:B------:R-:W-:Y:S02]  /*3c50*/  SEL R6, R6, 0x1, !P4 ;  /* 0x0000000106067807 */ /* 0x000fe40006000000 */
[----:B------:R-:W-:Y:S02]  /*3c60*/  SEL R15, R4, R13, P0 ;  /* 0x0000000d040f7207 */ /* 0x000fe40000000000 */
[----:B------:R-:W-:-:S02]  /*3c70*/  @!P3 SEL R10, R27, R8, !P1 ;  /* 0x000000081b0ab207 */ /* 0x000fc40004800000 */
[----:B------:R-:W-:Y:S02]  /*3c80*/  @!P3 SEL R15, R4, R13, !P1 ;  /* 0x0000000d040fb207 */ /* 0x000fe40004800000 */
[----:B------:R-:W-:Y:S02]  /*3c90*/  IADD3 R33, P0, PT, R33, UR6, RZ ;  /* 0x0000000621217c10 */ /* 0x000fe4000ff1e0ff */
[----:B------:R-:W-:Y:S02]  /*3ca0*/  LOP3.LUT P1, RZ, R6, 0xff, RZ, 0xc0, !PT ;  /* 0x000000ff06ff7812 */ /* 0x000fe4000782c0ff */
[----:B------:R-:W-:Y:S01]  /*3cb0*/  FSETP.NEU.AND P5, PT, R7, R16, PT ;  /* 0x000000100700720b */ /* 0x000fe20003fad000 */
[----:B------:R-:W-:Y:S01]  /*3cc0*/  IMAD.X R4, RZ, RZ, UR7, P0 ;  /* 0x00000007ff047e24 */ /* 0x000fe200080e06ff */
[----:B------:R-:W-:Y:S02]  /*3cd0*/  ISETP.LT.U32.AND P0, PT, R33, R10, PT ;  /* 0x0000000a2100720c */ /* 0x000fe40003f01070 */
[----:B------:R-:W-:-:S02]  /*3ce0*/  FSETP.NEU.AND P3, PT, R7, R16, P1 ;  /* 0x000000100700720b */ /* 0x000fc40000f6d000 */
[----:B------:R-:W-:-:S04]  /*3cf0*/  ISETP.LT.AND.EX P0, PT, R4, R15, PT, P0 ;  /* 0x0000000f0400720c */ /* 0x000fc80003f01300 */
[-C--:B------:R-:W-:Y:S02]  /*3d00*/  SEL R8, R33, R10.reuse, P0 ;  /* 0x0000000a21087207 */ /* 0x080fe40000000000 */
[----:B------:R-:W-:Y:S02]  /*3d10*/  @!P1 SEL R6, RZ, 0x1, !P5 ;  /* 0x00000001ff069807 */ /* 0x000fe40006800000 */
[----:B------:R-:W-:Y:S02]  /*3d20*/  SEL R13, R4, R15, P0 ;  /* 0x0000000f040d7207 */ /* 0x000fe40000000000 */
[----:B------:R-:W-:Y:S02]  /*3d30*/  IADD3 R35, P0, PT, R35, UR6, RZ ;  /* 0x0000000623237c10 */ /* 0x000fe4000ff1e0ff */
[----:B------:R-:W-:Y:S02]  /*3d40*/  @!P4 SEL R8, R33, R10, !P2 ;  /* 0x0000000a2108c207 */ /* 0x000fe40005000000 */
[----:B------:R-:W-:-:S02]  /*3d50*/  SEL R6, R6, 0x1, !P3 ;  /* 0x0000000106067807 */ /* 0x000fc40005800000 */
[----:B------:R-:W-:Y:S01]  /*3d60*/  @!P4 SEL R13, R4, R15, !P2 ;  /* 0x0000000f040dc207 */ /* 0x000fe20005000000 */
[----:B------:R-:W-:Y:S01]  /*3d70*/  IMAD.X R4, RZ, RZ, UR7, P0 ;  /* 0x00000007ff047e24 */ /* 0x000fe200080e06ff */
[CC--:B------:R-:W-:Y:S02]  /*3d80*/  ISETP.LT.U32.AND P0, PT, R35.reuse, R8.reuse, PT ;  /* 0x000000082300720c */ /* 0x0c0fe40003f01070 */
[----:B------:R-:W-:Y:S02]  /*3d90*/  LOP3.LUT P2, RZ, R6, 0xff, RZ, 0xc0, !PT ;  /* 0x000000ff06ff7812 */ /* 0x000fe4000784c0ff */
[----:B------:R-:W-:Y:S02]  /*3da0*/  ISETP.LT.AND.EX P0, PT, R4, R13, PT, P0 ;  /* 0x0000000d0400720c */ /* 0x000fe40003f01300 */
[----:B------:R-:W-:Y:S02]  /*3db0*/  IADD3 R24, P4, PT, R24, UR6, RZ ;  /* 0x0000000618187c10 */ /* 0x000fe4000ff9e0ff */
[----:B------:R-:W-:-:S02]  /*3dc0*/  SEL R7, R35, R8, P0 ;  /* 0x0000000823077207 */ /* 0x000fc40000000000 */
[CC--:B------:R-:W-:Y:S02]  /*3dd0*/  SEL R23, R4.reuse, R13.reuse, P0 ;  /* 0x0000000d04177207 */ /* 0x0c0fe40000000000 */
[----:B---3--:R-:W-:Y:S02]  /*3de0*/  FSETP.NEU.AND P0, PT, R9, R16, PT ;  /* 0x000000100900720b */ /* 0x008fe40003f0d000 */
[----:B------:R-:W-:Y:S02]  /*3df0*/  @!P3 SEL R7, R35, R8, !P1 ;  /* 0x000000082307b207 */ /* 0x000fe40004800000 */
[----:B------:R-:W-:Y:S01]  /*3e00*/  @!P3 SEL R23, R4, R13, !P1 ;  /* 0x0000000d0417b207 */ /* 0x000fe20004800000 */
[----:B------:R-:W-:Y:S01]  /*3e10*/  IMAD.X R4, RZ, RZ, UR7, P4 ;  /* 0x00000007ff047e24 */ /* 0x000fe2000a0e06ff */
[----:B------:R-:W-:Y:S02]  /*3e20*/  FSETP.NEU.AND P3, PT, R9, R16, P2 ;  /* 0x000000100900720b */ /* 0x000fe4000176d000 */
[----:B------:R-:W-:-:S02]  /*3e30*/  @!P2 SEL R6, RZ, 0x1, !P0 ;  /* 0x00000001ff06a807 */ /* 0x000fc40004000000 */
[----:B------:R-:W-:Y:S02]  /*3e40*/  ISETP.LT.U32.AND P0, PT, R24, R7, PT ;  /* 0x000000071800720c */ /* 0x000fe40003f01070 */
[----:B------:R-:W-:Y:S02]  /*3e50*/  SEL R6, R6, 0x1, !P3 ;  /* 0x0000000106067807 */ /* 0x000fe40005800000 */
[----:B------:R-:W-:Y:S02]  /*3e60*/  ISETP.LT.AND.EX P0, PT, R4, R23, PT, P0 ;  /* 0x000000170400720c */ /* 0x000fe40003f01300 */
[----:B------:R-:W-:Y:S02]  /*3e70*/  LOP3.LUT P1, RZ, R6, 0xff, RZ, 0xc0, !PT ;  /* 0x000000ff06ff7812 */ /* 0x000fe4000782c0ff */
[----:B------:R-:W-:Y:S02]  /*3e80*/  SEL R13, R24, R7, P0 ;  /* 0x00000007180d7207 */ /* 0x000fe40000000000 */
[----:B------:R-:W-:-:S02]  /*3e90*/  SEL R15, R4, R23, P0 ;  /* 0x00000017040f7207 */ /* 0x000fc40000000000 */
[----:B------:R-:W-:Y:S02]  /*3ea0*/  IADD3 R28, P0, PT, R28, UR6, RZ ;  /* 0x000000061c1c7c10 */ /* 0x000fe4000ff1e0ff */
[----:B------:R-:W-:Y:S02]  /*3eb0*/  @!P3 SEL R13, R24, R7, !P2 ;  /* 0x00000007180db207 */ /* 0x000fe40005000000 */
[----:B------:R-:W-:Y:S01]  /*3ec0*/  @!P3 SEL R15, R4, R23, !P2 ;  /* 0x00000017040fb207 */ /* 0x000fe20005000000 */
[----:B------:R-:W-:Y:S01]  /*3ed0*/  IMAD.X R4, RZ, RZ, UR7, P0 ;  /* 0x00000007ff047e24 */ /* 0x000fe200080e06ff */
[CC--:B------:R-:W-:Y:S02]  /*3ee0*/  FSETP.NEU.AND P3, PT, R11.reuse, R16.reuse, P1 ;  /* 0x000000100b00720b */ /* 0x0c0fe40000f6d000 */
[----:B------:R-:W-:Y:S02]  /*3ef0*/  ISETP.LT.U32.AND P0, PT, R28, R13, PT ;  /* 0x0000000d1c00720c */ /* 0x000fe40003f01070 */
[----:B------:R-:W-:-:S02]  /*3f00*/  FSETP.NEU.AND P2, PT, R11, R16, PT ;  /* 0x000000100b00720b */ /* 0x000fc40003f4d000 */
[----:B------:R-:W-:Y:S02]  /*3f10*/  ISETP.LT.AND.EX P0, PT, R4, R15, PT, P0 ;  /* 0x0000000f0400720c */ /* 0x000fe40003f01300 */
[----:B------:R-:W-:Y:S02]  /*3f20*/  @!P1 SEL R6, RZ, 0x1, !P2 ;  /* 0x00000001ff069807 */ /* 0x000fe40005000000 */
[----:B------:R-:W-:Y:S02]  /*3f30*/  SEL R7, R28, R13, P0 ;  /* 0x0000000d1c077207 */ /* 0x000fe40000000000 */
[----:B------:R-:W-:Y:S02]  /*3f40*/  SEL R9, R4, R15, P0 ;  /* 0x0000000f04097207 */ /* 0x000fe40000000000 */
[----:B------:R-:W-:Y:S02]  /*3f50*/  IADD3 R30, P0, PT, R30, UR6, RZ ;  /* 0x000000061e1e7c10 */ /* 0x000fe4000ff1e0ff */
[----:B------:R-:W-:-:S02]  /*3f60*/  @!P3 SEL R7, R28, R13, !P1 ;  /* 0x0000000d1c07b207 */ /* 0x000fc40004800000 */
[----:B------:R-:W-:Y:S01]  /*3f70*/  @!P3 SEL R9, R4, R15, !P1 ;  /* 0x0000000f0409b207 */ /* 0x000fe20004800000 */
[----:B------:R-:W-:Y:S01]  /*3f80*/  IMAD.X R4, RZ, RZ, UR7, P0 ;  /* 0x00000007ff047e24 */ /* 0x000fe200080e06ff */
[----:B------:R-:W-:Y:S02]  /*3f90*/  SEL R6, R6, 0x1, !P3 ;  /* 0x0000000106067807 */ /* 0x000fe40005800000 */
[----:B------:R-:W-:Y:S02]  /*3fa0*/  ISETP.LT.U32.AND P0, PT, R30, R7, PT ;  /* 0x000000071e00720c */ /* 0x000fe40003f01070 */
[----:B------:R-:W-:Y:S02]  /*3fb0*/  LOP3.LUT P2, RZ, R6, 0xff, RZ, 0xc0, !PT ;  /* 0x000000ff06ff7812 */ /* 0x000fe4000784c0ff */
[----:B------:R-:W-:Y:S02]  /*3fc0*/  ISETP.LT.AND.EX P0, PT, R4, R9, PT, P0 ;  /* 0x000000090400720c */ /* 0x000fe40003f01300 */
[----:B------:R-:W-:-:S02]  /*3fd0*/  FSETP.NEU.AND P3, PT, R5, R16, P2 ;  /* 0x000000100500720b */ /* 0x000fc4000176d000 */
[----:B------:R-:W-:Y:S02]  /*3fe0*/  SEL R12, R30, R7, P0 ;  /* 0x000000071e0c7207 */ /* 0x000fe40000000000 */
[----:B------:R-:W-:Y:S02]  /*3ff0*/  SEL R15, R4, R9, P0 ;  /* 0x00000009040f7207 */ /* 0x000fe40000000000 */
[----:B------:R-:W-:Y:S02]  /*4000*/  ISETP.NE.AND P0, PT, R22, RZ, PT ;  /* 0x000000ff1600720c */ /* 0x000fe40003f05270 */
[----:B------:R-:W-:-:S04]  /*4010*/  FSETP.NEU.AND P1, PT, R5, R16, PT ;  /* 0x000000100500720b */ /* 0x000fc80003f2d000 */
[----:B------:R-:W-:Y:S02]  /*4020*/  @!P2 SEL R6, RZ, 0x1, !P1 ;  /* 0x00000001ff06a807 */ /* 0x000fe40004800000 */
[----:B------:R-:W-:Y:S02]  /*4030*/  @!P3 SEL R12, R30, R7, !P2 ;  /* 0x000000071e0cb207 */ /* 0x000fe40005000000 */
[----:B------:R-:W-:Y:S02]  /*4040*/  SEL R6, R6, 0x1, !P3 ;  /* 0x0000000106067807 */ /* 0x000fe40005800000 */
[----:B------:R-:W-:Y:S02]  /*4050*/  @!P3 SEL R15, R4, R9, !P2 ;  /* 0x00000009040fb207 */ /* 0x000fe40005000000 */
[----:B------:R-:W-:Y:S01]  /*4060*/  PRMT R13, R6, 0x7610, R13 ;  /* 0x00007610060d7816 */ /* 0x000fe2000000000d */
[----:B------:R-:W-:Y:S06]  /*4070*/  @P0 BRA `(.L_x_396) ;  /* 0xfffffff400e80947 */ /* 0x000fec000383ffff */
[----:B------:R-:W-:Y:S05]  /*4080*/  BSYNC.RECONVERGENT B3 ;  /* 0x0000000000037941 */ /* 0x000fea0003800200 */
.L_x_395:
[----:B------:R-:W-:-:S07]  /*4090*/  VIADD R20, R20, 0xfffffc00 ;  /* 0xfffffc0014147836 */ /* 0x000fce0000000000 */
.L_x_394:
[----:B------:R-:W-:Y:S05]  /*40a0*/  BSYNC.RECONVERGENT B2 ;  /* 0x0000000000027941 */ /* 0x000fea0003800200 */
.L_x_393:
        /* <DEDUP_REMOVED lines=12> */
[----:B------:R0:W3:Y:S01]  /*4170*/  LDG.E R7, desc[UR8][R6.64] ;  /* 0x0000000806077981 */ /* 0x0000e2000c1e1900 */
[----:B------:R-:W-:-:S04]  /*4180*/  VIADD R23, R11, 0x200 ;  /* 0x000002000b177836 */ /* 0x000fc80000000000 */
[----:B------:R-:W-:-:S06]  /*4190*/  IMAD.WIDE.U32 R8, R23, 0x4, R2 ;  /* 0x0000000417087825 */ /* 0x000fcc00078e0002 */
[----:B------:R-:W4:Y:S01]  /*41a0*/  LDG.E R9, desc[UR8][R8.64] ;  /* 0x0000000808097981 */ /* 0x000f22000c1e1900 */
[----:B------:R-:W-:-:S04]  /*41b0*/  VIADD R25, R11, 0x300 ;  /* 0x000003000b197836 */ /* 0x000fc80000000000 */
[----:B------:R-:W-:-:S06]  /*41c0*/  IMAD.WIDE.U32 R2, R25, 0x4, R2 ;  /* 0x0000000419027825 */ /* 0x000fcc00078e0002 */
[----:B------:R5:W4:Y:S01]  /*41d0*/  LDG.E R3, desc[UR8][R2.64] ;  /* 0x0000000802037981 */ /* 0x000b22000c1e1900 */
[----:B------:R-:W-:Y:S01]  /*41e0*/  LOP3.LUT P3, RZ, R13, 0xff, RZ, 0xc0, !PT ;  /* 0x000000ff0dff7812 */ /* 0x000fe2000786c0ff */
[----:B------:R-:W-:Y:S01]  /*41f0*/  VIADD R20, R20, 0x400 ;  /* 0x0000040014147836 */ /* 0x000fe20000000000 */
[----:B------:R-:W-:Y:S02]  /*4200*/  IADD3 R11, P2, PT, R11, UR6, RZ ;  /* 0x000000060b0b7c10 */ /* 0x000fe4000ff5e0ff */
[----:B------:R-:W-:-:S03]  /*4210*/  IADD3 R21, P5, PT, R21, UR6, RZ ;  /* 0x0000000615157c10 */ /* 0x000fc6000ffbe0ff */
[----:B0-----:R-:W-:Y:S02]  /*4220*/  IMAD.X R6, RZ, RZ, UR7, P2 ;  /* 0x00000007ff067e24 */ /* 0x001fe400090e06ff */
[----:B-----5:R-:W-:Y:S01]  /*4230*/  IMAD.X R2, RZ, RZ, UR7, P5 ;  /* 0x00000007ff027e24 */ /* 0x020fe2000a8e06ff */
[----:B------:R-:W-:Y:S02]  /*4240*/  IADD3 R25, P5, PT, R25, UR6, RZ ;  /* 0x0000000619197c10 */ /* 0x000fe4000ffbe0ff */
[CC--:B--2---:R-:W-:Y:S02]  /*4250*/  FSETP.NEU.AND P0, PT, R5.reuse, R16.reuse, PT ;  /* 0x000000100500720b */ /* 0x0c4fe40003f0d000 */
        /* <DEDUP_REMOVED lines=15> */
[CC--:B------:R-:W-:Y:S02]  /*4350*/  ISETP.LT.AND.EX P0, PT, R2.reuse, R5.reuse, PT, P0 ;  /* 0x000000050200720c */ /* 0x0c0fe40003f01300 */
        /* <DEDUP_REMOVED lines=17> */
[----:B------:R-:W-:Y:S01]  /*4470*/  @!P4 SEL R5, R2, R7, !P3 ;  /* 0x000000070205c207 */ /* 0x000fe20005800000 */
[----:B------:R-:W-:Y:S01]  /*4480*/  IMAD.X R2, RZ, RZ, UR7, P5 ;  /* 0x00000007ff027e24 */ /* 0x000fe2000a8e06ff */
[----:B------:R-:W-:-:S02]  /*4490*/  FSETP.NEU.AND P4, PT, R3, R16, P2 ;  /* 0x000000100300720b */ /* 0x000fc4000178d000 */
        /* <DEDUP_REMOVED lines=9> */
.L_x_398:
[----:B------:R-:W-:Y:S05]  /*4530*/  BSYNC.RECONVERGENT B2 ;  /* 0x0000000000027941 */ /* 0x000fea0003800200 */
.L_x_397:
        /* <DEDUP_REMOVED lines=25> */
[----:B------:R-:W-:Y:S01]  /*46d0*/  IMAD.X R4, RZ, RZ, UR7, P5 ;  /* 0x00000007ff047e24 */ /* 0x000fe2000a8e06ff */
        /* <DEDUP_REMOVED lines=13> */
.L_x_400:
[----:B------:R-:W-:Y:S05]  /*47b0*/  BSYNC.RECONVERGENT B2 ;  /* 0x0000000000027941 */ /* 0x000fea0003800200 */
.L_x_399:
[----:B------:R-:W-:Y:S05]  /*47c0*/  @P1 BRA `(.L_x_392) ;  /* 0x00000000004c1947 */ /* 0x000fea0003800000 */
[----:B------:R-:W0:Y:S01]  /*47d0*/  LDC.64 R2, c[0x0][0x380] ;  /* 0x0000e000ff027b82 */ /* 0x000e220000000a00 */
[----:B------:R-:W-:-:S04]  /*47e0*/  IMAD.IADD R17, R20, 0x1, R17 ;  /* 0x0000000114117824 */ /* 0x000fc800078e0211 */
[----:B0-----:R-:W-:-:S06]  /*47f0*/  IMAD.WIDE.U32 R2, R17, 0x4, R2 ;  /* 0x0000000411027825 */ /* 0x001fcc00078e0002 */
[----:B------:R-:W2:Y:S01]  /*4800*/  LDG.E R3, desc[UR8][R2.64] ;  /* 0x0000000802037981 */ /* 0x000ea2000c1e1900 */
[----:B------:R-:W-:Y:S02]  /*4810*/  LOP3.LUT P3, RZ, R13, 0xff, RZ, 0xc0, !PT ;  /* 0x000000ff0dff7812 */ /* 0x000fe4000786c0ff */
[----:B------:R-:W-:-:S04]  /*4820*/  IADD3 R17, P1, PT, R17, UR6, RZ ;  /* 0x0000000611117c10 */ /* 0x000fc8000ff3e0ff */
[----:B------:R-:W-:Y:S01]  /*4830*/  ISETP.LT.U32.AND P0, PT, R17, R12, PT ;  /* 0x0000000c1100720c */ /* 0x000fe20003f01070 */
[----:B------:R-:W-:-:S05]  /*4840*/  IMAD.X R6, RZ, RZ, UR7, P1 ;  /* 0x00000007ff067e24 */ /* 0x000fca00088e06ff */
        /* <DEDUP_REMOVED lines=11> */
.L_x_392:
[----:B------:R-:W-:Y:S05]  /*4900*/  BSYNC.RECONVERGENT B1 ;  /* 0x0000000000017941 */ /* 0x000fea0003800200 */
.L_x_390:
        /* <DEDUP_REMOVED lines=24> */
.L_x_402:
[----:B------:R-:W-:Y:S05]  /*4a90*/  BSYNC.RECONVERGENT B1 ;  /* 0x0000000000017941 */ /* 0x000fea0003800200 */
.L_x_401:
        /* <DEDUP_REMOVED lines=23> */
.L_x_404:
[----:B------:R-:W-:Y:S05]  /*4c10*/  BSYNC.RECONVERGENT B1 ;  /* 0x0000000000017941 */ /* 0x000fea0003800200 */
.L_x_403:
        /* <DEDUP_REMOVED lines=20> */
.L_x_406:
[----:B------:R-:W-:Y:S05]  /*4d60*/  BSYNC.RECONVERGENT B1 ;  /* 0x0000000000017941 */ /* 0x000fea0003800200 */
.L_x_405:
        /* <DEDUP_REMOVED lines=20> */
.L_x_408:
[----:B------:R-:W-:Y:S05]  /*4eb0*/  BSYNC.RECONVERGENT B1 ;  /* 0x0000000000017941 */ /* 0x000fea0003800200 */
.L_x_407:
        /* <DEDUP_REMOVED lines=20> */
.L_x_410:
[----:B------:R-:W-:Y:S05]  /*5000*/  BSYNC.RECONVERGENT B1 ;  /* 0x0000000000017941 */ /* 0x000fea0003800200 */
.L_x_409:
[----:B------:R-:W-:Y:S04]  /*5010*/  BSSY.RECONVERGENT B1, `(.L_x_411) ;  /* 0x000000c000017945 */ /* 0x000fe80003800200 */
[----:B------:R-:W-:Y:S05]  /*5020*/  @P1 BRA `(.L_x_412) ;  /* 0x0000000000281947 */ /* 0x000fea0003800000 */
[----:B--2---:R-:W2:Y:S01]  /*5030*/  S2R R4, SR_CgaCtaId ;  /* 0x0000000000047919 */ /* 0x004ea20000008800 */
[----:B----4-:R-:W-:Y:S02]  /*5040*/  MOV R3, 0x400 ;  /* 0x0000040000037802 */ /* 0x010fe40000000f00 */
[----:B0-----:R-:W-:-:S04]  /*5050*/  SHF.R.U32.HI R2, RZ, 0x1, R14 ;  /* 0x00000001ff027819 */ /* 0x001fc8000001160e */
[----:B------:R-:W-:Y:S02]  /*5060*/  LOP3.LUT R2, R2, 0x1f0, RZ, 0xc0, !PT ;  /* 0x000001f002027812 */ /* 0x000fe400078ec0ff */
[----:B--2---:R-:W-:-:S05]  /*5070*/  LEA R3, R4, R3, 0x18 ;  /* 0x0000000304037211 */ /* 0x004fca00078ec0ff */
[----:B------:R-:W-:Y:S02]  /*5080*/  IMAD.IADD R4, R2, 0x1, R3 ;  /* 0x0000000102047824 */ /* 0x000fe400078e0203 */
[----:B------:R-:W-:Y:S02]  /*5090*/  IMAD.MOV.U32 R2, RZ, RZ, R12 ;  /* 0x000000ffff027224 */ /* 0x000fe400078e000c */
[----:B------:R-:W-:Y:S01]  /*50a0*/  IMAD.MOV.U32 R3, RZ, RZ, R15 ;  /* 0x000000ffff037224 */ /* 0x000fe200078e000f */
[----:B------:R0:W-:Y:S04]  /*50b0*/  STS.U8 [R4+0x8], R13 ;  /* 0x0000080d04007388 */ /* 0x0001e80000000000 */
[----:B------:R0:W-:Y:S02]  /*50c0*/  STS.64 [R4+0x10], R2 ;  /* 0x0000100204007388 */ /* 0x0001e40000000a00 */
.L_x_412:
[----:B------:R-:W-:Y:S05]  /*50d0*/  BSYNC.RECONVERGENT B1 ;  /* 0x0000000000017941 */ /* 0x000fea0003800200 */
.L_x_411:
        /* <DEDUP_REMOVED lines=8> */
[----:B0-2---:R-:W0:Y:S04]  /*5160*/  LDS.64 R4, [UR5+0x20] ;  /* 0x00002005ff047984 */ /* 0x005e280008000a00 */
[----:B------:R-:W2:Y:S04]  /*5170*/  LDS.U8 R14, [UR5+0x28] ;  /* 0x00002805ff0e7984 */ /* 0x000ea80008000000 */
[----:B------:R-:W1:Y:S04]  /*5180*/  LDS.64 R8, [UR5+0x30] ;  /* 0x00003005ff087984 */ /* 0x000e680008000a00 */
[----:B------:R-:W1:Y:S04]  /*5190*/  LDS.U8 R16, [UR5+0x38] ;  /* 0x00003805ff107984 */ /* 0x000e680008000000 */
[----:B------:R-:W1:Y:S04]  /*51a0*/  LDS.64 R6, [UR5+0x40] ;  /* 0x00004005ff067984 */ /* 0x000e680008000a00 */
[----:B------:R-:W1:Y:S04]  /*51b0*/  LDS.U8 R17, [UR5+0x48] ;  /* 0x00004805ff117984 */ /* 0x000e680008000000 */
[----:B----4-:R-:W4:Y:S01]  /*51c0*/  LDS.64 R2, [UR5+0x50] ;  /* 0x00005005ff027984 */ /* 0x010f220008000a00 */
[----:B-----5:R-:W-:-:S02]  /*51d0*/  ISETP.NE.AND P2, PT, R10, RZ, PT ;  /* 0x000000ff0a00720c */ /* 0x020fc40003f45270 */
[----:B0-----:R-:W-:Y:S02]  /*51e0*/  ISETP.LT.U32.AND P0, PT, R4, R12, PT ;  /* 0x0000000c0400720c */ /* 0x001fe40003f01070 */
[----:B------:R-:W-:Y:S02]  /*51f0*/  @P4 SEL R10, R13, 0x1, !P2 ;  /* 0x000000010d0a4807 */ /* 0x000fe40005000000 */
[----:B------:R-:W-:Y:S01]  /*5200*/  ISETP.LT.AND.EX P0, PT, R5, R15, PT, P0 ;  /* 0x0000000f0500720c */ /* 0x000fe20003f01300 */
[----:B------:R-:W-:Y:S01]  /*5210*/  LDS.U8 R13, [UR5+0x78] ;  /* 0x00007805ff0d7984 */ /* 0x000fe20008000000 */
[----:B------:R-:W-:Y:S02]  /*5220*/  LOP3.LUT P3, RZ, R10, 0xff, RZ, 0xc0, !PT ;  /* 0x000000ff0aff7812 */ /* 0x000fe4000786c0ff */
[----:B--2---:R-:W-:-:S03]  /*5230*/  ISETP.NE.AND P5, PT, R14, RZ, PT ;  /* 0x000000ff0e00720c */ /* 0x004fc60003fa5270 */
        /* <DEDUP_REMOVED lines=60> */
[----:B------:R-:W-:-:S07]  /*5600*/  SEL R15, R7, R9, !P2 ;  /* 0x00000009070f7207 */ /* 0x000fce0005000000 */
.L_x_367:
[----:B------:R-:W-:Y:S05]  /*5610*/  BSYNC.RECONVERGENT B0 ;  /* 0x0000000000007941 */ /* 0x000fea0003800200 */
.L_x_343:
[----:B------:R-:W-:Y:S05]  /*5620*/  @P1 EXIT ;  /* 0x000000000000194d */ /* 0x000fea0003800000 */
[----:B0--3--:R-:W0:Y:S01]  /*5630*/  LDC.64 R6, c[0x0][0x3b0] ;  /* 0x0000ec00ff067b82 */ /* 0x009e220000000a00 */
[----:B------:R-:W-:Y:S02]  /*5640*/  PRMT R5, R13, 0x7610, R5 ;  /* 0x000076100d057816 */ /* 0x000fe40000000005 */
[----:B-1----:R-:W-:Y:S02]  /*5650*/  ISETP.NE.AND P1, PT, R0, RZ, PT ;  /* 0x000000ff0000720c */ /* 0x002fe40003f25270 */
[----:B------:R-:W-:-:S03]  /*5660*/  LOP3.LUT P2, RZ, R5, 0xff, RZ, 0xc0, !PT ;  /* 0x000000ff05ff7812 */ /* 0x000fc6000784c0ff */
[----:B--2-4-:R-:W1:Y:S08]  /*5670*/  LDC.64 R2, c[0x0][0x398] ;  /* 0x0000e600ff027b82 */ /* 0x014e700000000a00 */
        /* <DEDUP_REMOVED lines=10> */
.L_x_413:
        /* <DEDUP_REMOVED lines=14> */
.L_x_427:


//--------------------- .text._ZN3cub18CUB_300001_SM_10006detail8for_each13static_kernelINS2_12policy_hub_t12policy_500_tElN6thrust24THRUST_300001_SM_1000_NS8cuda_cub6__fill7functorINS7_6detail15normal_iteratorINS7_10device_ptrIfEEEEfEEEEvT0_T1_ --------------------------
	.section	.text._ZN3cub18CUB_300001_SM_10006detail8for_each13static_kernelINS2_12policy_hub_t12policy_500_tElN6thrust24THRUST_300001_SM_1000_NS8cuda_cub6__fill7functorINS7_6detail15normal_iteratorINS7_10device_ptrIfEEEEfEEEEvT0_T1_,"ax",@progbits
	.align	128
        .global         _ZN3cub18CUB_300001_SM_10006detail8for_each13static_kernelINS2_12policy_hub_t12policy_500_tElN6thrust24THRUST_300001_SM_1000_NS8cuda_cub6__fill7functorINS7_6detail15normal_iteratorINS7_10device_ptrIfEEEEfEEEEvT0_T1_
        .type           _ZN3cub18CUB_300001_SM_10006detail8for_each13static_kernelINS2_12policy_hub_t12policy_500_tElN6thrust24THRUST_300001_SM_1000_NS8cuda_cub6__fill7functorINS7_6detail15normal_iteratorINS7_10device_ptrIfEEEEfEEEEvT0_T1_,@function
        .size           _ZN3cub18CUB_300001_SM_10006detail8for_each13static_kernelINS2_12policy_hub_t12policy_500_tElN6thrust24THRUST_300001_SM_1000_NS8cuda_cub6__fill7functorINS7_6detail15normal_iteratorINS7_10device_ptrIfEEEEfEEEEvT0_T1_,(.L_x_428 - _ZN3cub18CUB_300001_SM_10006detail8for_each13static_kernelINS2_12policy_hub_t12policy_500_tElN6thrust24THRUST_300001_SM_1000_NS8cuda_cub6__fill7functorINS7_6detail15normal_iteratorINS7_10device_ptrIfEEEEfEEEEvT0_T1_)
        .other          _ZN3cub18CUB_300001_SM_10006detail8for_each13static_kernelINS2_12policy_hub_t12policy_500_tElN6thrust24THRUST_300001_SM_1000_NS8cuda_cub6__fill7functorINS7_6detail15normal_iteratorINS7_10device_ptrIfEEEEfEEEEvT0_T1_,@"STO_CUDA_ENTRY STV_DEFAULT"
_ZN3cub18CUB_300001_SM_10006detail8for_each13static_kernelINS2_12policy_hub_t12policy_500_tElN6thrust24THRUST_300001_SM_1000_NS8cuda_cub6__fill7functorINS7_6detail15normal_iteratorINS7_10device_ptrIfEEEEfEEEEvT0_T1_:
.text._ZN3cub18CUB_300001_SM_10006detail8for_each13static_kernelINS2_12policy_hub_t12policy_500_tElN6thrust24THRUST_300001_SM_1000_NS8cuda_cub6__fill7functorINS7_6detail15normal_iteratorINS7_10device_ptrIfEEEEfEEEEvT0_T1_:
[----:B------:R-:W-:Y:S08]  /*0000*/  LDC R1, c[0x0][0x37c] ;  /* 0x0000df00ff017b82 */ /* 0x000ff00000000800 */
[----:B------:R-:W0:Y:S01]  /*0010*/  S2UR UR4, SR_CTAID.X ;  /* 0x00000000000479c3 */ /* 0x000e220000002500 */
[----:B------:R-:W1:Y:S01]  /*0020*/  LDCU.64 UR6, c[0x0][0x380] ;  /* 0x00007000ff0677ac */ /* 0x000e620008000a00 */
[----:B------:R-:W2:Y:S01]  /*0030*/  LDCU.64 UR8, c[0x0][0x358] ;  /* 0x00006b00ff0877ac */ /* 0x000ea20008000a00 */
[----:B0-----:R-:W-:-:S04]  /*0040*/  UIMAD.WIDE.U32 UR4, UR4, 0x200, URZ ;  /* 0x00000200040478a5 */ /* 0x001fc8000f8e00ff */
[----:B-1----:R-:W-:-:S04]  /*0050*/  UIADD3 UR6, UP0, UPT, -UR4, UR6, URZ ;  /* 0x0000000604067290 */ /* 0x002fc8000ff1e1ff */
[----:B------:R-:W-:Y:S02]  /*0060*/  UIADD3.X UR7, UPT, UPT, ~UR5, UR7, URZ, UP0, !UPT ;  /* 0x0000000705077290 */ /* 0x000fe400087fe5ff */
[----:B------:R-:W-:-:S04]  /*0070*/  UISETP.GE.U32.AND UP0, UPT, UR6, 0x200, UPT ;  /* 0x000002000600788c */ /* 0x000fc8000bf06070 */
[----:B------:R-:W-:-:S09]  /*0080*/  UISETP.GE.AND.EX UP0, UPT, UR7, URZ, UPT, UP0 ;  /* 0x000000ff0700728c */ /* 0x000fd2000bf06300 */
[----:B--2---:R-:W-:Y:S05]  /*0090*/  BRA.U !UP0, `(.L_x_414) ;  /* 0x0000000108287547 */ /* 0x004fea000b800000 */
[----:B------:R-:W0:Y:S01]  /*00a0*/  S2R R0, SR_TID.X ;  /* 0x0000000000007919 */ /* 0x000e220000002100 */
[----:B------:R-:W1:Y:S01]  /*00b0*/  LDCU.64 UR6, c[0x0][0x388] ;  /* 0x00007100ff0677ac */ /* 0x000e620008000a00 */
[----:B------:R-:W2:Y:S01]  /*00c0*/  LDC R5, c[0x0][0x390] ;  /* 0x0000e400ff057b82 */ /* 0x000ea20000000800 */
[----:B0-----:R-:W-:-:S05]  /*00d0*/  IADD3 R0, P0, PT, R0, UR4, RZ ;  /* 0x0000000400007c10 */ /* 0x001fca000ff1e0ff */
[----:B------:R-:W-:Y:S01]  /*00e0*/  IMAD.X R3, RZ, RZ, UR5, P0 ;  /* 0x00000005ff037e24 */ /* 0x000fe200080e06ff */
[----:B-1----:R-:W-:-:S04]  /*00f0*/  LEA R2, P0, R0, UR6, 0x2 ;  /* 0x0000000600027c11 */ /* 0x002fc8000f8010ff */
[----:B------:R-:W-:-:S05]  /*0100*/  LEA.HI.X R3, R0, UR7, R3, 0x2, P0 ;  /* 0x0000000700037c11 */ /* 0x000fca00080f1403 */
[----:B--2---:R-:W-:Y:S04]  /*0110*/  STG.E desc[UR8][R2.64], R5 ;  /* 0x0000000502007986 */ /* 0x004fe8000c101908 */
[----:B------:R-:W-:Y:S01]  /*0120*/  STG.E desc[UR8][R2.64+0x400], R5 ;  /* 0x0004000502007986 */ /* 0x000fe2000c101908 */
[----:B------:R-:W-:Y:S05]  /*0130*/  EXIT ;  /* 0x000000000000794d */ /* 0x000fea0003800000 */
.L_x_414:
[----:B------:R-:W0:Y:S01]  /*0140*/  S2R R0, SR_TID.X ;  /* 0x0000000000007919 */ /* 0x000e220000002100 */
[----:B------:R-:W-:Y:S01]  /*0150*/  USHF.R.S32.HI UR7, URZ, 0x1f, UR6 ;  /* 0x0000001fff077899 */ /* 0x000fe20008011406 */
[----:B------:R-:W1:Y:S05]  /*0160*/  LDCU.64 UR10, c[0x0][0x388] ;  /* 0x00007100ff0a77ac */ /* 0x000e6a0008000a00 */
[----:B------:R-:W-:Y:S02]  /*0170*/  IMAD.U32 R2, RZ, RZ, UR7 ;  /* 0x00000007ff027e24 */ /* 0x000fe4000f8e00ff */
[----:B------:R-:W-:Y:S01]  /*0180*/  IMAD.U32 R4, RZ, RZ, UR7 ;  /* 0x00000007ff047e24 */ /* 0x000fe2000f8e00ff */
[----:B0-----:R-:W-:-:S04]  /*0190*/  ISETP.LT.U32.AND P0, PT, R0, UR6, PT ;  /* 0x0000000600007c0c */ /* 0x001fc8000bf01070 */
[----:B------:R-:W-:Y:S01]  /*01a0*/  ISETP.GT.AND.EX P0, PT, R2, RZ, PT, P0 ;  /* 0x000000ff0200720c */ /* 0x000fe20003f04300 */
[C---:B------:R-:W-:Y:S01]  /*01b0*/  VIADD R2, R0.reuse, 0x100 ;  /* 0x0000010000027836 */ /* 0x040fe20000000000 */
[----:B------:R-:W-:-:S04]  /*01c0*/  IADD3 R0, P2, PT, R0, UR4, RZ ;  /* 0x0000000400007c10 */ /* 0x000fc8000ff5e0ff */
[----:B------:R-:W-:Y:S01]  /*01d0*/  ISETP.LT.U32.AND P1, PT, R2, UR6, PT ;  /* 0x0000000602007c0c */ /* 0x000fe2000bf21070 */
[----:B------:R-:W-:Y:S01]  /*01e0*/  IMAD.X R3, RZ, RZ, UR5, P2 ;  /* 0x00000005ff037e24 */ /* 0x000fe200090e06ff */
[----:B-1----:R-:W-:Y:S02]  /*01f0*/  LEA R2, P2, R0, UR10, 0x2 ;  /* 0x0000000a00027c11 */ /* 0x002fe4000f8410ff */
[----:B------:R-:W-:Y:S02]  /*0200*/  ISETP.GT.AND.EX P1, PT, R4, RZ, PT, P1 ;  /* 0x000000ff0400720c */ /* 0x000fe40003f24310 */
[----:B------:R-:W-:Y:S01]  /*0210*/  LEA.HI.X R3, R0, UR11, R3, 0x2, P2 ;  /* 0x0000000b00037c11 */ /* 0x000fe200090f1403 */
[----:B------:R-:W0:Y:S04]  /*0220*/  @P0 LDC R5, c[0x0][0x390] ;  /* 0x0000e400ff050b82 */ /* 0x000e280000000800 */
[----:B0-----:R0:W-:Y:S06]  /*0230*/  @P0 STG.E desc[UR8][R2.64], R5 ;  /* 0x0000000502000986 */ /* 0x0011ec000c101908 */
[----:B------:R-:W-:Y:S05]  /*0240*/  @!P1 EXIT ;  /* 0x000000000000994d */ /* 0x000fea0003800000 */
[----:B0-----:R-:W0:Y:S02]  /*0250*/  LDC R5, c[0x0][0x390] ;  /* 0x0000e400ff057b82 */ /* 0x001e240000000800 */
[----:B0-----:R-:W-:Y:S01]  /*0260*/  STG.E desc[UR8][R2.64+0x400], R5 ;  /* 0x0004000502007986 */ /* 0x001fe2000c101908 */
[----:B------:R-:W-:Y:S05]  /*0270*/  EXIT ;  /* 0x000000000000794d */ /* 0x000fea0003800000 */
.L_x_415:
        /* <DEDUP_REMOVED lines=16> */
.L_x_428:


//--------------------- .text._ZN3cub18CUB_300001_SM_10006detail8for_each13static_kernelINS2_12policy_hub_t12policy_500_tEmN6thrust24THRUST_300001_SM_1000_NS8cuda_cub20__uninitialized_fill7functorINS7_10device_ptrIfEEfEEEEvT0_T1_ --------------------------
	.section	.text._ZN3cub18CUB_300001_SM_10006detail8for_each13static_kernelINS2_12policy_hub_t12policy_500_tEmN6thrust24THRUST_300001_SM_1000_NS8cuda_cub20__uninitialized_fill7functorINS7_10device_ptrIfEEfEEEEvT0_T1_,"ax",@progbits
	.align	128
        .global         _ZN3cub18CUB_300001_SM_10006detail8for_each13static_kernelINS2_12policy_hub_t12policy_500_tEmN6thrust24THRUST_300001_SM_1000_NS8cuda_cub20__uninitialized_fill7functorINS7_10device_ptrIfEEfEEEEvT0_T1_
        .type           _ZN3cub18CUB_300001_SM_10006detail8for_each13static_kernelINS2_12policy_hub_t12policy_500_tEmN6thrust24THRUST_300001_SM_1000_NS8cuda_cub20__uninitialized_fill7functorINS7_10device_ptrIfEEfEEEEvT0_T1_,@function
        .size           _ZN3cub18CUB_300001_SM_10006detail8for_each13static_kernelINS2_12policy_hub_t12policy_500_tEmN6thrust24THRUST_300001_SM_1000_NS8cuda_cub20__uninitialized_fill7functorINS7_10device_ptrIfEEfEEEEvT0_T1_,(.L_x_429 - _ZN3cub18CUB_300001_SM_10006detail8for_each13static_kernelINS2_12policy_hub_t12policy_500_tEmN6thrust24THRUST_300001_SM_1000_NS8cuda_cub20__uninitialized_fill7functorINS7_10device_ptrIfEEfEEEEvT0_T1_)
        .other          _ZN3cub18CUB_300001_SM_10006detail8for_each13static_kernelINS2_12policy_hub_t12policy_500_tEmN6thrust24THRUST_300001_SM_1000_NS8cuda_cub20__uninitialized_fill7functorINS7_10device_ptrIfEEfEEEEvT0_T1_,@"STO_CUDA_ENTRY STV_DEFAULT"
_ZN3cub18CUB_300001_SM_10006detail8for_each13static_kernelINS2_12policy_hub_t12policy_500_tEmN6thrust24THRUST_300001_SM_1000_NS8cuda_cub20__uninitialized_fill7functorINS7_10device_ptrIfEEfEEEEvT0_T1_:
.text._ZN3cub18CUB_300001_SM_10006detail8for_each13static_kernelINS2_12policy_hub_t12policy_500_tEmN6thrust24THRUST_300001_SM_1000_NS8cuda_cub20__uninitialized_fill7functorINS7_10device_ptrIfEEfEEEEvT0_T1_:
        /* <DEDUP_REMOVED lines=8> */
[----:B------:R-:W-:-:S09]  /*0080*/  UISETP.GE.U32.AND.EX UP0, UPT, UR7, URZ, UPT, UP0 ;  /* 0x000000ff0700728c */ /* 0x000fd2000bf06100 */
        /* <DEDUP_REMOVED lines=11> */
.L_x_416:
[----:B------:R-:W0:Y:S01]  /*0140*/  S2R R0, SR_TID.X ;  /* 0x0000000000007919 */ /* 0x000e220000002100 */
[----:B------:R-:W-:Y:S01]  /*0150*/  IMAD.U32 R2, RZ, RZ, UR7 ;  /* 0x00000007ff027e24 */ /* 0x000fe2000f8e00ff */
[----:B------:R-:W1:Y:S01]  /*0160*/  LDCU.64 UR10, c[0x0][0x388] ;  /* 0x00007100ff0a77ac */ /* 0x000e620008000a00 */
[----:B------:R-:W-:Y:S01]  /*0170*/  IMAD.U32 R4, RZ, RZ, UR7 ;  /* 0x00000007ff047e24 */ /* 0x000fe2000f8e00ff */
[----:B0-----:R-:W-:-:S04]  /*0180*/  ISETP.LT.U32.AND P0, PT, R0, UR6, PT ;  /* 0x0000000600007c0c */ /* 0x001fc8000bf01070 */
[----:B------:R-:W-:Y:S01]  /*0190*/  ISETP.GT.U32.AND.EX P0, PT, R2, RZ, PT, P0 ;  /* 0x000000ff0200720c */ /* 0x000fe20003f04100 */
[C---:B------:R-:W-:Y:S01]  /*01a0*/  VIADD R2, R0.reuse, 0x100 ;  /* 0x0000010000027836 */ /* 0x040fe20000000000 */
[----:B------:R-:W-:-:S04]  /*01b0*/  IADD3 R0, P2, PT, R0, UR4, RZ ;  /* 0x0000000400007c10 */ /* 0x000fc8000ff5e0ff */
[----:B------:R-:W-:Y:S01]  /*01c0*/  ISETP.LT.U32.AND P1, PT, R2, UR6, PT ;  /* 0x0000000602007c0c */ /* 0x000fe2000bf21070 */
[----:B------:R-:W-:Y:S01]  /*01d0*/  IMAD.X R3, RZ, RZ, UR5, P2 ;  /* 0x00000005ff037e24 */ /* 0x000fe200090e06ff */
[----:B-1----:R-:W-:Y:S02]  /*01e0*/  LEA R2, P2, R0, UR10, 0x2 ;  /* 0x0000000a00027c11 */ /* 0x002fe4000f8410ff */
[----:B------:R-:W-:Y:S02]  /*01f0*/  ISETP.GT.U32.AND.EX P1, PT, R4, RZ, PT, P1 ;  /* 0x000000ff0400720c */ /* 0x000fe40003f24110 */
[----:B------:R-:W-:Y:S01]  /*0200*/  LEA.HI.X R3, R0, UR11, R3, 0x2, P2 ;  /* 0x0000000b00037c11 */ /* 0x000fe200090f1403 */
[----:B------:R-:W0:Y:S04]  /*0210*/  @P0 LDC R5, c[0x0][0x390] ;  /* 0x0000e400ff050b82 */ /* 0x000e280000000800 */
[----:B0-----:R0:W-:Y:S06]  /*0220*/  @P0 STG.E desc[UR8][R2.64], R5 ;  /* 0x0000000502000986 */ /* 0x0011ec000c101908 */
[----:B------:R-:W-:Y:S05]  /*0230*/  @!P1 EXIT ;  /* 0x000000000000994d */ /* 0x000fea0003800000 */
[----:B0-----:R-:W0:Y:S02]  /*0240*/  LDC R5, c[0x0][0x390] ;  /* 0x0000e400ff057b82 */ /* 0x001e240000000800 */
[----:B0-----:R-:W-:Y:S01]  /*0250*/  STG.E desc[UR8][R2.64+0x400], R5 ;  /* 0x0004000502007986 */ /* 0x001fe2000c101908 */
[----:B------:R-:W-:Y:S05]  /*0260*/  EXIT ;  /* 0x000000000000794d */ /* 0x000fea0003800000 */
.L_x_417:
        /* <DEDUP_REMOVED lines=9> */
.L_x_429:


//--------------------- .text._ZN3cub18CUB_300001_SM_10006detail8for_each13static_kernelINS2_12policy_hub_t12policy_500_tEmN6thrust24THRUST_300001_SM_1000_NS8cuda_cub6__fill7functorINS7_6detail15normal_iteratorINS7_10device_ptrIfEEEEfEEEEvT0_T1_ --------------------------
	.section	.text._ZN3cub18CUB_300001_SM_10006detail8for_each13static_kernelINS2_12policy_hub_t12policy_500_tEmN6thrust24THRUST_300001_SM_1000_NS8cuda_cub6__fill7functorINS7_6detail15normal_iteratorINS7_10device_ptrIfEEEEfEEEEvT0_T1_,"ax",@progbits
	.align	128
        .global         _ZN3cub18CUB_300001_SM_10006detail8for_each13static_kernelINS2_12policy_hub_t12policy_500_tEmN6thrust24THRUST_300001_SM_1000_NS8cuda_cub6__fill7functorINS7_6detail15normal_iteratorINS7_10device_ptrIfEEEEfEEEEvT0_T1_
        .type           _ZN3cub18CUB_300001_SM_10006detail8for_each13static_kernelINS2_12policy_hub_t12policy_500_tEmN6thrust24THRUST_300001_SM_1000_NS8cuda_cub6__fill7functorINS7_6detail15normal_iteratorINS7_10device_ptrIfEEEEfEEEEvT0_T1_,@function
        .size           _ZN3cub18CUB_300001_SM_10006detail8for_each13static_kernelINS2_12policy_hub_t12policy_500_tEmN6thrust24THRUST_300001_SM_1000_NS8cuda_cub6__fill7functorINS7_6detail15normal_iteratorINS7_10device_ptrIfEEEEfEEEEvT0_T1_,(.L_x_430 - _ZN3cub18CUB_300001_SM_10006detail8for_each13static_kernelINS2_12policy_hub_t12policy_500_tEmN6thrust24THRUST_300001_SM_1000_NS8cuda_cub6__fill7functorINS7_6detail15normal_iteratorINS7_10device_ptrIfEEEEfEEEEvT0_T1_)
        .other          _ZN3cub18CUB_300001_SM_10006detail8for_each13static_kernelINS2_12policy_hub_t12policy_500_tEmN6thrust24THRUST_300001_SM_1000_NS8cuda_cub6__fill7functorINS7_6detail15normal_iteratorINS7_10device_ptrIfEEEEfEEEEvT0_T1_,@"STO_CUDA_ENTRY STV_DEFAULT"
_ZN3cub18CUB_300001_SM_10006detail8for_each13static_kernelINS2_12policy_hub_t12policy_500_tEmN6thrust24THRUST_300001_SM_1000_NS8cuda_cub6__fill7functorINS7_6detail15normal_iteratorINS7_10device_ptrIfEEEEfEEEEvT0_T1_:
.text._ZN3cub18CUB_300001_SM_10006detail8for_each13static_kernelINS2_12policy_hub_t12policy_500_tEmN6thrust24THRUST_300001_SM_1000_NS8cuda_cub6__fill7functorINS7_6detail15normal_iteratorINS7_10device_ptrIfEEEEfEEEEvT0_T1_:
        /* <DEDUP_REMOVED lines=20> */
.L_x_418:
        /* <DEDUP_REMOVED lines=19> */
.L_x_419:
        /* <DEDUP_REMOVED lines=9> */
.L_x_430:


//--------------------- .text._ZN3cub18CUB_300001_SM_10006detail8for_each13static_kernelINS2_12policy_hub_t12policy_500_tEmNS2_12op_wrapper_tImN6thrust24THRUST_300001_SM_1000_NS6detail23allocator_traits_detail24construct1_via_allocatorI23uninitialized_allocatorIfEEENS8_10device_ptrIfEEEEEEvT0_T1_ --------------------------
	.section	.text._ZN3cub18CUB_300001_SM_10006detail8for_each13static_kernelINS2_12policy_hub_t12policy_500_tEmNS2_12op_wrapper_tImN6thrust24THRUST_300001_SM_1000_NS6detail23allocator_traits_detail24construct1_via_allocatorI23uninitialized_allocatorIfEEENS8_10device_ptrIfEEEEEEvT0_T1_,"ax",@progbits
	.align	128
        .global         _ZN3cub18CUB_300001_SM_10006detail8for_each13static_kernelINS2_12policy_hub_t12policy_500_tEmNS2_12op_wrapper_tImN6thrust24THRUST_300001_SM_1000_NS6detail23allocator_traits_detail24construct1_via_allocatorI23uninitialized_allocatorIfEEENS8_10device_ptrIfEEEEEEvT0_T1_
        .type           _ZN3cub18CUB_300001_SM_10006detail8for_each13static_kernelINS2_12policy_hub_t12policy_500_tEmNS2_12op_wrapper_tImN6thrust24THRUST_300001_SM_1000_NS6detail23allocator_traits_detail24construct1_via_allocatorI23uninitialized_allocatorIfEEENS8_10device_ptrIfEEEEEEvT0_T1_,@function
        .size           _ZN3cub18CUB_300001_SM_10006detail8for_each13static_kernelINS2_12policy_hub_t12policy_500_tEmNS2_12op_wrapper_tImN6thrust24THRUST_300001_SM_1000_NS6detail23allocator_traits_detail24construct1_via_allocatorI23uninitialized_allocatorIfEEENS8_10device_ptrIfEEEEEEvT0_T1_,(.L_x_431 - _ZN3cub18CUB_300001_SM_10006detail8for_each13static_kernelINS2_12policy_hub_t12policy_500_tEmNS2_12op_wrapper_tImN6thrust24THRUST_300001_SM_1000_NS6detail23allocator_traits_detail24construct1_via_allocatorI23uninitialized_allocatorIfEEENS8_10device_ptrIfEEEEEEvT0_T1_)
        .other          _ZN3cub18CUB_300001_SM_10006detail8for_each13static_kernelINS2_12policy_hub_t12policy_500_tEmNS2_12op_wrapper_tImN6thrust24THRUST_300001_SM_1000_NS6detail23allocator_traits_detail24construct1_via_allocatorI23uninitialized_allocatorIfEEENS8_10device_ptrIfEEEEEEvT0_T1_,@"STO_CUDA_ENTRY STV_DEFAULT"
_ZN3cub18CUB_300001_SM_10006detail8for_each13static_kernelINS2_12policy_hub_t12policy_500_tEmNS2_12op_wrapper_tImN6thrust24THRUST_300001_SM_1000_NS6detail23allocator_traits_detail24construct1_via_allocatorI23uninitialized_allocatorIfEEENS8_10device_ptrIfEEEEEEvT0_T1_:
.text._ZN3cub18CUB_300001_SM_10006detail8for_each13static_kernelINS2_12policy_hub_t12policy_500_tEmNS2_12op_wrapper_tImN6thrust24THRUST_300001_SM_1000_NS6detail23allocator_traits_detail24construct1_via_allocatorI23uninitialized_allocatorIfEEENS8_10device_ptrIfEEEEEEvT0_T1_:
[----:B------:R-:W-:Y:S01]  /*0000*/  LDC R1, c[0x0][0x37c] ;  /* 0x0000df00ff017b82 */ /* 0x000fe20000000800 */
[----:B------:R-:W-:Y:S05]  /*0010*/  EXIT ;  /* 0x000000000000794d */ /* 0x000fea0003800000 */
.L_x_420:
        /* <DEDUP_REMOVED lines=14> */
.L_x_431:


//--------------------- .text._ZN3cub18CUB_300001_SM_10006detail11EmptyKernelIvEEvv --------------------------
	.section	.text._ZN3cub18CUB_300001_SM_10006detail11EmptyKernelIvEEvv,"ax",@progbits
	.align	128
        .global         _ZN3cub18CUB_300001_SM_10006detail11EmptyKernelIvEEvv
        .type           _ZN3cub18CUB_300001_SM_10006detail11EmptyKernelIvEEvv,@function
        .size           _ZN3cub18CUB_300001_SM_10006detail11EmptyKernelIvEEvv,(.L_x_432 - _ZN3cub18CUB_300001_SM_10006detail11EmptyKernelIvEEvv)
        .other          _ZN3cub18CUB_300001_SM_10006detail11EmptyKernelIvEEvv,@"STO_CUDA_ENTRY STV_DEFAULT"
_ZN3cub18CUB_300001_SM_10006detail11EmptyKernelIvEEvv:
.text._ZN3cub18CUB_300001_SM_10006detail11EmptyKernelIvEEvv:
[----:B------:R-:W-:Y:S01]  /*0000*/  LDC R1, c[0x0][0x37c] ;  /* 0x0000df00ff017b82 */ /* 0x000fe20000000800 */
[----:B------:R-:W-:Y:S05]  /*0010*/  EXIT ;  /* 0x000000000000794d */ /* 0x000fea0003800000 */
.L_x_421:
        /* <DEDUP_REMOVED lines=14> */
.L_x_432:


//--------------------- .nv.shared._ZN3cub18CUB_300001_SM_10006detail6reduce28DeviceReduceSingleTileKernelINS2_10policy_hubIN4cuda3std3__45tupleIJblEEEyN6thrust24THRUST_300001_SM_1000_NS8cuda_cub9__find_if7functorIS9_EEE10Policy1000EPS9_SI_iSF_S9_S9_NS7_10__identityEEEvT0_T1_T2_T3_T4_T6_ --------------------------
	.section	.nv.shared._ZN3cub18CUB_300001_SM_10006detail6reduce28DeviceReduceSingleTileKernelINS2_10policy_hubIN4cuda3std3__45tupleIJblEEEyN6thrust24THRUST_300001_SM_1000_NS8cuda_cub9__find_if7functorIS9_EEE10Policy1000EPS9_SI_iSF_S9_S9_NS7_10__identityEEEvT0_T1_T2_T3_T4_T6_,"aw",@nobits
	.sectionflags	@""
	.align	8
.nv.shared._ZN3cub18CUB_300001_SM_10006detail6reduce28DeviceReduceSingleTileKernelINS2_10policy_hubIN4cuda3std3__45tupleIJblEEEyN6thrust24THRUST_300001_SM_1000_NS8cuda_cub9__find_if7functorIS9_EEE10Policy1000EPS9_SI_iSF_S9_S9_NS7_10__identityEEEvT0_T1_T2_T3_T4_T6_:
	.zero		1176


//--------------------- .nv.shared.reserved.0     --------------------------
	.section	.nv.shared.reserved.0,"aw",@nobits
	.weak		__nv_reservedSMEM_offset_0_alias
	.size		__nv_reservedSMEM_offset_0_alias, 0, 64
	.other		__nv_reservedSMEM_offset_0_alias,@"STO_CUDA_RESERVED_SHARED STV_DEFAULT"
__nv_reservedSMEM_offset_0_alias:
	.zero		0
	.zero		64


//--------------------- .nv.global                --------------------------
	.section	.nv.global,"aw",@nobits
.nv.global:
	.type		_ZN30_INTERNAL_27797ba6_4_k_cu_main6thrust24THRUST_300001_SM_1000_NS3seqE,@object
	.size		_ZN30_INTERNAL_27797ba6_4_k_cu_main6thrust24THRUST_300001_SM_1000_NS3seqE,(_ZN30_INTERNAL_27797ba6_4_k_cu_main4cuda3std3__48in_placeE - _ZN30_INTERNAL_27797ba6_4_k_cu_main6thrust24THRUST_300001_SM_1000_NS3seqE)
_ZN30_INTERNAL_27797ba6_4_k_cu_main6thrust24THRUST_300001_SM_1000_NS3seqE:
	.zero		1
	.type		_ZN30_INTERNAL_27797ba6_4_k_cu_main4cuda3std3__48in_placeE,@object
	.size		_ZN30_INTERNAL_27797ba6_4_k_cu_main4cuda3std3__48in_placeE,(_ZN30_INTERNAL_27797ba6_4_k_cu_main4cuda3std6ranges3__45__cpo4sizeE - _ZN30_INTERNAL_27797ba6_4_k_cu_main4cuda3std3__48in_placeE)
_ZN30_INTERNAL_27797ba6_4_k_cu_main4cuda3std3__48in_placeE:
	.zero		1
	.type		_ZN30_INTERNAL_27797ba6_4_k_cu_main4cuda3std6ranges3__45__cpo4sizeE,@object
	.size		_ZN30_INTERNAL_27797ba6_4_k_cu_main4cuda3std6ranges3__45__cpo4sizeE,(_ZN30_INTERNAL_27797ba6_4_k_cu_main6thrust24THRUST_300001_SM_1000_NS12placeholders2_3E - _ZN30_INTERNAL_27797ba6_4_k_cu_main4cuda3std6ranges3__45__cpo4sizeE)
_ZN30_INTERNAL_27797ba6_4_k_cu_main4cuda3std6ranges3__45__cpo4sizeE:
	.zero		1
	.type		_ZN30_INTERNAL_27797ba6_4_k_cu_main6thrust24THRUST_300001_SM_1000_NS12placeholders2_3E,@object
	.size		_ZN30_INTERNAL_27797ba6_4_k_cu_main6thrust24THRUST_300001_SM_1000_NS12placeholders2_3E,(_ZN30_INTERNAL_27797ba6_4_k_cu_main4cuda3std3__45__cpo6cbeginE - _ZN30_INTERNAL_27797ba6_4_k_cu_main6thrust24THRUST_300001_SM_1000_NS12placeholders2_3E)
_ZN30_INTERNAL_27797ba6_4_k_cu_main6thrust24THRUST_300001_SM_1000_NS12placeholders2_3E:
	.zero		1
	.type		_ZN30_INTERNAL_27797ba6_4_k_cu_main4cuda3std3__45__cpo6cbeginE,@object
	.size		_ZN30_INTERNAL_27797ba6_4_k_cu_main4cuda3std3__45__cpo6cbeginE,(_ZN30_INTERNAL_27797ba6_4_k_cu_main4cuda3std6ranges3__45__cpo6cbeginE - _ZN30_INTERNAL_27797ba6_4_k_cu_main4cuda3std3__45__cpo6cbeginE)
_ZN30_INTERNAL_27797ba6_4_k_cu_main4cuda3std3__45__cpo6cbeginE:
	.zero		1
	.type		_ZN30_INTERNAL_27797ba6_4_k_cu_main4cuda3std6ranges3__45__cpo6cbeginE,@object
	.size		_ZN30_INTERNAL_27797ba6_4_k_cu_main4cuda3std6ranges3__45__cpo6cbeginE,(_ZN30_INTERNAL_27797ba6_4_k_cu_main6thrust24THRUST_300001_SM_1000_NS12placeholders2_7E - _ZN30_INTERNAL_27797ba6_4_k_cu_main4cuda3std6ranges3__45__cpo6cbeginE)
_ZN30_INTERNAL_27797ba6_4_k_cu_main4cuda3std6ranges3__45__cpo6cbeginE:
	.zero		1
	.type		_ZN30_INTERNAL_27797ba6_4_k_cu_main6thrust24THRUST_300001_SM_1000_NS12placeholders2_7E,@object
	.size		_ZN30_INTERNAL_27797ba6_4_k_cu_main6thrust24THRUST_300001_SM_1000_NS12placeholders2_7E,(_ZN30_INTERNAL_27797ba6_4_k_cu_main4cuda3std3__45__cpo7crbeginE - _ZN30_INTERNAL_27797ba6_4_k_cu_main6thrust24THRUST_300001_SM_1000_NS12placeholders2_7E)
_ZN30_INTERNAL_27797ba6_4_k_cu_main6thrust24THRUST_300001_SM_1000_NS12placeholders2_7E:
	.zero		1
	.type		_ZN30_INTERNAL_27797ba6_4_k_cu_main4cuda3std3__45__cpo7crbeginE,@object
	.size		_ZN30_INTERNAL_27797ba6_4_k_cu_main4cuda3std3__45__cpo7crbeginE,(_ZN30_INTERNAL_27797ba6_4_k_cu_main4cuda3std6ranges3__45__cpo4nextE - _ZN30_INTERNAL_27797ba6_4_k_cu_main4cuda3std3__45__cpo7crbeginE)
_ZN30_INTERNAL_27797ba6_4_k_cu_main4cuda3std3__45__cpo7crbeginE:
	.zero		1
	.type		_ZN30_INTERNAL_27797ba6_4_k_cu_main4cuda3std6ranges3__45__cpo4nextE,@object
	.size		_ZN30_INTERNAL_27797ba6_4_k_cu_main4cuda3std6ranges3__45__cpo4nextE,(_ZN30_INTERNAL_27797ba6_4_k_cu_main4cuda3std6ranges3__45__cpo4swapE - _ZN30_INTERNAL_27797ba6_4_k_cu_main4cuda3std6ranges3__45__cpo4nextE)
_ZN30_INTERNAL_27797ba6_4_k_cu_main4cuda3std6ranges3__45__cpo4nextE:
	.zero		1
	.type		_ZN30_INTERNAL_27797ba6_4_k_cu_main4cuda3std6ranges3__45__cpo4swapE,@object
	.size		_ZN30_INTERNAL_27797ba6_4_k_cu_main4cuda3std6ranges3__45__cpo4swapE,(_ZN30_INTERNAL_27797ba6_4_k_cu_main6thrust24THRUST_300001_SM_1000_NS8cuda_cub10par_nosyncE - _ZN30_INTERNAL_27797ba6_4_k_cu_main4cuda3std6ranges3__45__cpo4swapE)
_ZN30_INTERNAL_27797ba6_4_k_cu_main4cuda3std6ranges3__45__cpo4swapE:
	.zero		1
	.type		_ZN30_INTERNAL_27797ba6_4_k_cu_main6thrust24THRUST_300001_SM_1000_NS8cuda_cub10par_nosyncE,@object
	.size		_ZN30_INTERNAL_27797ba6_4_k_cu_main6thrust24THRUST_300001_SM_1000_NS8cuda_cub10par_nosyncE,(_ZN30_INTERNAL_27797ba6_4_k_cu_main6thrust24THRUST_300001_SM_1000_NS12placeholders2_9E - _ZN30_INTERNAL_27797ba6_4_k_cu_main6thrust24THRUST_300001_SM_1000_NS8cuda_cub10par_nosyncE)
_ZN30_INTERNAL_27797ba6_4_k_cu_main6thrust24THRUST_300001_SM_1000_NS8cuda_cub10par_nosyncE:
	.zero		1
	.type		_ZN30_INTERNAL_27797ba6_4_k_cu_main6thrust24THRUST_300001_SM_1000_NS12placeholders2_9E,@object
	.size		_ZN30_INTERNAL_27797ba6_4_k_cu_main6thrust24THRUST_300001_SM_1000_NS12placeholders2_9E,(_ZN30_INTERNAL_27797ba6_4_k_cu_main4cuda3std3__432_GLOBAL__N__27797ba6_4_k_cu_main6ignoreE - _ZN30_INTERNAL_27797ba6_4_k_cu_main6thrust24THRUST_300001_SM_1000_NS12placeholders2_9E)
_ZN30_INTERNAL_27797ba6_4_k_cu_main6thrust24THRUST_300001_SM_1000_NS12placeholders2_9E:
	.zero		1
	.type		_ZN30_INTERNAL_27797ba6_4_k_cu_main4cuda3std3__432_GLOBAL__N__27797ba6_4_k_cu_main6ignoreE,@object
	.size		_ZN30_INTERNAL_27797ba6_4_k_cu_main4cuda3std3__432_GLOBAL__N__27797ba6_4_k_cu_main6ignoreE,(_ZN30_INTERNAL_27797ba6_4_k_cu_main4cuda3std6ranges3__45__cpo4dataE - _ZN30_INTERNAL_27797ba6_4_k_cu_main4cuda3std3__432_GLOBAL__N__27797ba6_4_k_cu_main6ignoreE)
_ZN30_INTERNAL_27797ba6_4_k_cu_main4cuda3std3__432_GLOBAL__N__27797ba6_4_k_cu_main6ignoreE:
	.zero		1
	.type		_ZN30_INTERNAL_27797ba6_4_k_cu_main4cuda3std6ranges3__45__cpo4dataE,@object
	.size		_ZN30_INTERNAL_27797ba6_4_k_cu_main4cuda3std6ranges3__45__cpo4dataE,(_ZN30_INTERNAL_27797ba6_4_k_cu_main6thrust24THRUST_300001_SM_1000_NS12placeholders2_1E - _ZN30_INTERNAL_27797ba6_4_k_cu_main4cuda3std6ranges3__45__cpo4dataE)
_ZN30_INTERNAL_27797ba6_4_k_cu_main4cuda3std6ranges3__45__cpo4dataE:
	.zero		1
	.type		_ZN30_INTERNAL_27797ba6_4_k_cu_main6thrust24THRUST_300001_SM_1000_NS12placeholders2_1E,@object
	.size		_ZN30_INTERNAL_27797ba6_4_k_cu_main6thrust24THRUST_300001_SM_1000_NS12placeholders2_1E,(_ZN30_INTERNAL_27797ba6_4_k_cu_main4cuda3std3__45__cpo5beginE - _ZN30_INTERNAL_27797ba6_4_k_cu_main6thrust24THRUST_300001_SM_1000_NS12placeholders2_1E)
_ZN30_INTERNAL_27797ba6_4_k_cu_main6thrust24THRUST_300001_SM_1000_NS12placeholders2_1E:
	.zero		1
	.type		_ZN30_INTERNAL_27797ba6_4_k_cu_main4cuda3std3__45__cpo5beginE,@object
	.size		_ZN30_INTERNAL_27797ba6_4_k_cu_main4cuda3std3__45__cpo5beginE,(_ZN30_INTERNAL_27797ba6_4_k_cu_main4cuda3std6ranges3__45__cpo5beginE - _ZN30_INTERNAL_27797ba6_4_k_cu_main4cuda3std3__45__cpo5beginE)
_ZN30_INTERNAL_27797ba6_4_k_cu_main4cuda3std3__45__cpo5beginE:
	.zero		1
	.type		_ZN30_INTERNAL_27797ba6_4_k_cu_main4cuda3std6ranges3__45__cpo5beginE,@object
	.size		_ZN30_INTERNAL_27797ba6_4_k_cu_main4cuda3std6ranges3__45__cpo5beginE,(_ZN30_INTERNAL_27797ba6_4_k_cu_main6thrust24THRUST_300001_SM_1000_NS12placeholders2_5E - _ZN30_INTERNAL_27797ba6_4_k_cu_main4cuda3std6ranges3__45__cpo5beginE)
_ZN30_INTERNAL_27797ba6_4_k_cu_main4cuda3std6ranges3__45__cpo5beginE:
	.zero		1
	.type		_ZN30_INTERNAL_27797ba6_4_k_cu_main6thrust24THRUST_300001_SM_1000_NS12placeholders2_5E,@object
	.size		_ZN30_INTERNAL_27797ba6_4_k_cu_main6thrust24THRUST_300001_SM_1000_NS12placeholders2_5E,(_ZN30_INTERNAL_27797ba6_4_k_cu_main4cuda3std3__45__cpo6rbeginE - _ZN30_INTERNAL_27797ba6_4_k_cu_main6thrust24THRUST_300001_SM_1000_NS12placeholders2_5E)
_ZN30_INTERNAL_27797ba6_4_k_cu_main6thrust24THRUST_300001_SM_1000_NS12placeholders2_5E:
	.zero		1
	.type		_ZN30_INTERNAL_27797ba6_4_k_cu_main4cuda3std3__45__cpo6rbeginE,@object
	.size		_ZN30_INTERNAL_27797ba6_4_k_cu_main4cuda3std3__45__cpo6rbeginE,(_ZN30_INTERNAL_27797ba6_4_k_cu_main4cuda3std6ranges3__45__cpo7advanceE - _ZN30_INTERNAL_27797ba6_4_k_cu_main4cuda3std3__45__cpo6rbeginE)
_ZN30_INTERNAL_27797ba6_4_k_cu_main4cuda3std3__45__cpo6rbeginE:
	.zero		1
	.type		_ZN30_INTERNAL_27797ba6_4_k_cu_main4cuda3std6ranges3__45__cpo7advanceE,@object
	.size		_ZN30_INTERNAL_27797ba6_4_k_cu_main4cuda3std6ranges3__45__cpo7advanceE,(_ZN30_INTERNAL_27797ba6_4_k_cu_main4cuda3std3__47nulloptE - _ZN30_INTERNAL_27797ba6_4_k_cu_main4cuda3std6ranges3__45__cpo7advanceE)
_ZN30_INTERNAL_27797ba6_4_k_cu_main4cuda3std6ranges3__45__cpo7advanceE:
	.zero		1
	.type		_ZN30_INTERNAL_27797ba6_4_k_cu_main4cuda3std3__47nulloptE,@object
	.size		_ZN30_INTERNAL_27797ba6_4_k_cu_main4cuda3std3__47nulloptE,(_ZN30_INTERNAL_27797ba6_4_k_cu_main4cuda3std6ranges3__45__cpo8distanceE - _ZN30_INTERNAL_27797ba6_4_k_cu_main4cuda3std3__47nulloptE)
_ZN30_INTERNAL_27797ba6_4_k_cu_main4cuda3std3__47nulloptE:
	.zero		1
	.type		_ZN30_INTERNAL_27797ba6_4_k_cu_main4cuda3std6ranges3__45__cpo8distanceE,@object
	.size		_ZN30_INTERNAL_27797ba6_4_k_cu_main4cuda3std6ranges3__45__cpo8distanceE,(_ZN30_INTERNAL_27797ba6_4_k_cu_main6thrust24THRUST_300001_SM_1000_NS12placeholders3_10E - _ZN30_INTERNAL_27797ba6_4_k_cu_main4cuda3std6ranges3__45__cpo8distanceE)
_ZN30_INTERNAL_27797ba6_4_k_cu_main4cuda3std6ranges3__45__cpo8distanceE:
	.zero		1
	.type		_ZN30_INTERNAL_27797ba6_4_k_cu_main6thrust24THRUST_300001_SM_1000_NS12placeholders3_10E,@object
	.size		_ZN30_INTERNAL_27797ba6_4_k_cu_main6thrust24THRUST_300001_SM_1000_NS12placeholders3_10E,(_ZN30_INTERNAL_27797ba6_4_k_cu_main4cuda3std3__419piecewise_constructE - _ZN30_INTERNAL_27797ba6_4_k_cu_main6thrust24THRUST_300001_SM_1000_NS12placeholders3_10E)
_ZN30_INTERNAL_27797ba6_4_k_cu_main6thrust24THRUST_300001_SM_1000_NS12placeholders3_10E:
	.zero		1
	.type		_ZN30_INTERNAL_27797ba6_4_k_cu_main4cuda3std3__419piecewise_constructE,@object
	.size		_ZN30_INTERNAL_27797ba6_4_k_cu_main4cuda3std3__419piecewise_constructE,(_ZN30_INTERNAL_27797ba6_4_k_cu_main4cuda3std6ranges3__45__cpo5cdataE - _ZN30_INTERNAL_27797ba6_4_k_cu_main4cuda3std3__419piecewise_constructE)
_ZN30_INTERNAL_27797ba6_4_k_cu_main4cuda3std3__419piecewise_constructE:
	.zero		1
	.type		_ZN30_INTERNAL_27797ba6_4_k_cu_main4cuda3std6ranges3__45__cpo5cdataE,@object
	.size		_ZN30_INTERNAL_27797ba6_4_k_cu_main4cuda3std6ranges3__45__cpo5cdataE,(_ZN30_INTERNAL_27797ba6_4_k_cu_main6thrust24THRUST_300001_SM_1000_NS12placeholders2_2E - _ZN30_INTERNAL_27797ba6_4_k_cu_main4cuda3std6ranges3__45__cpo5cdataE)
_ZN30_INTERNAL_27797ba6_4_k_cu_main4cuda3std6ranges3__45__cpo5cdataE:
	.zero		1
	.type		_ZN30_INTERNAL_27797ba6_4_k_cu_main6thrust24THRUST_300001_SM_1000_NS12placeholders2_2E,@object
	.size		_ZN30_INTERNAL_27797ba6_4_k_cu_main6thrust24THRUST_300001_SM_1000_NS12placeholders2_2E,(_ZN30_INTERNAL_27797ba6_4_k_cu_main4cuda3std3__45__cpo3endE - _ZN30_INTERNAL_27797ba6_4_k_cu_main6thrust24THRUST_300001_SM_1000_NS12placeholders2_2E)
_ZN30_INTERNAL_27797ba6_4_k_cu_main6thrust24THRUST_300001_SM_1000_NS12placeholders2_2E:
	.zero		1
	.type		_ZN30_INTERNAL_27797ba6_4_k_cu_main4cuda3std3__45__cpo3endE,@object
	.size		_ZN30_INTERNAL_27797ba6_4_k_cu_main4cuda3std3__45__cpo3endE,(_ZN30_INTERNAL_27797ba6_4_k_cu_main4cuda3std6ranges3__45__cpo3endE - _ZN30_INTERNAL_27797ba6_4_k_cu_main4cuda3std3__45__cpo3endE)
_ZN30_INTERNAL_27797ba6_4_k_cu_main4cuda3std3__45__cpo3endE:
	.zero		1
	.type		_ZN30_INTERNAL_27797ba6_4_k_cu_main4cuda3std6ranges3__45__cpo3endE,@object
	.size		_ZN30_INTERNAL_27797ba6_4_k_cu_main4cuda3std6ranges3__45__cpo3endE,(_ZN30_INTERNAL_27797ba6_4_k_cu_main6thrust24THRUST_300001_SM_1000_NS12placeholders2_6E - _ZN30_INTERNAL_27797ba6_4_k_cu_main4cuda3std6ranges3__45__cpo3endE)
_ZN30_INTERNAL_27797ba6_4_k_cu_main4cuda3std6ranges3__45__cpo3endE:
	.zero		1
	.type		_ZN30_INTERNAL_27797ba6_4_k_cu_main6thrust24THRUST_300001_SM_1000_NS12placeholders2_6E,@object
	.size		_ZN30_INTERNAL_27797ba6_4_k_cu_main6thrust24THRUST_300001_SM_1000_NS12placeholders2_6E,(_ZN30_INTERNAL_27797ba6_4_k_cu_main4cuda3std3__45__cpo4rendE - _ZN30_INTERNAL_27797ba6_4_k_cu_main6thrust24THRUST_300001_SM_1000_NS12placeholders2_6E)
_ZN30_INTERNAL_27797ba6_4_k_cu_main6thrust24THRUST_300001_SM_1000_NS12placeholders2_6E:
	.zero		1
	.type		_ZN30_INTERNAL_27797ba6_4_k_cu_main4cuda3std3__45__cpo4rendE,@object
	.size		_ZN30_INTERNAL_27797ba6_4_k_cu_main4cuda3std3__45__cpo4rendE,(_ZN30_INTERNAL_27797ba6_4_k_cu_main4cuda3std6ranges3__45__cpo9iter_swapE - _ZN30_INTERNAL_27797ba6_4_k_cu_main4cuda3std3__45__cpo4rendE)
_ZN30_INTERNAL_27797ba6_4_k_cu_main4cuda3std3__45__cpo4rendE:
	.zero		1
	.type		_ZN30_INTERNAL_27797ba6_4_k_cu_main4cuda3std6ranges3__45__cpo9iter_swapE,@object
	.size		_ZN30_INTERNAL_27797ba6_4_k_cu_main4cuda3std6ranges3__45__cpo9iter_swapE,(_ZN30_INTERNAL_27797ba6_4_k_cu_main4cuda3std3__48unexpectE - _ZN30_INTERNAL_27797ba6_4_k_cu_main4cuda3std6ranges3__45__cpo9iter_swapE)
_ZN30_INTERNAL_27797ba6_4_k_cu_main4cuda3std6ranges3__45__cpo9iter_swapE:
	.zero		1
	.type		_ZN30_INTERNAL_27797ba6_4_k_cu_main4cuda3std3__48unexpectE,@object
	.size		_ZN30_INTERNAL_27797ba6_4_k_cu_main4cuda3std3__48unexpectE,(_ZN30_INTERNAL_27797ba6_4_k_cu_main6thrust24THRUST_300001_SM_1000_NS8cuda_cub3parE - _ZN30_INTERNAL_27797ba6_4_k_cu_main4cuda3std3__48unexpectE)
_ZN30_INTERNAL_27797ba6_4_k_cu_main4cuda3std3__48unexpectE:
	.zero		1
	.type		_ZN30_INTERNAL_27797ba6_4_k_cu_main6thrust24THRUST_300001_SM_1000_NS8cuda_cub3parE,@object
	.size		_ZN30_INTERNAL_27797ba6_4_k_cu_main6thrust24THRUST_300001_SM_1000_NS8cuda_cub3parE,(_ZN30_INTERNAL_27797ba6_4_k_cu_main6thrust24THRUST_300001_SM_1000_NS12placeholders2_4E - _ZN30_INTERNAL_27797ba6_4_k_cu_main6thrust24THRUST_300001_SM_1000_NS8cuda_cub3parE)
_ZN30_INTERNAL_27797ba6_4_k_cu_main6thrust24THRUST_300001_SM_1000_NS8cuda_cub3parE:
	.zero		1
	.type		_ZN30_INTERNAL_27797ba6_4_k_cu_main6thrust24THRUST_300001_SM_1000_NS12placeholders2_4E,@object
	.size		_ZN30_INTERNAL_27797ba6_4_k_cu_main6thrust24THRUST_300001_SM_1000_NS12placeholders2_4E,(_ZN30_INTERNAL_27797ba6_4_k_cu_main4cuda3std3__45__cpo4cendE - _ZN30_INTERNAL_27797ba6_4_k_cu_main6thrust24THRUST_300001_SM_1000_NS12placeholders2_4E)
_ZN30_INTERNAL_27797ba6_4_k_cu_main6thrust24THRUST_300001_SM_1000_NS12placeholders2_4E:
	.zero		1
	.type		_ZN30_INTERNAL_27797ba6_4_k_cu_main4cuda3std3__45__cpo4cendE,@object
	.size		_ZN30_INTERNAL_27797ba6_4_k_cu_main4cuda3std3__45__cpo4cendE,(_ZN30_INTERNAL_27797ba6_4_k_cu_main4cuda3std6ranges3__45__cpo4cendE - _ZN30_INTERNAL_27797ba6_4_k_cu_main4cuda3std3__45__cpo4cendE)
_ZN30_INTERNAL_27797ba6_4_k_cu_main4cuda3std3__45__cpo4cendE:
	.zero		1
	.type		_ZN30_INTERNAL_27797ba6_4_k_cu_main4cuda3std6ranges3__45__cpo4cendE,@object
	.size		_ZN30_INTERNAL_27797ba6_4_k_cu_main4cuda3std6ranges3__45__cpo4cendE,(_ZN30_INTERNAL_27797ba6_4_k_cu_main4cuda3std3__420unreachable_sentinelE - _ZN30_INTERNAL_27797ba6_4_k_cu_main4cuda3std6ranges3__45__cpo4cendE)
_ZN30_INTERNAL_27797ba6_4_k_cu_main4cuda3std6ranges3__45__cpo4cendE:
	.zero		1
	.type		_ZN30_INTERNAL_27797ba6_4_k_cu_main4cuda3std3__420unreachable_sentinelE,@object
	.size		_ZN30_INTERNAL_27797ba6_4_k_cu_main4cuda3std3__420unreachable_sentinelE,(_ZN30_INTERNAL_27797ba6_4_k_cu_main4cuda3std6ranges3__45__cpo5ssizeE - _ZN30_INTERNAL_27797ba6_4_k_cu_main4cuda3std3__420unreachable_sentinelE)
_ZN30_INTERNAL_27797ba6_4_k_cu_main4cuda3std3__420unreachable_sentinelE:
	.zero		1
	.type		_ZN30_INTERNAL_27797ba6_4_k_cu_main4cuda3std6ranges3__45__cpo5ssizeE,@object
	.size		_ZN30_INTERNAL_27797ba6_4_k_cu_main4cuda3std6ranges3__45__cpo5ssizeE,(_ZN30_INTERNAL_27797ba6_4_k_cu_main6thrust24THRUST_300001_SM_1000_NS12placeholders2_8E - _ZN30_INTERNAL_27797ba6_4_k_cu_main4cuda3std6ranges3__45__cpo5ssizeE)
_ZN30_INTERNAL_27797ba6_4_k_cu_main4cuda3std6ranges3__45__cpo5ssizeE:
	.zero		1
	.type		_ZN30_INTERNAL_27797ba6_4_k_cu_main6thrust24THRUST_300001_SM_1000_NS12placeholders2_8E,@object
	.size		_ZN30_INTERNAL_27797ba6_4_k_cu_main6thrust24THRUST_300001_SM_1000_NS12placeholders2_8E,(_ZN30_INTERNAL_27797ba6_4_k_cu_main4cuda3std3__45__cpo5crendE - _ZN30_INTERNAL_27797ba6_4_k_cu_main6thrust24THRUST_300001_SM_1000_NS12placeholders2_8E)
_ZN30_INTERNAL_27797ba6_4_k_cu_main6thrust24THRUST_300001_SM_1000_NS12placeholders2_8E:
	.zero		1
	.type		_ZN30_INTERNAL_27797ba6_4_k_cu_main4cuda3std3__45__cpo5crendE,@object
	.size		_ZN30_INTERNAL_27797ba6_4_k_cu_main4cuda3std3__45__cpo5crendE,(_ZN30_INTERNAL_27797ba6_4_k_cu_main4cuda3std6ranges3__45__cpo4prevE - _ZN30_INTERNAL_27797ba6_4_k_cu_main4cuda3std3__45__cpo5crendE)
_ZN30_INTERNAL_27797ba6_4_k_cu_main4cuda3std3__45__cpo5crendE:
	.zero		1
	.type		_ZN30_INTERNAL_27797ba6_4_k_cu_main4cuda3std6ranges3__45__cpo4prevE,@object
	.size		_ZN30_INTERNAL_27797ba6_4_k_cu_main4cuda3std6ranges3__45__cpo4prevE,(_ZN30_INTERNAL_27797ba6_4_k_cu_main4cuda3std6ranges3__45__cpo9iter_moveE - _ZN30_INTERNAL_27797ba6_4_k_cu_main4cuda3std6ranges3__45__cpo4prevE)
_ZN30_INTERNAL_27797ba6_4_k_cu_main4cuda3std6ranges3__45__cpo4prevE:
	.zero		1
	.type		_ZN30_INTERNAL_27797ba6_4_k_cu_main4cuda3std6ranges3__45__cpo9iter_moveE,@object
	.size		_ZN30_INTERNAL_27797ba6_4_k_cu_main4cuda3std6ranges3__45__cpo9iter_moveE,(_ZN30_INTERNAL_27797ba6_4_k_cu_main6thrust24THRUST_300001_SM_1000_NS6system6detail10sequential3seqE - _ZN30_INTERNAL_27797ba6_4_k_cu_main4cuda3std6ranges3__45__cpo9iter_moveE)
_ZN30_INTERNAL_27797ba6_4_k_cu_main4cuda3std6ranges3__45__cpo9iter_moveE:
	.zero		1
	.type		_ZN30_INTERNAL_27797ba6_4_k_cu_main6thrust24THRUST_300001_SM_1000_NS6system6detail10sequential3seqE,@object
	.size		_ZN30_INTERNAL_27797ba6_4_k_cu_main6thrust24THRUST_300001_SM_1000_NS6system6detail10sequential3seqE,(.L_31 - _ZN30_INTERNAL_27797ba6_4_k_cu_main6thrust24THRUST_300001_SM_1000_NS6system6detail10sequential3seqE)
_ZN30_INTERNAL_27797ba6_4_k_cu_main6thrust24THRUST_300001_SM_1000_NS6system6detail10sequential3seqE:
	.zero		1
.L_31:


//--------------------- .nv.shared._ZN3cub18CUB_300001_SM_10006detail6reduce18DeviceReduceKernelINS2_10policy_hubIN4cuda3std3__45tupleIJblEEEyN6thrust24THRUST_300001_SM_1000_NS8cuda_cub9__find_if7functorIS9_EEE10Policy1000ENSB_12zip_iteratorINS8_IJNSD_26transform_input_iterator_tIbNSB_6detail15normal_iteratorINSB_10device_ptrIfEEEENS7_10__not_fn_tINSK_10functional5actorINSQ_9compositeIJNSQ_16operator_adaptorINS7_8equal_toIvEEEENSR_INSQ_8argumentILj0EEEEENSR_INSQ_5valueIiEEEEEEEEEEEEENSB_17counting_iteratorIlNSB_11use_defaultES18_S18_EEEEEEEySF_S9_NS7_10__identityEEEvT0_PT3_T1_NS0_13GridEvenShareIS1G_EET2_T4_ --------------------------
	.section	.nv.shared._ZN3cub18CUB_300001_SM_10006detail6reduce18DeviceReduceKernelINS2_10policy_hubIN4cuda3std3__45tupleIJblEEEyN6thrust24THRUST_300001_SM_1000_NS8cuda_cub9__find_if7functorIS9_EEE10Policy1000ENSB_12zip_iteratorINS8_IJNSD_26transform_input_iterator_tIbNSB_6detail15normal_iteratorINSB_10device_ptrIfEEEENS7_10__not_fn_tINSK_10functional5actorINSQ_9compositeIJNSQ_16operator_adaptorINS7_8equal_toIvEEEENSR_INSQ_8argumentILj0EEEEENSR_INSQ_5valueIiEEEEEEEEEEEEENSB_17counting_iteratorIlNSB_11use_defaultES18_S18_EEEEEEEySF_S9_NS7_10__identityEEEvT0_PT3_T1_NS0_13GridEvenShareIS1G_EET2_T4_,"aw",@nobits
	.sectionflags	@""
	.align	8
.nv.shared._ZN3cub18CUB_300001_SM_10006detail6reduce18DeviceReduceKernelINS2_10policy_hubIN4cuda3std3__45tupleIJblEEEyN6thrust24THRUST_300001_SM_1000_NS8cuda_cub9__find_if7functorIS9_EEE10Policy1000ENSB_12zip_iteratorINS8_IJNSD_26transform_input_iterator_tIbNSB_6detail15normal_iteratorINSB_10device_ptrIfEEEENS7_10__not_fn_tINSK_10functional5actorINSQ_9compositeIJNSQ_16operator_adaptorINS7_8equal_toIvEEEENSR_INSQ_8argumentILj0EEEEENSR_INSQ_5valueIiEEEEEEEEEEEEENSB_17counting_iteratorIlNSB_11use_defaultES18_S18_EEEEEEEySF_S9_NS7_10__identityEEEvT0_PT3_T1_NS0_13GridEvenShareIS1G_EET2_T4_:
	.zero		1176


//--------------------- .nv.shared._ZN3cub18CUB_300001_SM_10006detail6reduce28DeviceReduceSingleTileKernelINS2_10policy_hubIN4cuda3std3__45tupleIJblEEEyN6thrust24THRUST_300001_SM_1000_NS8cuda_cub9__find_if7functorIS9_EEE10Policy1000ENSB_12zip_iteratorINS8_IJNSD_26transform_input_iterator_tIbNSB_6detail15normal_iteratorINSB_10device_ptrIfEEEENS7_10__not_fn_tINSK_10functional5actorINSQ_9compositeIJNSQ_16operator_adaptorINS7_8equal_toIvEEEENSR_INSQ_8argumentILj0EEEEENSR_INSQ_5valueIiEEEEEEEEEEEEENSB_17counting_iteratorIlNSB_11use_defaultES18_S18_EEEEEEEPS9_ySF_S9_S9_NS7_10__identityEEEvT0_T1_T2_T3_T4_T6_ --------------------------
	.section	.nv.shared._ZN3cub18CUB_300001_SM_10006detail6reduce28DeviceReduceSingleTileKernelINS2_10policy_hubIN4cuda3std3__45tupleIJblEEEyN6thrust24THRUST_300001_SM_1000_NS8cuda_cub9__find_if7functorIS9_EEE10Policy1000ENSB_12zip_iteratorINS8_IJNSD_26transform_input_iterator_tIbNSB_6detail15normal_iteratorINSB_10device_ptrIfEEEENS7_10__not_fn_tINSK_10functional5actorINSQ_9compositeIJNSQ_16operator_adaptorINS7_8equal_toIvEEEENSR_INSQ_8argumentILj0EEEEENSR_INSQ_5valueIiEEEEEEEEEEEEENSB_17counting_iteratorIlNSB_11use_defaultES18_S18_EEEEEEEPS9_ySF_S9_S9_NS7_10__identityEEEvT0_T1_T2_T3_T4_T6_,"aw",@nobits
	.sectionflags	@""
	.align	8
.nv.shared._ZN3cub18CUB_300001_SM_10006detail6reduce28DeviceReduceSingleTileKernelINS2_10policy_hubIN4cuda3std3__45tupleIJblEEEyN6thrust24THRUST_300001_SM_1000_NS8cuda_cub9__find_if7functorIS9_EEE10Policy1000ENSB_12zip_iteratorINS8_IJNSD_26transform_input_iterator_tIbNSB_6detail15normal_iteratorINSB_10device_ptrIfEEEENS7_10__not_fn_tINSK_10functional5actorINSQ_9compositeIJNSQ_16operator_adaptorINS7_8equal_toIvEEEENSR_INSQ_8argumentILj0EEEEENSR_INSQ_5valueIiEEEEEEEEEEEEENSB_17counting_iteratorIlNSB_11use_defaultES18_S18_EEEEEEEPS9_ySF_S9_S9_NS7_10__identityEEEvT0_T1_T2_T3_T4_T6_:
	.zero		1176


//--------------------- .nv.shared._ZN3cub18CUB_300001_SM_10006detail6reduce28DeviceReduceSingleTileKernelINS2_10policy_hubIN4cuda3std3__45tupleIJblEEEjN6thrust24THRUST_300001_SM_1000_NS8cuda_cub9__find_if7functorIS9_EEE10Policy1000EPS9_SI_iSF_S9_S9_NS7_10__identityEEEvT0_T1_T2_T3_T4_T6_ --------------------------
	.section	.nv.shared._ZN3cub18CUB_300001_SM_10006detail6reduce28DeviceReduceSingleTileKernelINS2_10policy_hubIN4cuda3std3__45tupleIJblEEEjN6thrust24THRUST_300001_SM_1000_NS8cuda_cub9__find_if7functorIS9_EEE10Policy1000EPS9_SI_iSF_S9_S9_NS7_10__identityEEEvT0_T1_T2_T3_T4_T6_,"aw",@nobits
	.sectionflags	@""
	.align	8
.nv.shared._ZN3cub18CUB_300001_SM_10006detail6reduce28DeviceReduceSingleTileKernelINS2_10policy_hubIN4cuda3std3__45tupleIJblEEEjN6thrust24THRUST_300001_SM_1000_NS8cuda_cub9__find_if7functorIS9_EEE10Policy1000EPS9_SI_iSF_S9_S9_NS7_10__identityEEEvT0_T1_T2_T3_T4_T6_:
	.zero		1176


//--------------------- .nv.shared._ZN3cub18CUB_300001_SM_10006detail6reduce18DeviceReduceKernelINS2_10policy_hubIN4cuda3std3__45tupleIJblEEEjN6thrust24THRUST_300001_SM_1000_NS8cuda_cub9__find_if7functorIS9_EEE10Policy1000ENSB_12zip_iteratorINS8_IJNSD_26transform_input_iterator_tIbNSB_6detail15normal_iteratorINSB_10device_ptrIfEEEENS7_10__not_fn_tINSK_10functional5actorINSQ_9compositeIJNSQ_16operator_adaptorINS7_8equal_toIvEEEENSR_INSQ_8argumentILj0EEEEENSR_INSQ_5valueIiEEEEEEEEEEEEENSB_17counting_iteratorIlNSB_11use_defaultES18_S18_EEEEEEEjSF_S9_NS7_10__identityEEEvT0_PT3_T1_NS0_13GridEvenShareIS1G_EET2_T4_ --------------------------
	.section	.nv.shared._ZN3cub18CUB_300001_SM_10006detail6reduce18DeviceReduceKernelINS2_10policy_hubIN4cuda3std3__45tupleIJblEEEjN6thrust24THRUST_300001_SM_1000_NS8cuda_cub9__find_if7functorIS9_EEE10Policy1000ENSB_12zip_iteratorINS8_IJNSD_26transform_input_iterator_tIbNSB_6detail15normal_iteratorINSB_10device_ptrIfEEEENS7_10__not_fn_tINSK_10functional5actorINSQ_9compositeIJNSQ_16operator_adaptorINS7_8equal_toIvEEEENSR_INSQ_8argumentILj0EEEEENSR_INSQ_5valueIiEEEEEEEEEEEEENSB_17counting_iteratorIlNSB_11use_defaultES18_S18_EEEEEEEjSF_S9_NS7_10__identityEEEvT0_PT3_T1_NS0_13GridEvenShareIS1G_EET2_T4_,"aw",@nobits
	.sectionflags	@""
	.align	8
.nv.shared._ZN3cub18CUB_300001_SM_10006detail6reduce18DeviceReduceKernelINS2_10policy_hubIN4cuda3std3__45tupleIJblEEEjN6thrust24THRUST_300001_SM_1000_NS8cuda_cub9__find_if7functorIS9_EEE10Policy1000ENSB_12zip_iteratorINS8_IJNSD_26transform_input_iterator_tIbNSB_6detail15normal_iteratorINSB_10device_ptrIfEEEENS7_10__not_fn_tINSK_10functional5actorINSQ_9compositeIJNSQ_16operator_adaptorINS7_8equal_toIvEEEENSR_INSQ_8argumentILj0EEEEENSR_INSQ_5valueIiEEEEEEEEEEEEENSB_17counting_iteratorIlNSB_11use_defaultES18_S18_EEEEEEEjSF_S9_NS7_10__identityEEEvT0_PT3_T1_NS0_13GridEvenShareIS1G_EET2_T4_:
	.zero		1176


//--------------------- .nv.shared._ZN3cub18CUB_300001_SM_10006detail6reduce28DeviceReduceSingleTileKernelINS2_10policy_hubIN4cuda3std3__45tupleIJblEEEjN6thrust24THRUST_300001_SM_1000_NS8cuda_cub9__find_if7functorIS9_EEE10Policy1000ENSB_12zip_iteratorINS8_IJNSD_26transform_input_iterator_tIbNSB_6detail15normal_iteratorINSB_10device_ptrIfEEEENS7_10__not_fn_tINSK_10functional5actorINSQ_9compositeIJNSQ_16operator_adaptorINS7_8equal_toIvEEEENSR_INSQ_8argumentILj0EEEEENSR_INSQ_5valueIiEEEEEEEEEEEEENSB_17counting_iteratorIlNSB_11use_defaultES18_S18_EEEEEEEPS9_jSF_S9_S9_NS7_10__identityEEEvT0_T1_T2_T3_T4_T6_ --------------------------
	.section	.nv.shared._ZN3cub18CUB_300001_SM_10006detail6reduce28DeviceReduceSingleTileKernelINS2_10policy_hubIN4cuda3std3__45tupleIJblEEEjN6thrust24THRUST_300001_SM_1000_NS8cuda_cub9__find_if7functorIS9_EEE10Policy1000ENSB_12zip_iteratorINS8_IJNSD_26transform_input_iterator_tIbNSB_6detail15normal_iteratorINSB_10device_ptrIfEEEENS7_10__not_fn_tINSK_10functional5actorINSQ_9compositeIJNSQ_16operator_adaptorINS7_8equal_toIvEEEENSR_INSQ_8argumentILj0EEEEENSR_INSQ_5valueIiEEEEEEEEEEEEENSB_17counting_iteratorIlNSB_11use_defaultES18_S18_EEEEEEEPS9_jSF_S9_S9_NS7_10__identityEEEvT0_T1_T2_T3_T4_T6_,"aw",@nobits
	.sectionflags	@""
	.align	8
.nv.shared._ZN3cub18CUB_300001_SM_10006detail6reduce28DeviceReduceSingleTileKernelINS2_10policy_hubIN4cuda3std3__45tupleIJblEEEjN6thrust24THRUST_300001_SM_1000_NS8cuda_cub9__find_if7functorIS9_EEE10Policy1000ENSB_12zip_iteratorINS8_IJNSD_26transform_input_iterator_tIbNSB_6detail15normal_iteratorINSB_10device_ptrIfEEEENS7_10__not_fn_tINSK_10functional5actorINSQ_9compositeIJNSQ_16operator_adaptorINS7_8equal_toIvEEEENSR_INSQ_8argumentILj0EEEEENSR_INSQ_5valueIiEEEEEEEEEEEEENSB_17counting_iteratorIlNSB_11use_defaultES18_S18_EEEEEEEPS9_jSF_S9_S9_NS7_10__identityEEEvT0_T1_T2_T3_T4_T6_:
	.zero		1176


//--------------------- .nv.constant0._ZN3cub18CUB_300001_SM_10006detail6reduce28DeviceReduceSingleTileKernelINS2_10policy_hubIN4cuda3std3__45tupleIJblEEEyN6thrust24THRUST_300001_SM_1000_NS8cuda_cub9__find_if7functorIS9_EEE10Policy1000EPS9_SI_iSF_S9_S9_NS7_10__identityEEEvT0_T1_T2_T3_T4_T6_ --------------------------
	.section	.nv.constant0._ZN3cub18CUB_300001_SM_10006detail6reduce28DeviceReduceSingleTileKernelINS2_10policy_hubIN4cuda3std3__45tupleIJblEEEyN6thrust24THRUST_300001_SM_1000_NS8cuda_cub9__find_if7functorIS9_EEE10Policy1000EPS9_SI_iSF_S9_S9_NS7_10__identityEEEvT0_T1_T2_T3_T4_T6_,"a",@progbits
	.sectionflags	@""
	.align	4
.nv.constant0._ZN3cub18CUB_300001_SM_10006detail6reduce28DeviceReduceSingleTileKernelINS2_10policy_hubIN4cuda3std3__45tupleIJblEEEyN6thrust24THRUST_300001_SM_1000_NS8cuda_cub9__find_if7functorIS9_EEE10Policy1000EPS9_SI_iSF_S9_S9_NS7_10__identityEEEvT0_T1_T2_T3_T4_T6_:
	.zero		937


//--------------------- .nv.constant0._ZN3cub18CUB_300001_SM_10006detail6reduce18DeviceReduceKernelINS2_10policy_hubIN4cuda3std3__45tupleIJblEEEyN6thrust24THRUST_300001_SM_1000_NS8cuda_cub9__find_if7functorIS9_EEE10Policy1000ENSB_12zip_iteratorINS8_IJNSD_26transform_input_iterator_tIbNSB_6detail15normal_iteratorINSB_10device_ptrIfEEEENS7_10__not_fn_tINSK_10functional5actorINSQ_9compositeIJNSQ_16operator_adaptorINS7_8equal_toIvEEEENSR_INSQ_8argumentILj0EEEEENSR_INSQ_5valueIiEEEEEEEEEEEEENSB_17counting_iteratorIlNSB_11use_defaultES18_S18_EEEEEEEySF_S9_NS7_10__identityEEEvT0_PT3_T1_NS0_13GridEvenShareIS1G_EET2_T4_ --------------------------
	.section	.nv.constant0._ZN3cub18CUB_300001_SM_10006detail6reduce18DeviceReduceKernelINS2_10policy_hubIN4cuda3std3__45tupleIJblEEEyN6thrust24THRUST_300001_SM_1000_NS8cuda_cub9__find_if7functorIS9_EEE10Policy1000ENSB_12zip_iteratorINS8_IJNSD_26transform_input_iterator_tIbNSB_6detail15normal_iteratorINSB_10device_ptrIfEEEENS7_10__not_fn_tINSK_10functional5actorINSQ_9compositeIJNSQ_16operator_adaptorINS7_8equal_toIvEEEENSR_INSQ_8argumentILj0EEEEENSR_INSQ_5valueIiEEEEEEEEEEEEENSB_17counting_iteratorIlNSB_11use_defaultES18_S18_EEEEEEEySF_S9_NS7_10__identityEEEvT0_PT3_T1_NS0_13GridEvenShareIS1G_EET2_T4_,"a",@progbits
	.sectionflags	@""
	.align	4
.nv.constant0._ZN3cub18CUB_300001_SM_10006detail6reduce18DeviceReduceKernelINS2_10policy_hubIN4cuda3std3__45tupleIJblEEEyN6thrust24THRUST_300001_SM_1000_NS8cuda_cub9__find_if7functorIS9_EEE10Policy1000ENSB_12zip_iteratorINS8_IJNSD_26transform_input_iterator_tIbNSB_6detail15normal_iteratorINSB_10device_ptrIfEEEENS7_10__not_fn_tINSK_10functional5actorINSQ_9compositeIJNSQ_16operator_adaptorINS7_8equal_toIvEEEENSR_INSQ_8argumentILj0EEEEENSR_INSQ_5valueIiEEEEEEEEEEEEENSB_17counting_iteratorIlNSB_11use_defaultES18_S18_EEEEEEEySF_S9_NS7_10__identityEEEvT0_PT3_T1_NS0_13GridEvenShareIS1G_EET2_T4_:
	.zero		1010


//--------------------- .nv.constant0._ZN3cub18CUB_300001_SM_10006detail6reduce28DeviceReduceSingleTileKernelINS2_10policy_hubIN4cuda3std3__45tupleIJblEEEyN6thrust24THRUST_300001_SM_1000_NS8cuda_cub9__find_if7functorIS9_EEE10Policy1000ENSB_12zip_iteratorINS8_IJNSD_26transform_input_iterator_tIbNSB_6detail15normal_iteratorINSB_10device_ptrIfEEEENS7_10__not_fn_tINSK_10functional5actorINSQ_9compositeIJNSQ_16operator_adaptorINS7_8equal_toIvEEEENSR_INSQ_8argumentILj0EEEEENSR_INSQ_5valueIiEEEEEEEEEEEEENSB_17counting_iteratorIlNSB_11use_defaultES18_S18_EEEEEEEPS9_ySF_S9_S9_NS7_10__identityEEEvT0_T1_T2_T3_T4_T6_ --------------------------
	.section	.nv.constant0._ZN3cub18CUB_300001_SM_10006detail6reduce28DeviceReduceSingleTileKernelINS2_10policy_hubIN4cuda3std3__45tupleIJblEEEyN6thrust24THRUST_300001_SM_1000_NS8cuda_cub9__find_if7functorIS9_EEE10Policy1000ENSB_12zip_iteratorINS8_IJNSD_26transform_input_iterator_tIbNSB_6detail15normal_iteratorINSB_10device_ptrIfEEEENS7_10__not_fn_tINSK_10functional5actorINSQ_9compositeIJNSQ_16operator_adaptorINS7_8equal_toIvEEEENSR_INSQ_8argumentILj0EEEEENSR_INSQ_5valueIiEEEEEEEEEEEEENSB_17counting_iteratorIlNSB_11use_defaultES18_S18_EEEEEEEPS9_ySF_S9_S9_NS7_10__identityEEEvT0_T1_T2_T3_T4_T6_,"a",@progbits
	.sectionflags	@""
	.align	4
.nv.constant0._ZN3cub18CUB_300001_SM_10006detail6reduce28DeviceReduceSingleTileKernelINS2_10policy_hubIN4cuda3std3__45tupleIJblEEEyN6thrust24THRUST_300001_SM_1000_NS8cuda_cub9__find_if7functorIS9_EEE10Policy1000ENSB_12zip_iteratorINS8_IJNSD_26transform_input_iterator_tIbNSB_6detail15normal_iteratorINSB_10device_ptrIfEEEENS7_10__not_fn_tINSK_10functional5actorINSQ_9compositeIJNSQ_16operator_adaptorINS7_8equal_toIvEEEENSR_INSQ_8argumentILj0EEEEENSR_INSQ_5valueIiEEEEEEEEEEEEENSB_17counting_iteratorIlNSB_11use_defaultES18_S18_EEEEEEEPS9_ySF_S9_S9_NS7_10__identityEEEvT0_T1_T2_T3_T4_T6_:
	.zero		961


//--------------------- .nv.constant0._ZN3cub18CUB_300001_SM_10006detail6reduce28DeviceReduceSingleTileKernelINS2_10policy_hubIN4cuda3std3__45tupleIJblEEEjN6thrust24THRUST_300001_SM_1000_NS8cuda_cub9__find_if7functorIS9_EEE10Policy1000EPS9_SI_iSF_S9_S9_NS7_10__identityEEEvT0_T1_T2_T3_T4_T6_ --------------------------
	.section	.nv.constant0._ZN3cub18CUB_300001_SM_10006detail6reduce28DeviceReduceSingleTileKernelINS2_10policy_hubIN4cuda3std3__45tupleIJblEEEjN6thrust24THRUST_300001_SM_1000_NS8cuda_cub9__find_if7functorIS9_EEE10Policy1000EPS9_SI_iSF_S9_S9_NS7_10__identityEEEvT0_T1_T2_T3_T4_T6_,"a",@progbits
	.sectionflags	@""
	.align	4
.nv.constant0._ZN3cub18CUB_300001_SM_10006detail6reduce28DeviceReduceSingleTileKernelINS2_10policy_hubIN4cuda3std3__45tupleIJblEEEjN6thrust24THRUST_300001_SM_1000_NS8cuda_cub9__find_if7functorIS9_EEE10Policy1000EPS9_SI_iSF_S9_S9_NS7_10__identityEEEvT0_T1_T2_T3_T4_T6_:
	.zero		937


//--------------------- .nv.constant0._ZN3cub18CUB_300001_SM_10006detail6reduce18DeviceReduceKernelINS2_10policy_hubIN4cuda3std3__45tupleIJblEEEjN6thrust24THRUST_300001_SM_1000_NS8cuda_cub9__find_if7functorIS9_EEE10Policy1000ENSB_12zip_iteratorINS8_IJNSD_26transform_input_iterator_tIbNSB_6detail15normal_iteratorINSB_10device_ptrIfEEEENS7_10__not_fn_tINSK_10functional5actorINSQ_9compositeIJNSQ_16operator_adaptorINS7_8equal_toIvEEEENSR_INSQ_8argumentILj0EEEEENSR_INSQ_5valueIiEEEEEEEEEEEEENSB_17counting_iteratorIlNSB_11use_defaultES18_S18_EEEEEEEjSF_S9_NS7_10__identityEEEvT0_PT3_T1_NS0_13GridEvenShareIS1G_EET2_T4_ --------------------------
	.section	.nv.constant0._ZN3cub18CUB_300001_SM_10006detail6reduce18DeviceReduceKernelINS2_10policy_hubIN4cuda3std3__45tupleIJblEEEjN6thrust24THRUST_300001_SM_1000_NS8cuda_cub9__find_if7functorIS9_EEE10Policy1000ENSB_12zip_iteratorINS8_IJNSD_26transform_input_iterator_tIbNSB_6detail15normal_iteratorINSB_10device_ptrIfEEEENS7_10__not_fn_tINSK_10functional5actorINSQ_9compositeIJNSQ_16operator_adaptorINS7_8equal_toIvEEEENSR_INSQ_8argumentILj0EEEEENSR_INSQ_5valueIiEEEEEEEEEEEEENSB_17counting_iteratorIlNSB_11use_defaultES18_S18_EEEEEEEjSF_S9_NS7_10__identityEEEvT0_PT3_T1_NS0_13GridEvenShareIS1G_EET2_T4_,"a",@progbits
	.sectionflags	@""
	.align	4
.nv.constant0._ZN3cub18CUB_300001_SM_10006detail6reduce18DeviceReduceKernelINS2_10policy_hubIN4cuda3std3__45tupleIJblEEEjN6thrust24THRUST_300001_SM_1000_NS8cuda_cub9__find_if7functorIS9_EEE10Policy1000ENSB_12zip_iteratorINS8_IJNSD_26transform_input_iterator_tIbNSB_6detail15normal_iteratorINSB_10device_ptrIfEEEENS7_10__not_fn_tINSK_10functional5actorINSQ_9compositeIJNSQ_16operator_adaptorINS7_8equal_toIvEEEENSR_INSQ_8argumentILj0EEEEENSR_INSQ_5valueIiEEEEEEEEEEEEENSB_17counting_iteratorIlNSB_11use_defaultES18_S18_EEEEEEEjSF_S9_NS7_10__identityEEEvT0_PT3_T1_NS0_13GridEvenShareIS1G_EET2_T4_:
	.zero		974


//--------------------- .nv.constant0._ZN3cub18CUB_300001_SM_10006detail6reduce28DeviceReduceSingleTileKernelINS2_10policy_hubIN4cuda3std3__45tupleIJblEEEjN6thrust24THRUST_300001_SM_1000_NS8cuda_cub9__find_if7functorIS9_EEE10Policy1000ENSB_12zip_iteratorINS8_IJNSD_26transform_input_iterator_tIbNSB_6detail15normal_iteratorINSB_10device_ptrIfEEEENS7_10__not_fn_tINSK_10functional5actorINSQ_9compositeIJNSQ_16operator_adaptorINS7_8equal_toIvEEEENSR_INSQ_8argumentILj0EEEEENSR_INSQ_5valueIiEEEEEEEEEEEEENSB_17counting_iteratorIlNSB_11use_defaultES18_S18_EEEEEEEPS9_jSF_S9_S9_NS7_10__identityEEEvT0_T1_T2_T3_T4_T6_ --------------------------
	.section	.nv.constant0._ZN3cub18CUB_300001_SM_10006detail6reduce28DeviceReduceSingleTileKernelINS2_10policy_hubIN4cuda3std3__45tupleIJblEEEjN6thrust24THRUST_300001_SM_1000_NS8cuda_cub9__find_if7functorIS9_EEE10Policy1000ENSB_12zip_iteratorINS8_IJNSD_26transform_input_iterator_tIbNSB_6detail15normal_iteratorINSB_10device_ptrIfEEEENS7_10__not_fn_tINSK_10functional5actorINSQ_9compositeIJNSQ_16operator_adaptorINS7_8equal_toIvEEEENSR_INSQ_8argumentILj0EEEEENSR_INSQ_5valueIiEEEEEEEEEEEEENSB_17counting_iteratorIlNSB_11use_defaultES18_S18_EEEEEEEPS9_jSF_S9_S9_NS7_10__identityEEEvT0_T1_T2_T3_T4_T6_,"a",@progbits
	.sectionflags	@""
	.align	4
.nv.constant0._ZN3cub18CUB_300001_SM_10006detail6reduce28DeviceReduceSingleTileKernelINS2_10policy_hubIN4cuda3std3__45tupleIJblEEEjN6thrust24THRUST_300001_SM_1000_NS8cuda_cub9__find_if7functorIS9_EEE10Policy1000ENSB_12zip_iteratorINS8_IJNSD_26transform_input_iterator_tIbNSB_6detail15normal_iteratorINSB_10device_ptrIfEEEENS7_10__not_fn_tINSK_10functional5actorINSQ_9compositeIJNSQ_16operator_adaptorINS7_8equal_toIvEEEENSR_INSQ_8argumentILj0EEEEENSR_INSQ_5valueIiEEEEEEEEEEEEENSB_17counting_iteratorIlNSB_11use_defaultES18_S18_EEEEEEEPS9_jSF_S9_S9_NS7_10__identityEEEvT0_T1_T2_T3_T4_T6_:
	.zero		953


//--------------------- .nv.constant0._ZN3cub18CUB_300001_SM_10006detail8for_each13static_kernelINS2_12policy_hub_t12policy_500_tElN6thrust24THRUST_300001_SM_1000_NS8cuda_cub6__fill7functorINS7_6detail15normal_iteratorINS7_10device_ptrIfEEEEfEEEEvT0_T1_ --------------------------
	.section	.nv.constant0._ZN3cub18CUB_300001_SM_10006detail8for_each13static_kernelINS2_12policy_hub_t12policy_500_tElN6thrust24THRUST_300001_SM_1000_NS8cuda_cub6__fill7functorINS7_6detail15normal_iteratorINS7_10device_ptrIfEEEEfEEEEvT0_T1_,"a",@progbits
	.sectionflags	@""
	.align	4
.nv.constant0._ZN3cub18CUB_300001_SM_10006detail8for_each13static_kernelINS2_12policy_hub_t12policy_500_tElN6thrust24THRUST_300001_SM_1000_NS8cuda_cub6__fill7functorINS7_6detail15normal_iteratorINS7_10device_ptrIfEEEEfEEEEvT0_T1_:
	.zero		920


//--------------------- .nv.constant0._ZN3cub18CUB_300001_SM_10006detail8for_each13static_kernelINS2_12policy_hub_t12policy_500_tEmN6thrust24THRUST_300001_SM_1000_NS8cuda_cub20__uninitialized_fill7functorINS7_10device_ptrIfEEfEEEEvT0_T1_ --------------------------
	.section	.nv.constant0._ZN3cub18CUB_300001_SM_10006detail8for_each13static_kernelINS2_12policy_hub_t12policy_500_tEmN6thrust24THRUST_300001_SM_1000_NS8cuda_cub20__uninitialized_fill7functorINS7_10device_ptrIfEEfEEEEvT0_T1_,"a",@progbits
	.sectionflags	@""
	.align	4
.nv.constant0._ZN3cub18CUB_300001_SM_10006detail8for_each13static_kernelINS2_12policy_hub_t12policy_500_tEmN6thrust24THRUST_300001_SM_1000_NS8cuda_cub20__uninitialized_fill7functorINS7_10device_ptrIfEEfEEEEvT0_T1_:
	.zero		920


//--------------------- .nv.constant0._ZN3cub18CUB_300001_SM_10006detail8for_each13static_kernelINS2_12policy_hub_t12policy_500_tEmN6thrust24THRUST_300001_SM_1000_NS8cuda_cub6__fill7functorINS7_6detail15normal_iteratorINS7_10device_ptrIfEEEEfEEEEvT0_T1_ --------------------------
	.section	.nv.constant0._ZN3cub18CUB_300001_SM_10006detail8for_each13static_kernelINS2_12policy_hub_t12policy_500_tEmN6thrust24THRUST_300001_SM_1000_NS8cuda_cub6__fill7functorINS7_6detail15normal_iteratorINS7_10device_ptrIfEEEEfEEEEvT0_T1_,"a",@progbits
	.sectionflags	@""
	.align	4
.nv.constant0._ZN3cub18CUB_300001_SM_10006detail8for_each13static_kernelINS2_12policy_hub_t12policy_500_tEmN6thrust24THRUST_300001_SM_1000_NS8cuda_cub6__fill7functorINS7_6detail15normal_iteratorINS7_10device_ptrIfEEEEfEEEEvT0_T1_:
	.zero		920


//--------------------- .nv.constant0._ZN3cub18CUB_300001_SM_10006detail8for_each13static_kernelINS2_12policy_hub_t12policy_500_tEmNS2_12op_wrapper_tImN6thrust24THRUST_300001_SM_1000_NS6detail23allocator_traits_detail24construct1_via_allocatorI23uninitialized_allocatorIfEEENS8_10device_ptrIfEEEEEEvT0_T1_ --------------------------
	.section	.nv.constant0._ZN3cub18CUB_300001_SM_10006detail8for_each13static_kernelINS2_12policy_hub_t12policy_500_tEmNS2_12op_wrapper_tImN6thrust24THRUST_300001_SM_1000_NS6detail23allocator_traits_detail24construct1_via_allocatorI23uninitialized_allocatorIfEEENS8_10device_ptrIfEEEEEEvT0_T1_,"a",@progbits
	.sectionflags	@""
	.align	4
.nv.constant0._ZN3cub18CUB_300001_SM_10006detail8for_each13static_kernelINS2_12policy_hub_t12policy_500_tEmNS2_12op_wrapper_tImN6thrust24THRUST_300001_SM_1000_NS6detail23allocator_traits_detail24construct1_via_allocatorI23uninitialized_allocatorIfEEENS8_10device_ptrIfEEEEEEvT0_T1_:
	.zero		920


//--------------------- .nv.constant0._ZN3cub18CUB_300001_SM_10006detail11EmptyKernelIvEEvv --------------------------
	.section	.nv.constant0._ZN3cub18CUB_300001_SM_10006detail11EmptyKernelIvEEvv,"a",@progbits
	.sectionflags	@""
	.align	4
.nv.constant0._ZN3cub18CUB_300001_SM_10006detail11EmptyKernelIvEEvv:
	.zero		896


//--------------------- SYMBOLS --------------------------

	.type		.nv.reservedSmem.offset0,@object
	.size		.nv.reservedSmem.offset0,0x4
	.type		.nv.reservedSmem.cap,@object
	.size		.nv.reservedSmem.cap,0x4
